	.target	sm_80

	.elftype	@"ET_EXEC"


//--------------------- .note.nv.tkinfo           --------------------------
	.section	.note.nv.tkinfo,"",@"SHT_NOTE"
	.sectionflags	@"SHF_NOTE_NV_TKINFO"
	.tkinfo
        /*0018*/ 	.word	0x00000002
        /*0030*/ 	.string	""
        /*0030*/ 	.string	"ptxas"
        /*0030*/ 	.string	"Cuda compilation tools, release 13.0, V13.0.88"
        /*0030*/ 	.string	"Build cuda_13.0.r13.0/compiler.36424714_0"
        /*0030*/ 	.string	"-v  -suppress-debug-info  -lineinfo  -arch sm_80 "



//--------------------- .note.nv.cuinfo           --------------------------
	.section	.note.nv.cuinfo,"",@"SHT_NOTE"
	.sectionflags	@"SHF_NOTE_NV_CUINFO"
        /*0018*/ 	.short	0x0002
        /*001a*/ 	.short	0x0050
        /*001c*/ 	.short	0x0082
	.zero		2


//--------------------- .nv.info                  --------------------------
	.section	.nv.info,"",@"SHT_CUDA_INFO"
	.align	4


	//----- nvinfo : EIATTR_REGCOUNT
	.align		4
        /*0000*/ 	.byte	0x04, 0x2f
        /*0002*/ 	.short	(.L_1 - .L_0)
	.align		4
.L_0:
        /*0004*/ 	.word	index@(matmul_kernel)
        /*0008*/ 	.word	0x000000ff


	//----- nvinfo : EIATTR_FRAME_SIZE
	.align		4
.L_1:
        /*000c*/ 	.byte	0x04, 0x11
        /*000e*/ 	.short	(.L_3 - .L_2)
	.align		4
.L_2:
        /*0010*/ 	.word	index@(matmul_kernel)
        /*0014*/ 	.word	0x00000650


	//----- nvinfo : EIATTR_MIN_STACK_SIZE
	.align		4
.L_3:
        /*0018*/ 	.byte	0x04, 0x12
        /*001a*/ 	.short	(.L_5 - .L_4)
	.align		4
.L_4:
        /*001c*/ 	.word	index@(matmul_kernel)
        /*0020*/ 	.word	0x00000650
.L_5:


//--------------------- .nv.info.matmul_kernel    --------------------------
	.section	.nv.info.matmul_kernel,"",@"SHT_CUDA_INFO"
	.sectionflags	@""
	.align	4


	//----- nvinfo : EIATTR_CUDA_API_VERSION
	.align		4
        /*0000*/ 	.byte	0x04, 0x37
        /*0002*/ 	.short	(.L_7 - .L_6)
.L_6:
        /*0004*/ 	.word	0x00000082


	//----- nvinfo : EIATTR_SW2861232_WAR
	.align		4
.L_7:
        /*0008*/ 	.byte	0x01, 0x35
	.zero		2


	//----- nvinfo : EIATTR_PARAM_CBANK
	.align		4
        /*000c*/ 	.byte	0x04, 0x0a
        /*000e*/ 	.short	(.L_9 - .L_8)
	.align		4
.L_8:
        /*0010*/ 	.word	index@(.nv.constant0.matmul_kernel)
        /*0014*/ 	.short	0x0160
        /*0016*/ 	.short	0x0050


	//----- nvinfo : EIATTR_CBANK_PARAM_SIZE
	.align		4
.L_9:
        /*0018*/ 	.byte	0x03, 0x19
        /*001a*/ 	.short	0x0050


	//----- nvinfo : EIATTR_KPARAM_INFO
	.align		4
        /*001c*/ 	.byte	0x04, 0x17
        /*001e*/ 	.short	(.L_11 - .L_10)
.L_10:
        /*0020*/ 	.word	0x00000000
        /*0024*/ 	.short	0x000d
        /*0026*/ 	.short	0x0048
        /*0028*/ 	.byte	0x00, 0xf4, 0x21, 0x00


	//----- nvinfo : EIATTR_KPARAM_INFO
	.align		4
.L_11:
        /*002c*/ 	.byte	0x04, 0x17
        /*002e*/ 	.short	(.L_13 - .L_12)
.L_12:
        /*0030*/ 	.word	0x00000000
        /*0034*/ 	.short	0x000c
        /*0036*/ 	.short	0x0040
        /*0038*/ 	.byte	0x00, 0xf4, 0x21, 0x00


	//----- nvinfo : EIATTR_KPARAM_INFO
	.align		4
.L_13:
        /*003c*/ 	.byte	0x04, 0x17
        /*003e*/ 	.short	(.L_15 - .L_14)
.L_14:
        /*0040*/ 	.word	0x00000000
        /*0044*/ 	.short	0x000b
        /*0046*/ 	.short	0x0038
        /*0048*/ 	.byte	0x00, 0xf0, 0x11, 0x00


	//----- nvinfo : EIATTR_KPARAM_INFO
	.align		4
.L_15:
        /*004c*/ 	.byte	0x04, 0x17
        /*004e*/ 	.short	(.L_17 - .L_16)
.L_16:
        /*0050*/ 	.word	0x00000000
        /*0054*/ 	.short	0x000a
        /*0056*/ 	.short	0x0034
        /*0058*/ 	.byte	0x00, 0xf0, 0x11, 0x00


	//----- nvinfo : EIATTR_KPARAM_INFO
	.align		4
.L_17:
        /*005c*/ 	.byte	0x04, 0x17
        /*005e*/ 	.short	(.L_19 - .L_18)
.L_18:
        /*0060*/ 	.word	0x00000000
        /*0064*/ 	.short	0x0009
        /*0066*/ 	.short	0x0030
        /*0068*/ 	.byte	0x00, 0xf0, 0x11, 0x00


	//----- nvinfo : EIATTR_KPARAM_INFO
	.align		4
.L_19:
        /*006c*/ 	.byte	0x04, 0x17
        /*006e*/ 	.short	(.L_21 - .L_20)
.L_20:
        /*0070*/ 	.word	0x00000000
        /*0074*/ 	.short	0x0008
        /*0076*/ 	.short	0x002c
        /*0078*/ 	.byte	0x00, 0xf0, 0x11, 0x00


	//----- nvinfo : EIATTR_KPARAM_INFO
	.align		4
.L_21:
        /*007c*/ 	.byte	0x04, 0x17
        /*007e*/ 	.short	(.L_23 - .L_22)
.L_22:
        /*0080*/ 	.word	0x00000000
        /*0084*/ 	.short	0x0007
        /*0086*/ 	.short	0x0028
        /*0088*/ 	.byte	0x00, 0xf0, 0x11, 0x00


	//----- nvinfo : EIATTR_KPARAM_INFO
	.align		4
.L_23:
        /*008c*/ 	.byte	0x04, 0x17
        /*008e*/ 	.short	(.L_25 - .L_24)
.L_24:
        /*0090*/ 	.word	0x00000000
        /*0094*/ 	.short	0x0006
        /*0096*/ 	.short	0x0024
        /*0098*/ 	.byte	0x00, 0xf0, 0x11, 0x00


	//----- nvinfo : EIATTR_KPARAM_INFO
	.align		4
.L_25:
        /*009c*/ 	.byte	0x04, 0x17
        /*009e*/ 	.short	(.L_27 - .L_26)
.L_26:
        /*00a0*/ 	.word	0x00000000
        /*00a4*/ 	.short	0x0005
        /*00a6*/ 	.short	0x0020
        /*00a8*/ 	.byte	0x00, 0xf0, 0x11, 0x00


	//----- nvinfo : EIATTR_KPARAM_INFO
	.align		4
.L_27:
        /*00ac*/ 	.byte	0x04, 0x17
        /*00ae*/ 	.short	(.L_29 - .L_28)
.L_28:
        /*00b0*/ 	.word	0x00000000
        /*00b4*/ 	.short	0x0004
        /*00b6*/ 	.short	0x001c
        /*00b8*/ 	.byte	0x00, 0xf0, 0x11, 0x00


	//----- nvinfo : EIATTR_KPARAM_INFO
	.align		4
.L_29:
        /*00bc*/ 	.byte	0x04, 0x17
        /*00be*/ 	.short	(.L_31 - .L_30)
.L_30:
        /*00c0*/ 	.word	0x00000000
        /*00c4*/ 	.short	0x0003
        /*00c6*/ 	.short	0x0018
        /*00c8*/ 	.byte	0x00, 0xf0, 0x11, 0x00


	//----- nvinfo : EIATTR_KPARAM_INFO
	.align		4
.L_31:
        /*00cc*/ 	.byte	0x04, 0x17
        /*00ce*/ 	.short	(.L_33 - .L_32)
.L_32:
        /*00d0*/ 	.word	0x00000000
        /*00d4*/ 	.short	0x0002
        /*00d6*/ 	.short	0x0010
        /*00d8*/ 	.byte	0x00, 0xf4, 0x21, 0x00


	//----- nvinfo : EIATTR_KPARAM_INFO
	.align		4
.L_33:
        /*00dc*/ 	.byte	0x04, 0x17
        /*00de*/ 	.short	(.L_35 - .L_34)
.L_34:
        /*00e0*/ 	.word	0x00000000
        /*00e4*/ 	.short	0x0001
        /*00e6*/ 	.short	0x0008
        /*00e8*/ 	.byte	0x00, 0xf4, 0x21, 0x00


	//----- nvinfo : EIATTR_KPARAM_INFO
	.align		4
.L_35:
        /*00ec*/ 	.byte	0x04, 0x17
        /*00ee*/ 	.short	(.L_37 - .L_36)
.L_36:
        /*00f0*/ 	.word	0x00000000
        /*00f4*/ 	.short	0x0000
        /*00f6*/ 	.short	0x0000
        /*00f8*/ 	.byte	0x00, 0xf4, 0x21, 0x00


	//----- nvinfo : EIATTR_MAXREG_COUNT
	.align		4
.L_37:
        /*00fc*/ 	.byte	0x03, 0x1b
        /*00fe*/ 	.short	0x00ff


	//----- nvinfo : EIATTR_NUM_BARRIERS
	.align		4
        /*0100*/ 	.byte	0x02, 0x4c
        /*0102*/ 	.byte	0x01
	.zero		1


	//----- nvinfo : EIATTR_ANNOTATIONS
	.align		4
        /*0104*/ 	.byte	0x04, 0x55
        /*0106*/ 	.short	(.L_39 - .L_38)


	//   ....[0]....
.L_38:
        /*0108*/ 	.word	0x00000001
        /*010c*/ 	.byte	0xb0, 0x08, 0x00, 0x00, 0x01, 0x00, 0x00, 0x00, 0xe0, 0x0b, 0x00, 0x00, 0x01, 0x00, 0x00, 0x00
        /* <DEDUP_REMOVED lines=701> */
        /*2cec*/ 	.byte	0x70, 0x48, 0x01, 0x00


	//----- nvinfo : EIATTR_MERCURY_ISA_VERSION
	.align		4
.L_39:
        /*2cf0*/ 	.byte	0x03, 0x5f
        /*2cf2*/ 	.short	0x0000


	//----- nvinfo : EIATTR_EXIT_INSTR_OFFSETS
	.align		4
        /*2cf4*/ 	.byte	0x04, 0x1c
        /*2cf6*/ 	.short	(.L_41 - .L_40)


	//   ....[0]....
.L_40:
        /*2cf8*/ 	.word	0x0001aa30


	//   ....[1]....
        /*2cfc*/ 	.word	0x0001aa50


	//----- nvinfo : EIATTR_REQNTID
	.align		4
.L_41:
        /*2d00*/ 	.byte	0x04, 0x10
        /*2d02*/ 	.short	(.L_43 - .L_42)
.L_42:
        /*2d04*/ 	.word	0x00000080
        /*2d08*/ 	.word	0x00000001
        /*2d0c*/ 	.word	0x00000001
.L_43:


//--------------------- .nv.callgraph             --------------------------
	.section	.nv.callgraph,"",@"SHT_CUDA_CALLGRAPH"
	.align	4
	.sectionentsize	8
	.align		4
        /*0000*/ 	.word	0x00000000
	.align		4
        /*0004*/ 	.word	0xffffffff
	.align		4
        /*0008*/ 	.word	0x00000000
	.align		4
        /*000c*/ 	.word	0xfffffffe
	.align		4
        /*0010*/ 	.word	0x00000000
	.align		4
        /*0014*/ 	.word	0xfffffffd
	.align		4
        /*0018*/ 	.word	0x00000000
	.align		4
        /*001c*/ 	.word	0xfffffffc


//--------------------- .nv.rel.action            --------------------------
	.section	.nv.rel.action,"",@"SHT_CUDA_RELOCINFO"
	.align	8
	.sectionentsize	8
        /*0000*/ 	.byte	0x73, 0x00, 0x00, 0x00, 0x00, 0x00, 0x00, 0x00, 0x00, 0x00, 0x00, 0x11, 0x25, 0x00, 0x05, 0x36


//--------------------- .nv.constant0.matmul_kernel --------------------------
	.section	.nv.constant0.matmul_kernel,"a",@progbits
	.sectionflags	@""
	.align	4
.nv.constant0.matmul_kernel:
	.zero		432


//--------------------- .text.matmul_kernel       --------------------------
	.section	.text.matmul_kernel,"ax",@progbits
	.sectioninfo	@"SHI_REGISTERS=255"
	.align	128
        .global         matmul_kernel
        .type           matmul_kernel,@function
        .size           matmul_kernel,(.L_x_3 - matmul_kernel)
        .other          matmul_kernel,@"STO_CUDA_ENTRY STV_DEFAULT"
matmul_kernel:
.text.matmul_kernel:
[----:B------:R-:W-:-:S03]  /*0000*/  IMAD.MOV.U32 R1, RZ, RZ, c[0x0][0x28] ;  /* 0x00000a00ff017624 */ /* 0x000fc600078e00ff */
[----:B------:R-:W-:Y:S01]  /*0010*/  IMAD.MOV.U32 R0, RZ, RZ, c[0x0][0x17c] ;  /* 0x00005f00ff007624 */ /* 0x000fe200078e00ff */
[----:B------:R-:W1:Y:S01]  /*0020*/  S2R R5, SR_CTAID.X ;  /* 0x0000000000057919 */ /* 0x000e620000002500 */
[----:B------:R-:W-:Y:S01]  /*0030*/  IADD3 R1, R1, -0x650, RZ ;  /* 0xfffff9b001017810 */ /* 0x000fe20007ffe0ff */
[----:B------:R-:W-:Y:S01]  /*0040*/  IMAD.MOV.U32 R251, RZ, RZ, c[0x0][0x188] ;  /* 0x00006200fffb7624 */ /* 0x000fe200078e00ff */
[----:B------:R-:W-:Y:S01]  /*0050*/  ULDC.64 UR4, c[0x0][0x118] ;  /* 0x0000460000047ab9 */ /* 0x000fe20000000a00 */
[----:B------:R-:W-:Y:S01]  /*0060*/  IADD3 R0, R0, 0xff, RZ ;  /* 0x000000ff00007810 */ /* 0x000fe20007ffe0ff */
[----:B------:R-:W2:Y:S01]  /*0070*/  S2R R219, SR_TID.X ;  /* 0x0000000000db7919 */ /* 0x000ea20000002100 */
[C---:B------:R-:W-:Y:S01]  /*0080*/  IMAD.SHL.U32 R153, R251.reuse, 0x4, RZ ;  /* 0x00000004fb997824 */ /* 0x040fe200078e00ff */
[----:B------:R-:W-:Y:S01]  /*0090*/  CS2R R230, SRZ ;  /* 0x0000000000e67805 */ /* 0x000fe2000001ff00 */
[----:B------:R-:W-:Y:S01]  /*00a0*/  SHF.R.S32.HI R3, RZ, 0x1f, R0 ;  /* 0x0000001fff037819 */ /* 0x000fe20000011400 */
[----:B------:R-:W-:-:S02]  /*00b0*/  IMAD R177, R251, 0xc, RZ ;  /* 0x0000000cfbb17824 */ /* 0x000fc400078e02ff */
[----:B------:R-:W-:Y:S01]  /*00c0*/  IMAD.SHL.U32 R178, R251, 0x2, RZ ;  /* 0x00000002fbb27824 */ /* 0x000fe200078e00ff */
[----:B------:R-:W-:Y:S01]  /*00d0*/  LEA.HI R3, R3, R0, RZ, 0x8 ;  /* 0x0000000003037211 */ /* 0x000fe200078f40ff */
[C---:B------:R-:W-:Y:S02]  /*00e0*/  IMAD R163, R251.reuse, 0x3, RZ ;  /* 0x00000003fba37824 */ /* 0x040fe400078e02ff */
[C---:B------:R-:W-:Y:S01]  /*00f0*/  IMAD R170, R251.reuse, 0x14, RZ ;  /* 0x00000014fbaa7824 */ /* 0x040fe200078e02ff */
[----:B------:R-:W-:Y:S01]  /*0100*/  SHF.R.S32.HI R4, RZ, 0x8, R3 ;  /* 0x00000008ff047819 */ /* 0x000fe20000011403 */
[C---:B------:R-:W-:Y:S02]  /*0110*/  IMAD R152, R251.reuse, 0x18, RZ ;  /* 0x00000018fb987824 */ /* 0x040fe400078e02ff */
[C---:B------:R-:W-:Y:S01]  /*0120*/  IMAD R162, R251.reuse, 0x5, RZ ;  /* 0x00000005fba27824 */ /* 0x040fe200078e02ff */
[-C--:B------:R-:W-:Y:S01]  /*0130*/  IABS R7, R4.reuse ;  /* 0x0000000400077213 */ /* 0x080fe20000000000 */
[C---:B------:R-:W-:Y:S01]  /*0140*/  IMAD R171, R251.reuse, 0x1c, RZ ;  /* 0x0000001cfbab7824 */ /* 0x040fe200078e02ff */
[----:B------:R-:W-:Y:S01]  /*0150*/  IABS R10, R4 ;  /* 0x00000004000a7213 */ /* 0x000fe20000000000 */
[C---:B------:R-:W-:Y:S01]  /*0160*/  IMAD R168, R251.reuse, 0x6, RZ ;  /* 0x00000006fba87824 */ /* 0x040fe200078e02ff */
[----:B------:R-:W3:Y:S01]  /*0170*/  I2F.RP R0, R7 ;  /* 0x0000000700007306 */ /* 0x000ee20000209400 */
[----:B-1----:R-:W-:Y:S01]  /*0180*/  IABS R8, R5 ;  /* 0x0000000500087213 */ /* 0x002fe20000000000 */
[----:B------:R-:W-:-:S02]  /*0190*/  IMAD R185, R251, 0x7, RZ ;  /* 0x00000007fbb97824 */ /* 0x000fc400078e02ff */
[----:B------:R-:W-:Y:S01]  /*01a0*/  IMAD R194, R251, 0x24, RZ ;  /* 0x00000024fbc27824 */ /* 0x000fe200078e02ff */
[----:B--2---:R-:W-:Y:S01]  /*01b0*/  LOP3.LUT R220, R219, 0x7f, RZ, 0xc0, !PT ;  /* 0x0000007fdbdc7812 */ /* 0x004fe200078ec0ff */
[----:B------:R-:W-:Y:S01]  /*01c0*/  IMAD.SHL.U32 R181, R251, 0x8, RZ ;  /* 0x00000008fbb57824 */ /* 0x000fe200078e00ff */
[----:B------:R-:W-:Y:S01]  /*01d0*/  LOP3.LUT R218, R219, 0x1f, RZ, 0xc0, !PT ;  /* 0x0000001fdbda7812 */ /* 0x000fe200078ec0ff */
[C---:B------:R-:W-:Y:S02]  /*01e0*/  IMAD R180, R251.reuse, 0x28, RZ ;  /* 0x00000028fbb47824 */ /* 0x040fe400078e02ff */
[C---:B------:R-:W-:Y:S02]  /*01f0*/  IMAD R155, R251.reuse, 0x9, RZ ;  /* 0x00000009fb9b7824 */ /* 0x040fe400078e02ff */
[C---:B------:R-:W-:Y:S02]  /*0200*/  IMAD R154, R251.reuse, 0x2c, RZ ;  /* 0x0000002cfb9a7824 */ /* 0x040fe400078e02ff */
[C---:B------:R-:W-:Y:S01]  /*0210*/  IMAD R160, R251.reuse, 0xa, RZ ;  /* 0x0000000afba07824 */ /* 0x040fe200078e02ff */
[----:B---3--:R-:W1:Y:S01]  /*0220*/  MUFU.RCP R0, R0 ;  /* 0x0000000000007308 */ /* 0x008e620000001000 */
[----:B------:R-:W-:-:S02]  /*0230*/  IMAD R210, R251, 0x30, RZ ;  /* 0x00000030fbd27824 */ /* 0x000fc400078e02ff */
[C---:B------:R-:W-:Y:S02]  /*0240*/  IMAD R193, R251.reuse, 0xb, RZ ;  /* 0x0000000bfbc17824 */ /* 0x040fe400078e02ff */
[C---:B------:R-:W-:Y:S02]  /*0250*/  IMAD R192, R251.reuse, 0x34, RZ ;  /* 0x00000034fbc07824 */ /* 0x040fe400078e02ff */
[C---:B------:R-:W-:Y:S02]  /*0260*/  IMAD R176, R251.reuse, 0x38, RZ ;  /* 0x00000038fbb07824 */ /* 0x040fe400078e02ff */
[C---:B------:R-:W-:Y:S02]  /*0270*/  IMAD R165, R251.reuse, 0xd, RZ ;  /* 0x0000000dfba57824 */ /* 0x040fe400078e02ff */
[C---:B------:R-:W-:Y:S02]  /*0280*/  IMAD R164, R251.reuse, 0x3c, RZ ;  /* 0x0000003cfba47824 */ /* 0x040fe400078e02ff */
[----:B------:R-:W-:-:S02]  /*0290*/  IMAD R189, R251, 0xe, RZ ;  /* 0x0000000efbbd7824 */ /* 0x000fc400078e02ff */
[C---:B------:R-:W-:Y:S01]  /*02a0*/  IMAD R184, R251.reuse, 0xf, RZ ;  /* 0x0000000ffbb87824 */ /* 0x040fe200078e02ff */
[----:B-1----:R-:W-:Y:S01]  /*02b0*/  IADD3 R2, R0, 0xffffffe, RZ ;  /* 0x0ffffffe00027810 */ /* 0x002fe20007ffe0ff */
[----:B------:R-:W-:Y:S02]  /*02c0*/  IMAD.MOV R0, RZ, RZ, -R10 ;  /* 0x000000ffff007224 */ /* 0x000fe400078e0a0a */
[C---:B------:R-:W-:Y:S01]  /*02d0*/  IMAD R188, R251.reuse, 0x44, RZ ;  /* 0x00000044fbbc7824 */ /* 0x040fe200078e02ff */
[----:B------:R1:W2:Y:S01]  /*02e0*/  F2I.FTZ.U32.TRUNC.NTZ R3, R2 ;  /* 0x0000000200037305 */ /* 0x0002a2000021f000 */
[C---:B------:R-:W-:Y:S02]  /*02f0*/  IMAD.SHL.U32 R175, R251.reuse, 0x10, RZ ;  /* 0x00000010fbaf7824 */ /* 0x040fe400078e00ff */
[C---:B------:R-:W-:Y:S02]  /*0300*/  IMAD R174, R251.reuse, 0x48, RZ ;  /* 0x00000048fbae7824 */ /* 0x040fe400078e02ff */
[----:B------:R-:W-:-:S02]  /*0310*/  IMAD R159, R251, 0x11, RZ ;  /* 0x00000011fb9f7824 */ /* 0x000fc400078e02ff */
[C---:B------:R-:W-:Y:S02]  /*0320*/  IMAD R158, R251.reuse, 0x4c, RZ ;  /* 0x0000004cfb9e7824 */ /* 0x040fe400078e02ff */
[----:B-1----:R-:W-:Y:S02]  /*0330*/  IMAD.MOV.U32 R2, RZ, RZ, RZ ;  /* 0x000000ffff027224 */ /* 0x002fe400078e00ff */
[C---:B------:R-:W-:Y:S02]  /*0340*/  IMAD R191, R251.reuse, 0x12, RZ ;  /* 0x00000012fbbf7824 */ /* 0x040fe400078e02ff */
[C---:B------:R-:W-:Y:S02]  /*0350*/  IMAD R204, R251.reuse, 0x50, RZ ;  /* 0x00000050fbcc7824 */ /* 0x040fe400078e02ff */
[----:B------:R-:W-:Y:S02]  /*0360*/  IMAD R173, R251, 0x13, RZ ;  /* 0x00000013fbad7824 */ /* 0x000fe400078e02ff */
[----:B--2---:R-:W-:-:S02]  /*0370*/  IMAD.MOV R6, RZ, RZ, -R3 ;  /* 0x000000ffff067224 */ /* 0x004fc400078e0a03 */
[----:B------:R-:W-:Y:S02]  /*0380*/  IMAD R190, R251, 0x54, RZ ;  /* 0x00000054fbbe7824 */ /* 0x000fe400078e02ff */
[----:B------:R-:W-:Y:S02]  /*0390*/  IMAD R9, R6, R7, RZ ;  /* 0x0000000706097224 */ /* 0x000fe400078e02ff */
[----:B------:R-:W-:Y:S02]  /*03a0*/  IMAD.MOV.U32 R6, RZ, RZ, R8 ;  /* 0x000000ffff067224 */ /* 0x000fe400078e0008 */
[----:B------:R-:W-:-:S04]  /*03b0*/  IMAD.HI.U32 R3, R3, R9, R2 ;  /* 0x0000000903037227 */ /* 0x000fc800078e0002 */
[----:B------:R-:W-:Y:S02]  /*03c0*/  IMAD R172, R251, 0x58, RZ ;  /* 0x00000058fbac7824 */ /* 0x000fe400078e02ff */
[----:B------:R-:W-:-:S04]  /*03d0*/  IMAD.HI.U32 R3, R3, R6, RZ ;  /* 0x0000000603037227 */ /* 0x000fc800078e00ff */
[----:B------:R-:W-:Y:S02]  /*03e0*/  IMAD R0, R3, R0, R6 ;  /* 0x0000000003007224 */ /* 0x000fe400078e0206 */
[C---:B------:R-:W-:Y:S02]  /*03f0*/  IMAD R157, R251.reuse, 0x15, RZ ;  /* 0x00000015fb9d7824 */ /* 0x040fe400078e02ff */
[----:B------:R-:W-:Y:S01]  /*0400*/  IMAD R187, R251, 0x16, RZ ;  /* 0x00000016fbbb7824 */ /* 0x000fe200078e02ff */
[----:B------:R-:W-:Y:S01]  /*0410*/  ISETP.GT.U32.AND P1, PT, R7, R0, PT ;  /* 0x000000000700720c */ /* 0x000fe20003f24070 */
[C---:B------:R-:W-:Y:S02]  /*0420*/  IMAD R202, R251.reuse, 0x60, RZ ;  /* 0x00000060fbca7824 */ /* 0x040fe400078e02ff */
[C---:B------:R-:W-:Y:S02]  /*0430*/  IMAD R169, R251.reuse, 0x17, RZ ;  /* 0x00000017fba97824 */ /* 0x040fe400078e02ff */
[----:B------:R-:W-:-:S02]  /*0440*/  IMAD R186, R251, 0x64, RZ ;  /* 0x00000064fbba7824 */ /* 0x000fc400078e02ff */
[C---:B------:R-:W-:Y:S02]  /*0450*/  IMAD R161, R251.reuse, 0x19, RZ ;  /* 0x00000019fba17824 */ /* 0x040fe400078e02ff */
[C---:B------:R-:W-:Y:S02]  /*0460*/  IMAD R198, R251.reuse, 0x70, RZ ;  /* 0x00000070fbc67824 */ /* 0x040fe400078e02ff */
[----:B------:R-:W-:Y:S02]  /*0470*/  IMAD R222, R251, 0x1d, RZ ;  /* 0x0000001dfbde7824 */ /* 0x000fe400078e02ff */
[----:B------:R-:W-:Y:S01]  /*0480*/  @!P1 IMAD.IADD R0, R0, 0x1, -R7 ;  /* 0x0000000100009824 */ /* 0x000fe200078e0a07 */
[----:B------:R-:W-:Y:S01]  /*0490*/  @!P1 IADD3 R3, R3, 0x1, RZ ;  /* 0x0000000103039810 */ /* 0x000fe20007ffe0ff */
[C---:B------:R-:W-:Y:S01]  /*04a0*/  IMAD R221, R251.reuse, 0x1e, RZ ;  /* 0x0000001efbdd7824 */ /* 0x040fe200078e02ff */
[----:B------:R-:W-:Y:S01]  /*04b0*/  ISETP.NE.AND P1, PT, R4, RZ, PT ;  /* 0x000000ff0400720c */ /* 0x000fe20003f25270 */
[----:B------:R-:W-:Y:S01]  /*04c0*/  IMAD R217, R251, 0x1f, RZ ;  /* 0x0000001ffbd97824 */ /* 0x000fe200078e02ff */
[----:B------:R-:W-:Y:S01]  /*04d0*/  ISETP.GE.U32.AND P0, PT, R0, R7, PT ;  /* 0x000000070000720c */ /* 0x000fe20003f06070 */
[----:B------:R-:W-:Y:S01]  /*04e0*/  IMAD.SHL.U32 R229, R220, 0x4, RZ ;  /* 0x00000004dce57824 */ /* 0x000fe200078e00ff */
[----:B------:R-:W-:-:S04]  /*04f0*/  LOP3.LUT R0, R5, R4, RZ, 0x3c, !PT ;  /* 0x0000000405007212 */ /* 0x000fc800078e3cff */
[----:B------:R-:W-:Y:S01]  /*0500*/  ISETP.GE.AND P2, PT, R0, RZ, PT ;  /* 0x000000ff0000720c */ /* 0x000fe20003f46270 */
[----:B------:R-:W-:Y:S01]  /*0510*/  IMAD.MOV.U32 R0, RZ, RZ, c[0x0][0x178] ;  /* 0x00005e00ff007624 */ /* 0x000fe200078e00ff */
[C---:B------:R-:W-:Y:S02]  /*0520*/  LOP3.LUT R228, R229.reuse, 0x20, RZ, 0x3c, !PT ;  /* 0x00000020e5e47812 */ /* 0x040fe400078e3cff */
[----:B------:R-:W-:Y:S02]  /*0530*/  LOP3.LUT R223, R229, 0x40, RZ, 0x3c, !PT ;  /* 0x00000040e5df7812 */ /* 0x000fe400078e3cff */
[----:B------:R-:W-:Y:S02]  /*0540*/  IADD3 R0, R0, 0x7f, RZ ;  /* 0x0000007f00007810 */ /* 0x000fe40007ffe0ff */
[----:B------:R-:W-:-:S05]  /*0550*/  @P0 IADD3 R3, R3, 0x1, RZ ;  /* 0x0000000103030810 */ /* 0x000fca0007ffe0ff */
[----:B------:R-:W-:Y:S01]  /*0560*/  IMAD.MOV.U32 R12, RZ, RZ, R3 ;  /* 0x000000ffff0c7224 */ /* 0x000fe200078e0003 */
[----:B------:R-:W-:-:S03]  /*0570*/  SHF.R.S32.HI R3, RZ, 0x1f, R0 ;  /* 0x0000001fff037819 */ /* 0x000fc60000011400 */
[----:B------:R-:W-:Y:S01]  /*0580*/  @!P2 IMAD.MOV R12, RZ, RZ, -R12 ;  /* 0x000000ffff0ca224 */ /* 0x000fe200078e0a0c */
[----:B------:R-:W-:Y:S02]  /*0590*/  LEA.HI R3, R3, R0, RZ, 0x7 ;  /* 0x0000000003037211 */ /* 0x000fe400078f38ff */
[----:B------:R-:W-:-:S04]  /*05a0*/  @!P1 LOP3.LUT R12, RZ, R4, RZ, 0x33, !PT ;  /* 0x00000004ff0c9212 */ /* 0x000fc800078e33ff */
[----:B------:R-:W-:Y:S01]  /*05b0*/  LEA.HI.SX32 R3, R3, -R12, 0x19 ;  /* 0x8000000c03037211 */ /* 0x000fe200078fcaff */
[----:B------:R-:W-:-:S03]  /*05c0*/  IMAD.MOV R6, RZ, RZ, -R12 ;  /* 0x000000ffff067224 */ /* 0x000fc600078e0a0c */
[----:B------:R-:W-:Y:S01]  /*05d0*/  IMNMX R14, R3, 0x1, PT ;  /* 0x00000001030e7817 */ /* 0x000fe20003800200 */
[----:B------:R-:W-:-:S03]  /*05e0*/  IMAD R11, R4, R6, R5 ;  /* 0x00000006040b7224 */ /* 0x000fc600078e0205 */
[-C--:B------:R-:W-:Y:S02]  /*05f0*/  IABS R7, R14.reuse ;  /* 0x0000000e00077213 */ /* 0x080fe40000000000 */
[----:B------:R-:W-:Y:S02]  /*0600*/  IABS R4, R11 ;  /* 0x0000000b00047213 */ /* 0x000fe40000000000 */
[----:B------:R-:W1:Y:S01]  /*0610*/  I2F.RP R0, R7 ;  /* 0x0000000700007306 */ /* 0x000e620000209400 */
[----:B------:R-:W-:-:S07]  /*0620*/  IABS R6, R14 ;  /* 0x0000000e00067213 */ /* 0x000fce0000000000 */
[----:B-1----:R-:W1:Y:S02]  /*0630*/  MUFU.RCP R0, R0 ;  /* 0x0000000000007308 */ /* 0x002e640000001000 */
[----:B-1----:R-:W-:Y:S02]  /*0640*/  IADD3 R2, R0, 0xffffffe, RZ ;  /* 0x0ffffffe00027810 */ /* 0x002fe40007ffe0ff */
[----:B------:R-:W-:-:S04]  /*0650*/  IABS R0, c[0x0][0x17c] ;  /* 0x00005f0000007a13 */ /* 0x000fc80000000000 */
[----:B------:R1:W2:Y:S02]  /*0660*/  F2I.FTZ.U32.TRUNC.NTZ R3, R2 ;  /* 0x0000000200037305 */ /* 0x0002a4000021f000 */
[----:B-1----:R-:W-:Y:S02]  /*0670*/  IMAD.MOV.U32 R2, RZ, RZ, RZ ;  /* 0x000000ffff027224 */ /* 0x002fe400078e00ff */
[----:B--2---:R-:W-:-:S04]  /*0680*/  IMAD.MOV R8, RZ, RZ, -R3 ;  /* 0x000000ffff087224 */ /* 0x004fc800078e0a03 */
[----:B------:R-:W-:-:S04]  /*0690*/  IMAD R5, R8, R7, RZ ;  /* 0x0000000708057224 */ /* 0x000fc800078e02ff */
[----:B------:R-:W-:-:S04]  /*06a0*/  IMAD.HI.U32 R3, R3, R5, R2 ;  /* 0x0000000503037227 */ /* 0x000fc800078e0002 */
[----:B------:R-:W-:Y:S02]  /*06b0*/  IMAD.MOV R2, RZ, RZ, -R6 ;  /* 0x000000ffff027224 */ /* 0x000fe400078e0a06 */
[----:B------:R-:W-:Y:S01]  /*06c0*/  IMAD.HI.U32 R3, R3, R4, RZ ;  /* 0x0000000403037227 */ /* 0x000fe200078e00ff */
[----:B------:R-:W1:Y:S03]  /*06d0*/  I2F.RP R6, R0 ;  /* 0x0000000000067306 */ /* 0x000e660000209400 */
[----:B------:R-:W-:Y:S01]  /*06e0*/  IMAD R4, R3, R2, R4 ;  /* 0x0000000203047224 */ /* 0x000fe200078e0204 */
[----:B------:R-:W-:-:S04]  /*06f0*/  IABS R2, c[0x0][0x178] ;  /* 0x00005e0000027a13 */ /* 0x000fc80000000000 */
[----:B------:R-:W-:Y:S01]  /*0700*/  ISETP.GT.U32.AND P1, PT, R7, R4, PT ;  /* 0x000000040700720c */ /* 0x000fe20003f24070 */
[----:B------:R-:W2:Y:S08]  /*0710*/  I2F.RP R5, R2 ;  /* 0x0000000200057306 */ /* 0x000eb00000209400 */
[----:B-1----:R-:W1:Y:S04]  /*0720*/  MUFU.RCP R6, R6 ;  /* 0x0000000600067308 */ /* 0x002e680000001000 */
[----:B------:R-:W-:Y:S01]  /*0730*/  @!P1 IMAD.IADD R4, R4, 0x1, -R7 ;  /* 0x0000000104049824 */ /* 0x000fe200078e0a07 */
[----:B------:R-:W-:-:S02]  /*0740*/  @!P1 IADD3 R3, R3, 0x1, RZ ;  /* 0x0000000103039810 */ /* 0x000fc40007ffe0ff */
[----:B------:R-:W-:Y:S01]  /*0750*/  ISETP.NE.AND P1, PT, R14, RZ, PT ;  /* 0x000000ff0e00720c */ /* 0x000fe20003f25270 */
[----:B--2---:R-:W2:Y:S01]  /*0760*/  MUFU.RCP R5, R5 ;  /* 0x0000000500057308 */ /* 0x004ea20000001000 */
[----:B------:R-:W-:Y:S02]  /*0770*/  ISETP.GE.U32.AND P0, PT, R4, R7, PT ;  /* 0x000000070400720c */ /* 0x000fe40003f06070 */
[----:B------:R-:W-:-:S04]  /*0780*/  LOP3.LUT R4, R11, R14, RZ, 0x3c, !PT ;  /* 0x0000000e0b047212 */ /* 0x000fc800078e3cff */
[----:B------:R-:W-:Y:S02]  /*0790*/  ISETP.GE.AND P2, PT, R4, RZ, PT ;  /* 0x000000ff0400720c */ /* 0x000fe40003f46270 */
[----:B-1----:R-:W-:Y:S02]  /*07a0*/  IADD3 R8, R6, 0xffffffe, RZ ;  /* 0x0ffffffe06087810 */ /* 0x002fe40007ffe0ff */
[----:B------:R-:W-:Y:S02]  /*07b0*/  SHF.R.U32.HI R4, RZ, 0x5, R219 ;  /* 0x00000005ff047819 */ /* 0x000fe400000116db */
[----:B------:R1:W3:Y:S01]  /*07c0*/  F2I.FTZ.U32.TRUNC.NTZ R9, R8 ;  /* 0x0000000800097305 */ /* 0x0002e2000021f000 */
[----:B------:R-:W-:Y:S02]  /*07d0*/  @P0 IADD3 R3, R3, 0x1, RZ ;  /* 0x0000000103030810 */ /* 0x000fe40007ffe0ff */
[----:B------:R-:W-:Y:S02]  /*07e0*/  SGXT.U32 R4, R4, 0x2 ;  /* 0x000000020404781a */ /* 0x000fe40000000000 */
[----:B--2---:R-:W-:Y:S01]  /*07f0*/  IADD3 R6, R5, 0xffffffe, RZ ;  /* 0x0ffffffe05067810 */ /* 0x004fe20007ffe0ff */
[----:B------:R-:W-:Y:S01]  /*0800*/  IMAD.MOV.U32 R15, RZ, RZ, R3 ;  /* 0x000000ffff0f7224 */ /* 0x000fe200078e0003 */
[----:B------:R-:W-:Y:S01]  /*0810*/  LOP3.LUT R219, R219, 0x60, RZ, 0xc0, !PT ;  /* 0x00000060dbdb7812 */ /* 0x000fe200078ec0ff */
[----:B-1----:R-:W-:Y:S01]  /*0820*/  IMAD.MOV.U32 R8, RZ, RZ, RZ ;  /* 0x000000ffff087224 */ /* 0x002fe200078e00ff */
[----:B------:R-:W1:Y:S01]  /*0830*/  F2I.FTZ.U32.TRUNC.NTZ R7, R6 ;  /* 0x0000000600077305 */ /* 0x000e62000021f000 */
[----:B------:R-:W-:Y:S01]  /*0840*/  @!P2 IMAD.MOV R15, RZ, RZ, -R15 ;  /* 0x000000ffff0fa224 */ /* 0x000fe200078e0a0f */
[----:B------:R-:W-:Y:S01]  /*0850*/  @!P1 LOP3.LUT R15, RZ, R14, RZ, 0x33, !PT ;  /* 0x0000000eff0f9212 */ /* 0x000fe200078e33ff */
[----:B---3--:R-:W-:-:S04]  /*0860*/  IMAD.MOV R3, RZ, RZ, -R9 ;  /* 0x000000ffff037224 */ /* 0x008fc800078e0a09 */
[----:B------:R-:W-:Y:S02]  /*0870*/  IMAD.SHL.U32 R13, R15, 0x100, RZ ;  /* 0x000001000f0d7824 */ /* 0x000fe400078e00ff */
[----:B------:R-:W-:-:S03]  /*0880*/  IMAD R5, R3, R0, RZ ;  /* 0x0000000003057224 */ /* 0x000fc600078e02ff */
[----:B------:R-:W-:Y:S01]  /*0890*/  LOP3.LUT R4, R13, R4, RZ, 0xfc, !PT ;  /* 0x000000040d047212 */ /* 0x000fe200078efcff */
[----:B------:R-:W-:Y:S01]  /*08a0*/  IMAD.HI.U32 R5, R9, R5, R8 ;  /* 0x0000000509057227 */ /* 0x000fe200078e0008 */
[----:B------:R2:W-:Y:S02]  /*08b0*/  STL [R1+0x25c], R13 ;  /* 0x00025c0d01007387 */ /* 0x0005e40000100800 */
[----:B------:R-:W-:Y:S01]  /*08c0*/  IABS R3, R4 ;  /* 0x0000000400037213 */ /* 0x000fe20000000000 */
[----:B-1----:R-:W-:Y:S01]  /*08d0*/  IMAD.MOV R17, RZ, RZ, -R7 ;  /* 0x000000ffff117224 */ /* 0x002fe200078e0a07 */
[C---:B------:R-:W-:Y:S01]  /*08e0*/  LOP3.LUT R18, R4.reuse, 0xfc, RZ, 0xfc, !PT ;  /* 0x000000fc04127812 */ /* 0x040fe200078efcff */
[----:B------:R-:W-:Y:S01]  /*08f0*/  IMAD.MOV R9, RZ, RZ, -R15 ;  /* 0x000000ffff097224 */ /* 0x000fe200078e0a0f */
[C---:B------:R-:W-:Y:S01]  /*0900*/  LOP3.LUT R16, R4.reuse, 0x4, RZ, 0xfc, !PT ;  /* 0x0000000404107812 */ /* 0x040fe200078efcff */
[----:B------:R-:W-:Y:S01]  /*0910*/  IMAD.MOV.U32 R8, RZ, RZ, R3 ;  /* 0x000000ffff087224 */ /* 0x000fe200078e0003 */
[----:B------:R-:W-:Y:S01]  /*0920*/  LOP3.LUT R21, R4, 0x1c, RZ, 0xfc, !PT ;  /* 0x0000001c04157812 */ /* 0x000fe200078efcff */
[----:B------:R-:W-:Y:S01]  /*0930*/  IMAD.MOV.U32 R15, RZ, RZ, R17 ;  /* 0x000000ffff0f7224 */ /* 0x000fe200078e0011 */
[----:B--2---:R-:W-:Y:S01]  /*0940*/  IABS R13, R18 ;  /* 0x00000012000d7213 */ /* 0x004fe20000000000 */
[----:B------:R-:W-:Y:S01]  /*0950*/  IMAD.HI.U32 R3, R5, R8, RZ ;  /* 0x0000000805037227 */ /* 0x000fe200078e00ff */
[----:B------:R-:W-:-:S02]  /*0960*/  IABS R10, R16 ;  /* 0x00000010000a7213 */ /* 0x000fc40000000000 */
[----:B------:R-:W-:Y:S01]  /*0970*/  ISETP.GE.AND P3, PT, R16, RZ, PT ;  /* 0x000000ff1000720c */ /* 0x000fe20003f66270 */
[----:B------:R-:W-:Y:S01]  /*0980*/  IMAD.MOV R3, RZ, RZ, -R3 ;  /* 0x000000ffff037224 */ /* 0x000fe200078e0a03 */
[C---:B------:R-:W-:Y:S01]  /*0990*/  LOP3.LUT R22, R4.reuse, 0x20, RZ, 0xfc, !PT ;  /* 0x0000002004167812 */ /* 0x040fe200078efcff */
[C---:B------:R-:W-:Y:S01]  /*09a0*/  IMAD.HI.U32 R6, R5.reuse, R13, RZ ;  /* 0x0000000d05067227 */ /* 0x040fe200078e00ff */
[----:B------:R-:W-:Y:S02]  /*09b0*/  LOP3.LUT R20, R4, 0x18, RZ, 0xfc, !PT ;  /* 0x0000001804147812 */ /* 0x000fe400078efcff */
[----:B------:R-:W-:Y:S01]  /*09c0*/  IABS R19, R22 ;  /* 0x0000001600137213 */ /* 0x000fe20000000000 */
[----:B------:R-:W-:Y:S01]  /*09d0*/  IMAD R3, R0, R3, R8 ;  /* 0x0000000300037224 */ /* 0x000fe200078e0208 */
[C---:B------:R-:W-:Y:S01]  /*09e0*/  LOP3.LUT R26, R4.reuse, 0x30, RZ, 0xfc, !PT ;  /* 0x00000030041a7812 */ /* 0x040fe200078efcff */
[----:B------:R-:W-:Y:S01]  /*09f0*/  IMAD.MOV R6, RZ, RZ, -R6 ;  /* 0x000000ffff067224 */ /* 0x000fe200078e0a06 */
[----:B------:R-:W-:Y:S01]  /*0a00*/  LOP3.LUT R27, R4, 0x34, RZ, 0xfc, !PT ;  /* 0x00000034041b7812 */ /* 0x000fe200078efcff */
[----:B------:R-:W-:Y:S01]  /*0a10*/  IMAD.HI.U32 R8, R5, R10, RZ ;  /* 0x0000000a05087227 */ /* 0x000fe200078e00ff */
[----:B------:R-:W-:-:S02]  /*0a20*/  ISETP.GT.U32.AND P0, PT, R0, R3, PT ;  /* 0x000000030000720c */ /* 0x000fc40003f04070 */
[----:B------:R-:W-:Y:S01]  /*0a30*/  IABS R23, R26 ;  /* 0x0000001a00177213 */ /* 0x000fe20000000000 */
[----:B------:R-:W-:Y:S01]  /*0a40*/  IMAD R13, R0, R6, R13 ;  /* 0x00000006000d7224 */ /* 0x000fe200078e020d */
[----:B------:R-:W-:Y:S01]  /*0a50*/  IABS R24, R27 ;  /* 0x0000001b00187213 */ /* 0x000fe20000000000 */
[----:B------:R-:W-:Y:S01]  /*0a60*/  IMAD R9, R14, R9, R11 ;  /* 0x000000090e097224 */ /* 0x000fe200078e020b */
[----:B------:R-:W-:Y:S01]  /*0a70*/  LOP3.LUT R25, R4, 0x2c, RZ, 0xfc, !PT ;  /* 0x0000002c04197812 */ /* 0x000fe200078efcff */
[----:B------:R-:W-:Y:S01]  /*0a80*/  IMAD R11, R15, R2, RZ ;  /* 0x000000020f0b7224 */ /* 0x000fe200078e02ff */
[----:B------:R-:W-:Y:S01]  /*0a90*/  ISETP.GT.U32.AND P1, PT, R0, R13, PT ;  /* 0x0000000d0000720c */ /* 0x000fe20003f24070 */
[----:B------:R-:W-:Y:S01]  /*0aa0*/  IMAD.MOV.U32 R6, RZ, RZ, RZ ;  /* 0x000000ffff067224 */ /* 0x000fe200078e00ff */
[C---:B------:R-:W-:Y:S01]  /*0ab0*/  LOP3.LUT R30, R4.reuse, 0x3c, RZ, 0xfc, !PT ;  /* 0x0000003c041e7812 */ /* 0x040fe200078efcff */
[----:B------:R-:W-:Y:S01]  /*0ac0*/  IMAD.MOV R15, RZ, RZ, -R8 ;  /* 0x000000ffff0f7224 */ /* 0x000fe200078e0a08 */
[C---:B------:R-:W-:Y:S01]  /*0ad0*/  LOP3.LUT R29, R4.reuse, 0x38, RZ, 0xfc, !PT ;  /* 0x00000038041d7812 */ /* 0x040fe200078efcff */
[----:B------:R-:W-:Y:S01]  /*0ae0*/  @!P0 IMAD.IADD R3, R3, 0x1, -R0 ;  /* 0x0000000103038824 */ /* 0x000fe200078e0a00 */
[C---:B------:R-:W-:Y:S01]  /*0af0*/  LOP3.LUT R32, R4.reuse, 0x44, RZ, 0xfc, !PT ;  /* 0x0000004404207812 */ /* 0x040fe200078efcff */
[----:B------:R-:W-:Y:S01]  /*0b00*/  IMAD.HI.U32 R7, R7, R11, R6 ;  /* 0x0000000b07077227 */ /* 0x000fe200078e0006 */
[----:B------:R-:W-:-:S02]  /*0b10*/  LOP3.LUT R6, R4, 0x8, RZ, 0xfc, !PT ;  /* 0x0000000804067812 */ /* 0x000fc400078efcff */
[C---:B------:R-:W-:Y:S01]  /*0b20*/  ISETP.GT.U32.AND P4, PT, R0.reuse, R3, PT ;  /* 0x000000030000720c */ /* 0x040fe20003f84070 */
[----:B------:R-:W-:Y:S01]  /*0b30*/  IMAD R8, R0, R15, R10 ;  /* 0x0000000f00087224 */ /* 0x000fe200078e020a */
[----:B------:R-:W-:Y:S01]  /*0b40*/  LOP3.LUT R10, R4, 0xc, RZ, 0xfc, !PT ;  /* 0x0000000c040a7812 */ /* 0x000fe200078efcff */
[----:B------:R-:W-:Y:S01]  /*0b50*/  IMAD.IADD R9, R12, 0x1, R9 ;  /* 0x000000010c097824 */ /* 0x000fe200078e0209 */
[----:B------:R-:W-:Y:S01]  /*0b60*/  IABS R12, R6 ;  /* 0x00000006000c7213 */ /* 0x000fe20000000000 */
[----:B------:R-:W-:Y:S01]  /*0b70*/  @!P1 IMAD.IADD R13, R13, 0x1, -R0 ;  /* 0x000000010d0d9824 */ /* 0x000fe200078e0a00 */
[----:B------:R-:W-:Y:S01]  /*0b80*/  ISETP.GT.U32.AND P1, PT, R0, R8, PT ;  /* 0x000000080000720c */ /* 0x000fe20003f24070 */
[----:B------:R-:W-:Y:S01]  /*0b90*/  IMAD R79, R9, 0x80, R220 ;  /* 0x00000080094f7824 */ /* 0x000fe200078e02dc */
[----:B------:R-:W-:Y:S02]  /*0ba0*/  IABS R14, R10 ;  /* 0x0000000a000e7213 */ /* 0x000fe40000000000 */
[----:B------:R-:W-:Y:S01]  /*0bb0*/  ISETP.GE.AND P0, PT, R6, RZ, PT ;  /* 0x000000ff0600720c */ /* 0x000fe20003f06270 */
[----:B------:R-:W-:Y:S01]  /*0bc0*/  IMAD.HI.U32 R6, R5, R12, RZ ;  /* 0x0000000c05067227 */ /* 0x000fe200078e00ff */
[----:B------:R-:W-:Y:S01]  /*0bd0*/  ISETP.GT.U32.AND P2, PT, R0, R13, PT ;  /* 0x0000000d0000720c */ /* 0x000fe20003f44070 */
[----:B------:R1:W-:Y:S01]  /*0be0*/  STL [R1+0x514], R79 ;  /* 0x0005144f01007387 */ /* 0x0003e20000100800 */
[----:B------:R-:W-:Y:S01]  /*0bf0*/  ISETP.GE.AND P6, PT, R10, RZ, PT ;  /* 0x000000ff0a00720c */ /* 0x000fe20003fc6270 */
[----:B------:R-:W-:Y:S01]  /*0c00*/  @!P4 IMAD.IADD R3, R3, 0x1, -R0 ;  /* 0x000000010303c824 */ /* 0x000fe200078e0a00 */
[C---:B------:R-:W-:Y:S01]  /*0c10*/  ISETP.GE.AND P4, PT, R4.reuse, RZ, PT ;  /* 0x000000ff0400720c */ /* 0x040fe20003f86270 */
[----:B------:R-:W-:Y:S01]  /*0c20*/  IMAD.HI.U32 R10, R5, R14, RZ ;  /* 0x0000000e050a7227 */ /* 0x000fe200078e00ff */
[----:B------:R-:W-:-:S02]  /*0c30*/  LOP3.LUT R11, R4, 0x10, RZ, 0xfc, !PT ;  /* 0x00000010040b7812 */ /* 0x000fc400078efcff */
[----:B------:R-:W-:Y:S01]  /*0c40*/  IABS R28, R32 ;  /* 0x00000020001c7213 */ /* 0x000fe20000000000 */
[----:B------:R-:W-:Y:S01]  /*0c50*/  IMAD.MOV R15, RZ, RZ, -R6 ;  /* 0x000000ffff0f7224 */ /* 0x000fe200078e0a06 */
[----:B------:R-:W-:Y:S01]  /*0c60*/  IABS R16, R11 ;  /* 0x0000000b00107213 */ /* 0x000fe20000000000 */
[----:B------:R-:W-:Y:S01]  /*0c70*/  IMAD.MOV R17, RZ, RZ, -R10 ;  /* 0x000000ffff117224 */ /* 0x000fe200078e0a0a */
[----:B------:R-:W-:Y:S01]  /*0c80*/  ISETP.GE.AND P5, PT, R11, RZ, PT ;  /* 0x000000ff0b00720c */ /* 0x000fe20003fa6270 */
[----:B------:R-:W-:Y:S01]  /*0c90*/  @!P1 IMAD.IADD R8, R8, 0x1, -R0 ;  /* 0x0000000108089824 */ /* 0x000fe200078e0a00 */
[----:B------:R-:W-:Y:S01]  /*0ca0*/  ISETP.GE.AND P1, PT, R18, RZ, PT ;  /* 0x000000ff1200720c */ /* 0x000fe20003f26270 */
[----:B------:R-:W-:Y:S01]  /*0cb0*/  IMAD R10, R0, R15, R12 ;  /* 0x0000000f000a7224 */ /* 0x000fe200078e020c */
[----:B------:R-:W-:Y:S01]  /*0cc0*/  LOP3.LUT R15, R4, 0x14, RZ, 0xfc, !PT ;  /* 0x00000014040f7812 */ /* 0x000fe200078efcff */
[----:B------:R-:W-:Y:S01]  /*0cd0*/  IMAD.MOV.U32 R6, RZ, RZ, R3 ;  /* 0x000000ffff067224 */ /* 0x000fe200078e0003 */
[----:B------:R-:W-:Y:S01]  /*0ce0*/  IABS R18, R21 ;  /* 0x0000001500127213 */ /* 0x000fe20000000000 */
[----:B------:R-:W-:Y:S01]  /*0cf0*/  @!P2 IMAD.IADD R13, R13, 0x1, -R0 ;  /* 0x000000010d0da824 */ /* 0x000fe200078e0a00 */
[C---:B------:R-:W-:Y:S01]  /*0d00*/  ISETP.GT.U32.AND P2, PT, R0.reuse, R8, PT ;  /* 0x000000080000720c */ /* 0x040fe20003f44070 */
[----:B------:R-:W-:Y:S01]  /*0d10*/  @!P4 IMAD.MOV R6, RZ, RZ, -R6 ;  /* 0x000000ffff06c224 */ /* 0x000fe200078e0a06 */
[----:B------:R-:W-:Y:S01]  /*0d20*/  ISETP.GT.U32.AND P4, PT, R0, R10, PT ;  /* 0x0000000a0000720c */ /* 0x000fe20003f84070 */
[----:B------:R-:W-:Y:S01]  /*0d30*/  IMAD.HI.U32 R11, R5, R16, RZ ;  /* 0x00000010050b7227 */ /* 0x000fe200078e00ff */
[----:B------:R-:W-:-:S02]  /*0d40*/  LOP3.LUT R31, R4, 0x40, RZ, 0xfc, !PT ;  /* 0x00000040041f7812 */ /* 0x000fc400078efcff */
[C---:B------:R-:W-:Y:S01]  /*0d50*/  LOP3.LUT R33, R4.reuse, 0x48, RZ, 0xfc, !PT ;  /* 0x0000004804217812 */ /* 0x040fe200078efcff */
[----:B------:R-:W-:Y:S01]  /*0d60*/  IMAD.MOV R3, RZ, RZ, -R11 ;  /* 0x000000ffff037224 */ /* 0x000fe200078e0a0b */
[----:B------:R-:W-:Y:S01]  /*0d70*/  LOP3.LUT R37, R4, 0x5c, RZ, 0xfc, !PT ;  /* 0x0000005c04257812 */ /* 0x000fe200078efcff */
[C---:B------:R-:W-:Y:S01]  /*0d80*/  IMAD R11, R0.reuse, R17, R14 ;  /* 0x00000011000b7224 */ /* 0x040fe200078e020e */
[----:B------:R-:W-:Y:S01]  /*0d90*/  IABS R14, R15 ;  /* 0x0000000f000e7213 */ /* 0x000fe20000000000 */
[----:B------:R-:W-:Y:S01]  /*0da0*/  IMAD R12, R0, R3, R16 ;  /* 0x00000003000c7224 */ /* 0x000fe200078e0210 */
[----:B------:R-:W-:Y:S01]  /*0db0*/  IABS R17, R20 ;  /* 0x0000001400117213 */ /* 0x000fe20000000000 */
[--C-:B------:R-:W-:Y:S01]  /*0dc0*/  @!P2 IMAD.IADD R8, R8, 0x1, -R0.reuse ;  /* 0x000000010808a824 */ /* 0x100fe200078e0a00 */
[----:B------:R-:W-:Y:S01]  /*0dd0*/  ISETP.GT.U32.AND P2, PT, R0, R11, PT ;  /* 0x0000000b0000720c */ /* 0x000fe20003f44070 */
[----:B------:R-:W-:Y:S01]  /*0de0*/  @!P4 IMAD.IADD R10, R10, 0x1, -R0 ;  /* 0x000000010a0ac824 */ /* 0x000fe200078e0a00 */
[----:B------:R-:W-:Y:S01]  /*0df0*/  ISETP.GT.U32.AND P4, PT, R0, R12, PT ;  /* 0x0000000c0000720c */ /* 0x000fe20003f84070 */
[----:B------:R-:W-:Y:S01]  /*0e00*/  IMAD.MOV.U32 R3, RZ, RZ, R13 ;  /* 0x000000ffff037224 */ /* 0x000fe200078e000d */
[C---:B------:R-:W-:Y:S01]  /*0e10*/  LOP3.LUT R34, R4.reuse, 0x58, RZ, 0xfc, !PT ;  /* 0x0000005804227812 */ /* 0x040fe200078efcff */
[----:B------:R-:W-:Y:S01]  /*0e20*/  IMAD.HI.U32 R13, R5, R14, RZ ;  /* 0x0000000e050d7227 */ /* 0x000fe200078e00ff */
[----:B------:R-:W-:-:S02]  /*0e30*/  LOP3.LUT R38, R4, 0x64, RZ, 0xfc, !PT ;  /* 0x0000006404267812 */ /* 0x000fc400078efcff */
[----:B------:R-:W-:Y:S01]  /*0e40*/  LOP3.LUT R39, R4, 0x68, RZ, 0xfc, !PT ;  /* 0x0000006804277812 */ /* 0x000fe200078efcff */
[----:B------:R-:W-:Y:S01]  /*0e50*/  @!P1 IMAD.MOV R3, RZ, RZ, -R3 ;  /* 0x000000ffff039224 */ /* 0x000fe200078e0a03 */
[----:B------:R-:W-:Y:S01]  /*0e60*/  ISETP.GT.U32.AND P1, PT, R0, R10, PT ;  /* 0x0000000a0000720c */ /* 0x000fe20003f24070 */
[----:B------:R-:W-:Y:S01]  /*0e70*/  @!P3 IMAD.MOV R8, RZ, RZ, -R8 ;  /* 0x000000ffff08b224 */ /* 0x000fe200078e0a08 */
[----:B------:R-:W-:Y:S01]  /*0e80*/  ISETP.GE.AND P3, PT, R15, RZ, PT ;  /* 0x000000ff0f00720c */ /* 0x000fe20003f66270 */
[--C-:B------:R-:W-:Y:S01]  /*0e90*/  @!P2 IMAD.IADD R11, R11, 0x1, -R0.reuse ;  /* 0x000000010b0ba824 */ /* 0x100fe200078e0a00 */
[----:B------:R-:W-:Y:S01]  /*0ea0*/  IABS R35, R38 ;  /* 0x0000002600237213 */ /* 0x000fe20000000000 */
[----:B------:R-:W-:Y:S01]  /*0eb0*/  @!P4 IMAD.IADD R12, R12, 0x1, -R0 ;  /* 0x000000010c0cc824 */ /* 0x000fe200078e0a00 */
[----:B------:R-:W-:Y:S01]  /*0ec0*/  IABS R36, R39 ;  /* 0x0000002700247213 */ /* 0x000fe20000000000 */
[----:B------:R-:W-:Y:S01]  /*0ed0*/  IMAD.MOV R13, RZ, RZ, -R13 ;  /* 0x000000ffff0d7224 */ /* 0x000fe200078e0a0d */
[C---:B------:R-:W-:Y:S01]  /*0ee0*/  ISETP.GT.U32.AND P2, PT, R0.reuse, R11, PT ;  /* 0x0000000b0000720c */ /* 0x040fe20003f44070 */
[----:B------:R-:W-:Y:S01]  /*0ef0*/  IMAD.HI.U32 R15, R5, R18, RZ ;  /* 0x00000012050f7227 */ /* 0x000fe200078e00ff */
[----:B------:R-:W-:-:S02]  /*0f00*/  ISETP.GT.U32.AND P4, PT, R0, R12, PT ;  /* 0x0000000c0000720c */ /* 0x000fc40003f84070 */
[----:B------:R-:W-:Y:S01]  /*0f10*/  LOP3.LUT R40, R4, 0x6c, RZ, 0xfc, !PT ;  /* 0x0000006c04287812 */ /* 0x000fe200078efcff */
[----:B------:R-:W-:Y:S01]  /*0f20*/  IMAD R13, R0, R13, R14 ;  /* 0x0000000d000d7224 */ /* 0x000fe200078e020e */
[C---:B------:R-:W-:Y:S01]  /*0f30*/  LOP3.LUT R41, R4.reuse, 0x70, RZ, 0xfc, !PT ;  /* 0x0000007004297812 */ /* 0x040fe200078efcff */
[C---:B------:R-:W-:Y:S01]  /*0f40*/  IMAD.HI.U32 R16, R5.reuse, R19, RZ ;  /* 0x0000001305107227 */ /* 0x040fe200078e00ff */
[C---:B------:R-:W-:Y:S02]  /*0f50*/  LOP3.LUT R44, R4.reuse, 0x74, RZ, 0xfc, !PT ;  /* 0x00000074042c7812 */ /* 0x040fe400078efcff */
[C---:B------:R-:W-:Y:S01]  /*0f60*/  LOP3.LUT R47, R4.reuse, 0x80, RZ, 0xfc, !PT ;  /* 0x00000080042f7812 */ /* 0x040fe200078efcff */
[----:B------:R-:W-:Y:S01]  /*0f70*/  IMAD.MOV R15, RZ, RZ, -R15 ;  /* 0x000000ffff0f7224 */ /* 0x000fe200078e0a0f */
[----:B------:R-:W-:Y:S01]  /*0f80*/  LOP3.LUT R45, R4, 0x78, RZ, 0xfc, !PT ;  /* 0x00000078042d7812 */ /* 0x000fe200078efcff */
[----:B------:R-:W-:Y:S01]  /*0f90*/  @!P1 IMAD.IADD R10, R10, 0x1, -R0 ;  /* 0x000000010a0a9824 */ /* 0x000fe200078e0a00 */
[C---:B------:R-:W-:Y:S01]  /*0fa0*/  ISETP.GT.U32.AND P1, PT, R0.reuse, R13, PT ;  /* 0x0000000d0000720c */ /* 0x040fe20003f24070 */
[----:B------:R-:W-:Y:S01]  /*0fb0*/  IMAD.MOV R16, RZ, RZ, -R16 ;  /* 0x000000ffff107224 */ /* 0x000fe200078e0a10 */
[----:B------:R-:W-:Y:S01]  /*0fc0*/  IABS R43, R47 ;  /* 0x0000002f002b7213 */ /* 0x000fe20000000000 */
[----:B------:R-:W-:Y:S01]  /*0fd0*/  IMAD R15, R0, R15, R18 ;  /* 0x0000000f000f7224 */ /* 0x000fe200078e0212 */
[C---:B------:R-:W-:Y:S01]  /*0fe0*/  LOP3.LUT R46, R4.reuse, 0x7c, RZ, 0xfc, !PT ;  /* 0x0000007c042e7812 */ /* 0x040fe200078efcff */
[----:B------:R-:W-:Y:S01]  /*0ff0*/  IMAD.HI.U32 R14, R5, R17, RZ ;  /* 0x00000011050e7227 */ /* 0x000fe200078e00ff */
[----:B------:R-:W-:-:S02]  /*1000*/  LOP3.LUT R48, R4, 0x84, RZ, 0xfc, !PT ;  /* 0x0000008404307812 */ /* 0x000fc400078efcff */
[----:B------:R-:W-:Y:S01]  /*1010*/  IABS R42, R46 ;  /* 0x0000002e002a7213 */ /* 0x000fe20000000000 */
[--C-:B------:R-:W-:Y:S01]  /*1020*/  @!P2 IMAD.IADD R11, R11, 0x1, -R0.reuse ;  /* 0x000000010b0ba824 */ /* 0x100fe200078e0a00 */
[----:B------:R-:W-:Y:S01]  /*1030*/  ISETP.GE.AND P2, PT, R20, RZ, PT ;  /* 0x000000ff1400720c */ /* 0x000fe20003f46270 */
[----:B------:R-:W-:Y:S01]  /*1040*/  IMAD R16, R0, R16, R19 ;  /* 0x0000001000107224 */ /* 0x000fe200078e0213 */
[----:B------:R-:W-:Y:S01]  /*1050*/  LOP3.LUT R20, R4, 0x24, RZ, 0xfc, !PT ;  /* 0x0000002404147812 */ /* 0x000fe200078efcff */
[----:B------:R-:W-:Y:S01]  /*1060*/  @!P4 IMAD.IADD R12, R12, 0x1, -R0 ;  /* 0x000000010c0cc824 */ /* 0x000fe200078e0a00 */
[C---:B------:R-:W-:Y:S01]  /*1070*/  ISETP.GT.U32.AND P4, PT, R0.reuse, R15, PT ;  /* 0x0000000f0000720c */ /* 0x040fe20003f84070 */
[----:B------:R-:W-:Y:S01]  /*1080*/  IMAD.MOV R14, RZ, RZ, -R14 ;  /* 0x000000ffff0e7224 */ /* 0x000fe200078e0a0e */
[----:B------:R-:W-:Y:S01]  /*1090*/  IABS R18, R20 ;  /* 0x0000001400127213 */ /* 0x000fe20000000000 */
[----:B------:R-:W-:Y:S01]  /*10a0*/  @!P5 IMAD.MOV R12, RZ, RZ, -R12 ;  /* 0x000000ffff0cd224 */ /* 0x000fe200078e0a0c */
[C---:B------:R-:W-:Y:S01]  /*10b0*/  ISETP.GT.U32.AND P5, PT, R0.reuse, R16, PT ;  /* 0x000000100000720c */ /* 0x040fe20003fa4070 */
[----:B------:R-:W-:Y:S01]  /*10c0*/  IMAD R14, R0, R14, R17 ;  /* 0x0000000e000e7224 */ /* 0x000fe200078e0211 */
[C---:B------:R-:W-:Y:S01]  /*10d0*/  LOP3.LUT R49, R4.reuse, 0x88, RZ, 0xfc, !PT ;  /* 0x0000008804317812 */ /* 0x040fe200078efcff */
[----:B------:R-:W-:Y:S01]  /*10e0*/  @!P1 IMAD.IADD R13, R13, 0x1, -R0 ;  /* 0x000000010d0d9824 */ /* 0x000fe200078e0a00 */
[----:B------:R-:W-:Y:S01]  /*10f0*/  LOP3.LUT R51, R4, 0x90, RZ, 0xfc, !PT ;  /* 0x0000009004337812 */ /* 0x000fe200078efcff */
[----:B------:R-:W-:Y:S01]  /*1100*/  @!P6 IMAD.MOV R11, RZ, RZ, -R11 ;  /* 0x000000ffff0be224 */ /* 0x000fe200078e0a0b */
[----:B------:R-:W-:Y:S01]  /*1110*/  ISETP.GT.U32.AND P1, PT, R0, R14, PT ;  /* 0x0000000e0000720c */ /* 0x000fe20003f24070 */
[----:B------:R-:W-:Y:S01]  /*1120*/  IMAD.HI.U32 R17, R5, R18, RZ ;  /* 0x0000001205117227 */ /* 0x000fe200078e00ff */
[----:B------:R-:W-:-:S02]  /*1130*/  ISETP.GE.AND P6, PT, R21, RZ, PT ;  /* 0x000000ff1500720c */ /* 0x000fc40003fc6270 */
[C---:B------:R-:W-:Y:S01]  /*1140*/  LOP3.LUT R21, R4.reuse, 0x28, RZ, 0xfc, !PT ;  /* 0x0000002804157812 */ /* 0x040fe200078efcff */
[----:B------:R-:W-:Y:S01]  /*1150*/  @!P4 IMAD.IADD R15, R15, 0x1, -R0 ;  /* 0x000000010f0fc824 */ /* 0x000fe200078e0a00 */
[----:B------:R-:W-:Y:S01]  /*1160*/  LOP3.LUT R52, R4, 0x98, RZ, 0xfc, !PT ;  /* 0x0000009804347812 */ /* 0x000fe200078efcff */
[----:B------:R-:W-:Y:S01]  /*1170*/  IMAD.MOV R17, RZ, RZ, -R17 ;  /* 0x000000ffff117224 */ /* 0x000fe200078e0a11 */
[----:B------:R-:W-:Y:S01]  /*1180*/  IABS R19, R21 ;  /* 0x0000001500137213 */ /* 0x000fe20000000000 */
[----:B------:R-:W-:Y:S01]  /*1190*/  @!P0 IMAD.MOV R10, RZ, RZ, -R10 ;  /* 0x000000ffff0a8224 */ /* 0x000fe200078e0a0a */
[----:B------:R-:W-:Y:S01]  /*11a0*/  ISETP.GT.U32.AND P0, PT, R0, R13, PT ;  /* 0x0000000d0000720c */ /* 0x000fe20003f04070 */
[----:B------:R-:W-:Y:S01]  /*11b0*/  @!P5 IMAD.IADD R16, R16, 0x1, -R0 ;  /* 0x000000011010d824 */ /* 0x000fe200078e0a00 */
[C---:B------:R-:W-:Y:S01]  /*11c0*/  ISETP.GT.U32.AND P5, PT, R0.reuse, R15, PT ;  /* 0x0000000f0000720c */ /* 0x040fe20003fa4070 */
[----:B------:R-:W-:Y:S01]  /*11d0*/  IMAD R17, R0, R17, R18 ;  /* 0x0000001100117224 */ /* 0x000fe200078e0212 */
[C---:B------:R-:W-:Y:S01]  /*11e0*/  LOP3.LUT R53, R4.reuse, 0x9c, RZ, 0xfc, !PT ;  /* 0x0000009c04357812 */ /* 0x040fe200078efcff */
[----:B------:R-:W-:Y:S01]  /*11f0*/  IMAD.HI.U32 R18, R5, R19, RZ ;  /* 0x0000001305127227 */ /* 0x000fe200078e00ff */
[----:B------:R-:W-:-:S02]  /*1200*/  LOP3.LUT R54, R4, 0xa0, RZ, 0xfc, !PT ;  /* 0x000000a004367812 */ /* 0x000fc400078efcff */
[----:B------:R-:W-:Y:S01]  /*1210*/  IABS R50, R53 ;  /* 0x0000003500327213 */ /* 0x000fe20000000000 */
[----:B------:R-:W-:Y:S01]  /*1220*/  @!P1 IMAD.IADD R14, R14, 0x1, -R0 ;  /* 0x000000010e0e9824 */ /* 0x000fe200078e0a00 */
[----:B------:R-:W-:Y:S01]  /*1230*/  ISETP.GE.AND P1, PT, R20, RZ, PT ;  /* 0x000000ff1400720c */ /* 0x000fe20003f26270 */
[----:B------:R-:W-:Y:S01]  /*1240*/  IMAD.MOV R18, RZ, RZ, -R18 ;  /* 0x000000ffff127224 */ /* 0x000fe200078e0a12 */
[----:B------:R-:W-:Y:S01]  /*1250*/  LOP3.LUT R56, R4, 0xac, RZ, 0xfc, !PT ;  /* 0x000000ac04387812 */ /* 0x000fe200078efcff */
[--C-:B------:R-:W-:Y:S01]  /*1260*/  @!P0 IMAD.IADD R13, R13, 0x1, -R0.reuse ;  /* 0x000000010d0d8824 */ /* 0x100fe200078e0a00 */
[C---:B------:R-:W-:Y:S01]  /*1270*/  ISETP.GT.U32.AND P4, PT, R0.reuse, R14, PT ;  /* 0x0000000e0000720c */ /* 0x040fe20003f84070 */
[----:B------:R-:W-:Y:S01]  /*1280*/  IMAD R18, R0, R18, R19 ;  /* 0x0000001200127224 */ /* 0x000fe200078e0213 */
[----:B------:R-:W-:Y:S01]  /*1290*/  ISETP.GE.AND P0, PT, R22, RZ, PT ;  /* 0x000000ff1600720c */ /* 0x000fe20003f06270 */
[----:B------:R-:W-:Y:S01]  /*12a0*/  @!P5 IMAD.IADD R15, R15, 0x1, -R0 ;  /* 0x000000010f0fd824 */ /* 0x000fe200078e0a00 */
[----:B------:R-:W-:Y:S01]  /*12b0*/  IABS R22, R25 ;  /* 0x0000001900167213 */ /* 0x000fe20000000000 */
[----:B------:R-:W-:Y:S01]  /*12c0*/  @!P3 IMAD.MOV R13, RZ, RZ, -R13 ;  /* 0x000000ffff0db224 */ /* 0x000fe200078e0a0d */
[C---:B------:R-:W-:Y:S01]  /*12d0*/  ISETP.GT.U32.AND P5, PT, R0.reuse, R18, PT ;  /* 0x000000120000720c */ /* 0x040fe20003fa4070 */
[----:B------:R-:W-:Y:S01]  /*12e0*/  IMAD.HI.U32 R20, R5, R23, RZ ;  /* 0x0000001705147227 */ /* 0x000fe200078e00ff */
[----:B------:R-:W-:-:S02]  /*12f0*/  ISETP.GT.U32.AND P3, PT, R0, R16, PT ;  /* 0x000000100000720c */ /* 0x000fc40003f64070 */
[C---:B------:R-:W-:Y:S01]  /*1300*/  LOP3.LUT R58, R4.reuse, 0xb0, RZ, 0xfc, !PT ;  /* 0x000000b0043a7812 */ /* 0x040fe200078efcff */
[----:B------:R-:W-:Y:S01]  /*1310*/  IMAD.MOV R20, RZ, RZ, -R20 ;  /* 0x000000ffff147224 */ /* 0x000fe200078e0a14 */
[----:B------:R-:W-:Y:S01]  /*1320*/  LOP3.LUT R60, R4, 0xc4, RZ, 0xfc, !PT ;  /* 0x000000c4043c7812 */ /* 0x000fe200078efcff */
[--C-:B------:R-:W-:Y:S01]  /*1330*/  @!P4 IMAD.IADD R14, R14, 0x1, -R0.reuse ;  /* 0x000000010e0ec824 */ /* 0x100fe200078e0a00 */
[C---:B------:R-:W-:Y:S01]  /*1340*/  ISETP.GT.U32.AND P4, PT, R0.reuse, R17, PT ;  /* 0x000000110000720c */ /* 0x040fe20003f84070 */
[----:B------:R-:W-:Y:S01]  /*1350*/  IMAD R20, R0, R20, R23 ;  /* 0x0000001400147224 */ /* 0x000fe200078e0217 */
[----:B------:R-:W-:Y:S01]  /*1360*/  LOP3.LUT R66, R4, 0xc8, RZ, 0xfc, !PT ;  /* 0x000000c804427812 */ /* 0x000fe200078efcff */
[----:B------:R-:W-:Y:S01]  /*1370*/  IMAD.HI.U32 R19, R5, R22, RZ ;  /* 0x0000001605137227 */ /* 0x000fe200078e00ff */
[----:B------:R-:W-:Y:S02]  /*1380*/  IABS R61, R60 ;  /* 0x0000003c003d7213 */ /* 0x000fe40000000000 */
[----:B------:R-:W-:Y:S01]  /*1390*/  IABS R63, R66 ;  /* 0x00000042003f7213 */ /* 0x000fe20000000000 */
[--C-:B------:R-:W-:Y:S01]  /*13a0*/  @!P5 IMAD.IADD R18, R18, 0x1, -R0.reuse ;  /* 0x000000011212d824 */ /* 0x100fe200078e0a00 */
[----:B------:R-:W-:Y:S01]  /*13b0*/  LOP3.LUT R67, R4, 0xcc, RZ, 0xfc, !PT ;  /* 0x000000cc04437812 */ /* 0x000fe200078efcff */
[----:B------:R-:W-:Y:S01]  /*13c0*/  @!P3 IMAD.IADD R16, R16, 0x1, -R0 ;  /* 0x000000011010b824 */ /* 0x000fe200078e0a00 */
[----:B------:R-:W-:Y:S01]  /*13d0*/  ISETP.GE.AND P3, PT, R21, RZ, PT ;  /* 0x000000ff1500720c */ /* 0x000fe20003f66270 */
[----:B------:R-:W-:Y:S01]  /*13e0*/  IMAD.HI.U32 R21, R5, R24, RZ ;  /* 0x0000001805157227 */ /* 0x000fe200078e00ff */
[----:B------:R-:W-:-:S02]  /*13f0*/  ISETP.GT.U32.AND P5, PT, R0, R18, PT ;  /* 0x000000120000720c */ /* 0x000fc40003fa4070 */
[----:B------:R-:W-:Y:S01]  /*1400*/  IABS R65, R67 ;  /* 0x0000004300417213 */ /* 0x000fe20000000000 */
[----:B------:R-:W-:Y:S01]  /*1410*/  @!P4 IMAD.IADD R17, R17, 0x1, -R0 ;  /* 0x000000011111c824 */ /* 0x000fe200078e0a00 */
[----:B------:R-:W-:Y:S01]  /*1420*/  ISETP.GE.AND P4, PT, R25, RZ, PT ;  /* 0x000000ff1900720c */ /* 0x000fe20003f86270 */
[----:B------:R-:W-:Y:S01]  /*1430*/  IMAD.MOV R21, RZ, RZ, -R21 ;  /* 0x000000ffff157224 */ /* 0x000fe200078e0a15 */
[----:B------:R-:W-:Y:S01]  /*1440*/  LOP3.LUT R68, R4, 0xd0, RZ, 0xfc, !PT ;  /* 0x000000d004447812 */ /* 0x000fe200078efcff */
[----:B------:R-:W-:Y:S01]  /*1450*/  @!P2 IMAD.MOV R14, RZ, RZ, -R14 ;  /* 0x000000ffff0ea224 */ /* 0x000fe200078e0a0e */
[C---:B------:R-:W-:Y:S01]  /*1460*/  ISETP.GT.U32.AND P2, PT, R0.reuse, R17, PT ;  /* 0x000000110000720c */ /* 0x040fe20003f44070 */
[C---:B------:R-:W-:Y:S01]  /*1470*/  IMAD R21, R0.reuse, R21, R24 ;  /* 0x0000001500157224 */ /* 0x040fe200078e0218 */
[----:B------:R-:W-:Y:S01]  /*1480*/  IABS R24, R29 ;  /* 0x0000001d00187213 */ /* 0x000fe20000000000 */
[----:B------:R-:W-:Y:S01]  /*1490*/  @!P0 IMAD.MOV R16, RZ, RZ, -R16 ;  /* 0x000000ffff108224 */ /* 0x000fe200078e0a10 */
[----:B------:R-:W-:Y:S01]  /*14a0*/  ISETP.GT.U32.AND P0, PT, R0, R20, PT ;  /* 0x000000140000720c */ /* 0x000fe20003f04070 */
[----:B------:R-:W-:Y:S01]  /*14b0*/  IMAD.MOV R19, RZ, RZ, -R19 ;  /* 0x000000ffff137224 */ /* 0x000fe200078e0a13 */
[----:B------:R-:W-:Y:S01]  /*14c0*/  IABS R62, R68 ;  /* 0x00000044003e7213 */ /* 0x000fe20000000000 */
[----:B------:R-:W-:Y:S01]  /*14d0*/  @!P5 IMAD.IADD R18, R18, 0x1, -R0 ;  /* 0x000000011212d824 */ /* 0x000fe200078e0a00 */
[C---:B------:R-:W-:Y:S01]  /*14e0*/  ISETP.GT.U32.AND P5, PT, R0.reuse, R21, PT ;  /* 0x000000150000720c */ /* 0x040fe20003fa4070 */
[----:B------:R-:W-:Y:S01]  /*14f0*/  IMAD R19, R0, R19, R22 ;  /* 0x0000001300137224 */ /* 0x000fe200078e0216 */
[C---:B------:R-:W-:Y:S01]  /*1500*/  LOP3.LUT R69, R4.reuse, 0xd4, RZ, 0xfc, !PT ;  /* 0x000000d404457812 */ /* 0x040fe200078efcff */
[----:B------:R-:W-:Y:S01]  /*1510*/  @!P6 IMAD.MOV R15, RZ, RZ, -R15 ;  /* 0x000000ffff0fe224 */ /* 0x000fe200078e0a0f */
[----:B------:R-:W-:Y:S01]  /*1520*/  LOP3.LUT R70, R4, 0xe4, RZ, 0xfc, !PT ;  /* 0x000000e404467812 */ /* 0x000fe200078efcff */
[----:B------:R-:W-:Y:S01]  /*1530*/  @!P2 IMAD.IADD R17, R17, 0x1, -R0 ;  /* 0x000000011111a824 */ /* 0x000fe200078e0a00 */
[----:B------:R-:W-:Y:S01]  /*1540*/  ISETP.GT.U32.AND P6, PT, R0, R19, PT ;  /* 0x000000130000720c */ /* 0x000fe20003fc4070 */
[----:B------:R-:W-:Y:S01]  /*1550*/  IMAD.HI.U32 R22, R5, R24, RZ ;  /* 0x0000001805167227 */ /* 0x000fe200078e00ff */
[----:B------:R-:W-:-:S02]  /*1560*/  ISETP.GE.AND P2, PT, R26, RZ, PT ;  /* 0x000000ff1a00720c */ /* 0x000fc40003f46270 */
[----:B------:R-:W-:Y:S01]  /*1570*/  IABS R26, R30 ;  /* 0x0000001e001a7213 */ /* 0x000fe20000000000 */
[--C-:B------:R-:W-:Y:S01]  /*1580*/  @!P0 IMAD.IADD R20, R20, 0x1, -R0.reuse ;  /* 0x0000000114148824 */ /* 0x100fe200078e0a00 */
[----:B------:R-:W-:Y:S01]  /*1590*/  IABS R64, R69 ;  /* 0x0000004500407213 */ /* 0x000fe20000000000 */
[--C-:B------:R-:W-:Y:S01]  /*15a0*/  @!P5 IMAD.IADD R21, R21, 0x1, -R0.reuse ;  /* 0x000000011515d824 */ /* 0x100fe200078e0a00 */
[----:B------:R-:W-:Y:S01]  /*15b0*/  LOP3.LUT R72, R4, 0xf0, RZ, 0xfc, !PT ;  /* 0x000000f004487812 */ /* 0x000fe200078efcff */
[----:B------:R-:W-:Y:S01]  /*15c0*/  IMAD.HI.U32 R23, R5, R26, RZ ;  /* 0x0000001a05177227 */ /* 0x000fe200078e00ff */
[C---:B------:R-:W-:Y:S02]  /*15d0*/  ISETP.GT.U32.AND P5, PT, R0.reuse, R20, PT ;  /* 0x000000140000720c */ /* 0x040fe40003fa4070 */
[----:B------:R-:W-:Y:S01]  /*15e0*/  IABS R75, R72 ;  /* 0x00000048004b7213 */ /* 0x000fe20000000000 */
[----:B------:R-:W-:Y:S01]  /*15f0*/  @!P6 IMAD.IADD R19, R19, 0x1, -R0 ;  /* 0x000000011313e824 */ /* 0x000fe200078e0a00 */
[----:B------:R-:W-:Y:S01]  /*1600*/  ISETP.GE.AND P6, PT, R27, RZ, PT ;  /* 0x000000ff1b00720c */ /* 0x000fe20003fc6270 */
[----:B------:R-:W-:Y:S01]  /*1610*/  IMAD.MOV R23, RZ, RZ, -R23 ;  /* 0x000000ffff177224 */ /* 0x000fe200078e0a17 */
[----:B------:R-:W-:Y:S01]  /*1620*/  IABS R27, R31 ;  /* 0x0000001f001b7213 */ /* 0x000fe20000000000 */
[----:B------:R-:W-:Y:S01]  /*1630*/  IMAD.MOV R25, RZ, RZ, -R22 ;  /* 0x000000ffff197224 */ /* 0x000fe200078e0a16 */
[C---:B------:R-:W-:Y:S01]  /*1640*/  ISETP.GT.U32.AND P0, PT, R0.reuse, R19, PT ;  /* 0x000000130000720c */ /* 0x040fe20003f04070 */
[C---:B------:R-:W-:Y:S01]  /*1650*/  IMAD R23, R0.reuse, R23, R26 ;  /* 0x0000001700177224 */ /* 0x040fe200078e021a */
[----:B------:R-:W-:Y:S01]  /*1660*/  IABS R26, R33 ;  /* 0x00000021001a7213 */ /* 0x000fe20000000000 */
[----:B------:R-:W-:Y:S01]  /*1670*/  IMAD R22, R0, R25, R24 ;  /* 0x0000001900167224 */ /* 0x000fe200078e0218 */
[----:B------:R-:W-:Y:S01]  /*1680*/  LOP3.LUT R74, R4, 0xf4, RZ, 0xfc, !PT ;  /* 0x000000f4044a7812 */ /* 0x000fe200078efcff */
[----:B------:R-:W-:Y:S01]  /*1690*/  @!P5 IMAD.IADD R20, R20, 0x1, -R0 ;  /* 0x000000011414d824 */ /* 0x000fe200078e0a00 */
[C---:B------:R-:W-:Y:S01]  /*16a0*/  ISETP.GT.U32.AND P5, PT, R0.reuse, R23, PT ;  /* 0x000000170000720c */ /* 0x040fe20003fa4070 */
[----:B------:R-:W-:Y:S01]  /*16b0*/  @!P1 IMAD.MOV R17, RZ, RZ, -R17 ;  /* 0x000000ffff119224 */ /* 0x000fe200078e0a11 */
[----:B------:R-:W-:Y:S01]  /*16c0*/  ISETP.GT.U32.AND P1, PT, R0, R21, PT ;  /* 0x000000150000720c */ /* 0x000fe20003f24070 */
[----:B------:R-:W-:-:S04]  /*16d0*/  IMAD.HI.U32 R25, R5, R28, RZ ;  /* 0x0000001c05197227 */ /* 0x000fc800078e00ff */
[----:B------:R-:W-:Y:S01]  /*16e0*/  @!P0 IMAD.IADD R19, R19, 0x1, -R0 ;  /* 0x0000000113138824 */ /* 0x000fe200078e0a00 */
[----:B------:R-:W-:Y:S01]  /*16f0*/  ISETP.GT.U32.AND P0, PT, R0, R22, PT ;  /* 0x000000160000720c */ /* 0x000fe20003f04070 */
[----:B------:R-:W-:Y:S02]  /*1700*/  IMAD.MOV R25, RZ, RZ, -R25 ;  /* 0x000000ffff197224 */ /* 0x000fe400078e0a19 */
[----:B------:R-:W-:-:S04]  /*1710*/  IMAD.HI.U32 R24, R5, R27, RZ ;  /* 0x0000001b05187227 */ /* 0x000fc800078e00ff */
[----:B------:R-:W-:Y:S02]  /*1720*/  @!P5 IMAD.IADD R23, R23, 0x1, -R0 ;  /* 0x000000011717d824 */ /* 0x000fe400078e0a00 */
[----:B------:R-:W-:Y:S02]  /*1730*/  @!P3 IMAD.MOV R18, RZ, RZ, -R18 ;  /* 0x000000ffff12b224 */ /* 0x000fe400078e0a12 */
[C---:B------:R-:W-:Y:S01]  /*1740*/  IMAD R25, R0.reuse, R25, R28 ;  /* 0x0000001900197224 */ /* 0x040fe200078e021c */
[----:B------:R-:W-:Y:S01]  /*1750*/  ISETP.GT.U32.AND P5, PT, R0, R23, PT ;  /* 0x000000170000720c */ /* 0x000fe20003fa4070 */
[----:B------:R-:W-:Y:S01]  /*1760*/  @!P0 IMAD.IADD R22, R22, 0x1, -R0 ;  /* 0x0000000116168824 */ /* 0x000fe200078e0a00 */
[----:B------:R-:W-:Y:S01]  /*1770*/  ISETP.GE.AND P0, PT, R30, RZ, PT ;  /* 0x000000ff1e00720c */ /* 0x000fe20003f06270 */
[----:B------:R-:W-:Y:S02]  /*1780*/  IMAD.MOV R24, RZ, RZ, -R24 ;  /* 0x000000ffff187224 */ /* 0x000fe400078e0a18 */
[----:B------:R-:W-:Y:S01]  /*1790*/  @!P1 IMAD.IADD R21, R21, 0x1, -R0 ;  /* 0x0000000115159824 */ /* 0x000fe200078e0a00 */
[C---:B------:R-:W-:Y:S01]  /*17a0*/  ISETP.GT.U32.AND P3, PT, R0.reuse, R22, PT ;  /* 0x000000160000720c */ /* 0x040fe20003f64070 */
[----:B------:R-:W-:Y:S01]  /*17b0*/  IMAD R24, R0, R24, R27 ;  /* 0x0000001800187224 */ /* 0x000fe200078e021b */
[----:B------:R-:W-:Y:S01]  /*17c0*/  ISETP.GE.AND P1, PT, R29, RZ, PT ;  /* 0x000000ff1d00720c */ /* 0x000fe20003f26270 */
[----:B------:R-:W-:Y:S01]  /*17d0*/  IMAD.MOV.U32 R27, RZ, RZ, R26 ;  /* 0x000000ffff1b7224 */ /* 0x000fe200078e001a */
[----:B------:R-:W-:Y:S01]  /*17e0*/  LOP3.LUT R29, R4, 0x4c, RZ, 0xfc, !PT ;  /* 0x0000004c041d7812 */ /* 0x000fe200078efcff */
[----:B------:R-:W-:Y:S01]  /*17f0*/  @!P4 IMAD.MOV R19, RZ, RZ, -R19 ;  /* 0x000000ffff13c224 */ /* 0x000fe200078e0a13 */
[C---:B------:R-:W-:Y:S01]  /*1800*/  ISETP.GT.U32.AND P4, PT, R0.reuse, R24, PT ;  /* 0x000000180000720c */ /* 0x040fe20003f84070 */
[----:B------:R-:W-:Y:S01]  /*1810*/  @!P5 IMAD.IADD R23, R23, 0x1, -R0 ;  /* 0x000000011717d824 */ /* 0x000fe200078e0a00 */
[----:B------:R-:W-:Y:S01]  /*1820*/  ISETP.GT.U32.AND P5, PT, R0, R25, PT ;  /* 0x000000190000720c */ /* 0x000fe20003fa4070 */
[----:B------:R-:W-:Y:S01]  /*1830*/  IMAD.HI.U32 R26, R5, R27, RZ ;  /* 0x0000001b051a7227 */ /* 0x000fe200078e00ff */
[----:B------:R-:W-:-:S03]  /*1840*/  IABS R28, R29 ;  /* 0x0000001d001c7213 */ /* 0x000fc60000000000 */
[----:B------:R-:W-:Y:S01]  /*1850*/  @!P3 IMAD.IADD R22, R22, 0x1, -R0 ;  /* 0x000000011616b824 */ /* 0x000fe200078e0a00 */
[----:B------:R-:W-:Y:S01]  /*1860*/  ISETP.GE.AND P3, PT, R33, RZ, PT ;  /* 0x000000ff2100720c */ /* 0x000fe20003f66270 */
[----:B------:R-:W-:Y:S01]  /*1870*/  IMAD.MOV R26, RZ, RZ, -R26 ;  /* 0x000000ffff1a7224 */ /* 0x000fe200078e0a1a */
[----:B------:R-:W-:Y:S01]  /*1880*/  LOP3.LUT R33, R4, 0x54, RZ, 0xfc, !PT ;  /* 0x0000005404217812 */ /* 0x000fe200078efcff */
[----:B------:R-:W-:Y:S01]  /*1890*/  @!P1 IMAD.MOV R22, RZ, RZ, -R22 ;  /* 0x000000ffff169224 */ /* 0x000fe200078e0a16 */
[----:B------:R-:W-:Y:S01]  /*18a0*/  ISETP.GE.AND P1, PT, R29, RZ, PT ;  /* 0x000000ff1d00720c */ /* 0x000fe20003f26270 */
[----:B------:R-:W-:Y:S01]  /*18b0*/  IMAD R26, R0, R26, R27 ;  /* 0x0000001a001a7224 */ /* 0x000fe200078e021b */
[----:B------:R-:W-:Y:S01]  /*18c0*/  LOP3.LUT R29, R4, 0x50, RZ, 0xfc, !PT ;  /* 0x00000050041d7812 */ /* 0x000fe200078efcff */
[----:B------:R-:W-:Y:S02]  /*18d0*/  @!P5 IMAD.IADD R25, R25, 0x1, -R0 ;  /* 0x000000011919d824 */ /* 0x000fe400078e0a00 */
[----:B------:R-:W-:Y:S01]  /*18e0*/  IMAD.HI.U32 R27, R5, R28, RZ ;  /* 0x0000001c051b7227 */ /* 0x000fe200078e00ff */
[----:B------:R-:W-:-:S02]  /*18f0*/  IABS R30, R29 ;  /* 0x0000001d001e7213 */ /* 0x000fc40000000000 */
[----:B------:R-:W-:Y:S01]  /*1900*/  ISETP.GT.U32.AND P5, PT, R0, R25, PT ;  /* 0x000000190000720c */ /* 0x000fe20003fa4070 */
[----:B------:R-:W-:Y:S02]  /*1910*/  IMAD.MOV R27, RZ, RZ, -R27 ;  /* 0x000000ffff1b7224 */ /* 0x000fe400078e0a1b */
[----:B------:R-:W-:Y:S01]  /*1920*/  @!P6 IMAD.MOV R21, RZ, RZ, -R21 ;  /* 0x000000ffff15e224 */ /* 0x000fe200078e0a15 */
[----:B------:R-:W-:Y:S01]  /*1930*/  ISETP.GE.AND P6, PT, R32, RZ, PT ;  /* 0x000000ff2000720c */ /* 0x000fe20003fc6270 */
[----:B------:R-:W-:Y:S01]  /*1940*/  @!P4 IMAD.IADD R24, R24, 0x1, -R0 ;  /* 0x000000011818c824 */ /* 0x000fe200078e0a00 */
[----:B------:R-:W-:Y:S01]  /*1950*/  IABS R32, R33 ;  /* 0x0000002100207213 */ /* 0x000fe20000000000 */
[C---:B------:R-:W-:Y:S02]  /*1960*/  IMAD R27, R0.reuse, R27, R28 ;  /* 0x0000001b001b7224 */ /* 0x040fe400078e021c */
[----:B------:R-:W-:Y:S01]  /*1970*/  IMAD.HI.U32 R28, R5, R30, RZ ;  /* 0x0000001e051c7227 */ /* 0x000fe200078e00ff */
[----:B------:R-:W-:-:S03]  /*1980*/  ISETP.GT.U32.AND P4, PT, R0, R24, PT ;  /* 0x000000180000720c */ /* 0x000fc60003f84070 */
[----:B------:R-:W-:Y:S01]  /*1990*/  @!P2 IMAD.MOV R20, RZ, RZ, -R20 ;  /* 0x000000ffff14a224 */ /* 0x000fe200078e0a14 */
[----:B------:R-:W-:Y:S01]  /*19a0*/  ISETP.GE.AND P2, PT, R31, RZ, PT ;  /* 0x000000ff1f00720c */ /* 0x000fe20003f46270 */
[----:B------:R-:W-:Y:S02]  /*19b0*/  IMAD.MOV R31, RZ, RZ, -R28 ;  /* 0x000000ffff1f7224 */ /* 0x000fe400078e0a1c */
[----:B------:R-:W-:Y:S01]  /*19c0*/  @!P5 IMAD.IADD R25, R25, 0x1, -R0 ;  /* 0x000000011919d824 */ /* 0x000fe200078e0a00 */
[----:B------:R-:W-:Y:S01]  /*19d0*/  ISETP.GE.AND P5, PT, R33, RZ, PT ;  /* 0x000000ff2100720c */ /* 0x000fe20003fa6270 */
[C---:B------:R-:W-:Y:S01]  /*19e0*/  IMAD R28, R0.reuse, R31, R30 ;  /* 0x0000001f001c7224 */ /* 0x040fe200078e021e */
[----:B------:R-:W-:Y:S01]  /*19f0*/  IABS R33, R34 ;  /* 0x0000002200217213 */ /* 0x000fe20000000000 */
[----:B------:R-:W-:Y:S01]  /*1a00*/  @!P0 IMAD.MOV R23, RZ, RZ, -R23 ;  /* 0x000000ffff178224 */ /* 0x000fe200078e0a17 */
[C---:B------:R-:W-:Y:S01]  /*1a10*/  ISETP.GT.U32.AND P0, PT, R0.reuse, R26, PT ;  /* 0x0000001a0000720c */ /* 0x040fe20003f04070 */
[----:B------:R-:W-:Y:S01]  /*1a20*/  @!P6 IMAD.MOV R25, RZ, RZ, -R25 ;  /* 0x000000ffff19e224 */ /* 0x000fe200078e0a19 */
[----:B------:R-:W-:Y:S01]  /*1a30*/  ISETP.GT.U32.AND P6, PT, R0, R28, PT ;  /* 0x0000001c0000720c */ /* 0x000fe20003fc4070 */
[----:B------:R-:W-:Y:S01]  /*1a40*/  @!P4 IMAD.IADD R24, R24, 0x1, -R0 ;  /* 0x000000011818c824 */ /* 0x000fe200078e0a00 */
[----:B------:R-:W-:Y:S01]  /*1a50*/  ISETP.GE.AND P4, PT, R29, RZ, PT ;  /* 0x000000ff1d00720c */ /* 0x000fe20003f86270 */
[----:B------:R-:W-:-:S04]  /*1a60*/  IMAD.HI.U32 R29, R5, R32, RZ ;  /* 0x00000020051d7227 */ /* 0x000fc800078e00ff */
[----:B------:R-:W-:Y:S02]  /*1a70*/  IMAD.MOV R29, RZ, RZ, -R29 ;  /* 0x000000ffff1d7224 */ /* 0x000fe400078e0a1d */
[----:B------:R-:W-:Y:S01]  /*1a80*/  @!P2 IMAD.MOV R24, RZ, RZ, -R24 ;  /* 0x000000ffff18a224 */ /* 0x000fe200078e0a18 */
[----:B------:R-:W-:Y:S01]  /*1a90*/  ISETP.GT.U32.AND P2, PT, R0, R27, PT ;  /* 0x0000001b0000720c */ /* 0x000fe20003f44070 */
[----:B------:R-:W-:Y:S02]  /*1aa0*/  @!P0 IMAD.IADD R26, R26, 0x1, -R0 ;  /* 0x000000011a1a8824 */ /* 0x000fe400078e0a00 */
[----:B------:R-:W-:Y:S01]  /*1ab0*/  IMAD R29, R0, R29, R32 ;  /* 0x0000001d001d7224 */ /* 0x000fe200078e0220 */
[----:B------:R-:W-:Y:S01]  /*1ac0*/  IABS R32, R37 ;  /* 0x0000002500207213 */ /* 0x000fe20000000000 */
[----:B------:R-:W-:Y:S01]  /*1ad0*/  @!P6 IMAD.IADD R28, R28, 0x1, -R0 ;  /* 0x000000011c1ce824 */ /* 0x000fe200078e0a00 */
[----:B------:R-:W-:Y:S01]  /*1ae0*/  ISETP.GT.U32.AND P0, PT, R0, R26, PT ;  /* 0x0000001a0000720c */ /* 0x000fe20003f04070 */
[----:B------:R-:W-:-:S03]  /*1af0*/  IMAD.HI.U32 R30, R5, R33, RZ ;  /* 0x00000021051e7227 */ /* 0x000fc600078e00ff */
[----:B------:R-:W-:Y:S01]  /*1b00*/  ISETP.GT.U32.AND P6, PT, R0, R28, PT ;  /* 0x0000001c0000720c */ /* 0x000fe20003fc4070 */
[----:B------:R-:W-:-:S04]  /*1b10*/  IMAD.HI.U32 R31, R5, R32, RZ ;  /* 0x00000020051f7227 */ /* 0x000fc800078e00ff */
[----:B------:R-:W-:Y:S02]  /*1b20*/  IMAD.MOV R31, RZ, RZ, -R31 ;  /* 0x000000ffff1f7224 */ /* 0x000fe400078e0a1f */
[----:B------:R-:W-:Y:S02]  /*1b30*/  @!P2 IMAD.IADD R27, R27, 0x1, -R0 ;  /* 0x000000011b1ba824 */ /* 0x000fe400078e0a00 */
[----:B------:R-:W-:Y:S02]  /*1b40*/  IMAD R31, R0, R31, R32 ;  /* 0x0000001f001f7224 */ /* 0x000fe400078e0220 */
[--C-:B------:R-:W-:Y:S01]  /*1b50*/  @!P0 IMAD.IADD R26, R26, 0x1, -R0.reuse ;  /* 0x000000011a1a8824 */ /* 0x100fe200078e0a00 */
[----:B------:R-:W-:Y:S01]  /*1b60*/  ISETP.GE.AND P0, PT, R34, RZ, PT ;  /* 0x000000ff2200720c */ /* 0x000fe20003f06270 */
[----:B------:R-:W-:Y:S01]  /*1b70*/  @!P6 IMAD.IADD R28, R28, 0x1, -R0 ;  /* 0x000000011c1ce824 */ /* 0x000fe200078e0a00 */
[----:B------:R-:W-:Y:S01]  /*1b80*/  ISETP.GT.U32.AND P6, PT, R0, R31, PT ;  /* 0x0000001f0000720c */ /* 0x000fe20003fc4070 */
[----:B------:R-:W-:Y:S01]  /*1b90*/  IMAD.MOV R30, RZ, RZ, -R30 ;  /* 0x000000ffff1e7224 */ /* 0x000fe200078e0a1e */
[----:B------:R-:W-:Y:S01]  /*1ba0*/  LOP3.LUT R34, R4, 0x60, RZ, 0xfc, !PT ;  /* 0x0000006004227812 */ /* 0x000fe200078efcff */
[----:B------:R-:W-:Y:S01]  /*1bb0*/  @!P3 IMAD.MOV R26, RZ, RZ, -R26 ;  /* 0x000000ffff1ab224 */ /* 0x000fe200078e0a1a */
[C---:B------:R-:W-:Y:S01]  /*1bc0*/  ISETP.GT.U32.AND P2, PT, R0.reuse, R27, PT ;  /* 0x0000001b0000720c */ /* 0x040fe20003f44070 */
[C---:B------:R-:W-:Y:S01]  /*1bd0*/  IMAD R30, R0.reuse, R30, R33 ;  /* 0x0000001e001e7224 */ /* 0x040fe200078e0221 */
[----:B------:R-:W-:Y:S01]  /*1be0*/  IABS R33, R34 ;  /* 0x0000002200217213 */ /* 0x000fe20000000000 */
[----:B------:R-:W-:Y:S01]  /*1bf0*/  @!P4 IMAD.MOV R28, RZ, RZ, -R28 ;  /* 0x000000ffff1cc224 */ /* 0x000fe200078e0a1c */
[----:B------:R-:W-:-:S02]  /*1c00*/  ISETP.GT.U32.AND P3, PT, R0, R29, PT ;  /* 0x0000001d0000720c */ /* 0x000fc40003f64070 */
[----:B------:R-:W-:Y:S01]  /*1c10*/  ISETP.GE.AND P4, PT, R34, RZ, PT ;  /* 0x000000ff2200720c */ /* 0x000fe20003f86270 */
[----:B------:R-:W-:-:S04]  /*1c20*/  IMAD.HI.U32 R32, R5, R33, RZ ;  /* 0x0000002105207227 */ /* 0x000fc800078e00ff */
[----:B------:R-:W-:Y:S02]  /*1c30*/  @!P6 IMAD.IADD R31, R31, 0x1, -R0 ;  /* 0x000000011f1fe824 */ /* 0x000fe400078e0a00 */
[----:B------:R-:W-:Y:S02]  /*1c40*/  IMAD.MOV R32, RZ, RZ, -R32 ;  /* 0x000000ffff207224 */ /* 0x000fe400078e0a20 */
[--C-:B------:R-:W-:Y:S01]  /*1c50*/  @!P2 IMAD.IADD R27, R27, 0x1, -R0.reuse ;  /* 0x000000011b1ba824 */ /* 0x100fe200078e0a00 */
[C---:B------:R-:W-:Y:S01]  /*1c60*/  ISETP.GT.U32.AND P2, PT, R0.reuse, R30, PT ;  /* 0x0000001e0000720c */ /* 0x040fe20003f44070 */
[C---:B------:R-:W-:Y:S01]  /*1c70*/  IMAD R32, R0.reuse, R32, R33 ;  /* 0x0000002000207224 */ /* 0x040fe200078e0221 */
[----:B------:R-:W-:Y:S01]  /*1c80*/  ISETP.GT.U32.AND P6, PT, R0, R31, PT ;  /* 0x0000001f0000720c */ /* 0x000fe20003fc4070 */
[----:B------:R-:W-:Y:S02]  /*1c90*/  @!P3 IMAD.IADD R29, R29, 0x1, -R0 ;  /* 0x000000011d1db824 */ /* 0x000fe400078e0a00 */
[----:B------:R-:W-:-:S03]  /*1ca0*/  IMAD.HI.U32 R33, R5, R35, RZ ;  /* 0x0000002305217227 */ /* 0x000fc600078e00ff */
[----:B------:R-:W-:Y:S01]  /*1cb0*/  ISETP.GT.U32.AND P3, PT, R0, R29, PT ;  /* 0x0000001d0000720c */ /* 0x000fe20003f64070 */
[----:B------:R-:W-:Y:S02]  /*1cc0*/  IMAD.MOV R33, RZ, RZ, -R33 ;  /* 0x000000ffff217224 */ /* 0x000fe400078e0a21 */
[----:B------:R-:W-:-:S04]  /*1cd0*/  IMAD.HI.U32 R34, R5, R36, RZ ;  /* 0x0000002405227227 */ /* 0x000fc800078e00ff */
[----:B------:R-:W-:Y:S01]  /*1ce0*/  IMAD R33, R0, R33, R35 ;  /* 0x0000002100217224 */ /* 0x000fe200078e0223 */
[----:B------:R-:W-:Y:S01]  /*1cf0*/  IABS R35, R40 ;  /* 0x0000002800237213 */ /* 0x000fe20000000000 */
[--C-:B------:R-:W-:Y:S01]  /*1d00*/  @!P2 IMAD.IADD R30, R30, 0x1, -R0.reuse ;  /* 0x000000011e1ea824 */ /* 0x100fe200078e0a00 */
[----:B------:R-:W-:Y:S01]  /*1d10*/  ISETP.GE.AND P2, PT, R37, RZ, PT ;  /* 0x000000ff2500720c */ /* 0x000fe20003f46270 */
[----:B------:R-:W-:Y:S01]  /*1d20*/  @!P6 IMAD.IADD R31, R31, 0x1, -R0 ;  /* 0x000000011f1fe824 */ /* 0x000fe200078e0a00 */
[C---:B------:R-:W-:Y:S01]  /*1d30*/  ISETP.GT.U32.AND P6, PT, R0.reuse, R33, PT ;  /* 0x000000210000720c */ /* 0x040fe20003fc4070 */
[----:B------:R-:W-:Y:S02]  /*1d40*/  IMAD.MOV R37, RZ, RZ, -R34 ;  /* 0x000000ffff257224 */ /* 0x000fe400078e0a22 */
[----:B------:R-:W-:Y:S01]  /*1d50*/  @!P3 IMAD.IADD R29, R29, 0x1, -R0 ;  /* 0x000000011d1db824 */ /* 0x000fe200078e0a00 */
[C---:B------:R-:W-:Y:S01]  /*1d60*/  ISETP.GT.U32.AND P3, PT, R0.reuse, R32, PT ;  /* 0x000000200000720c */ /* 0x040fe20003f64070 */
[----:B------:R-:W-:-:S02]  /*1d70*/  IMAD R34, R0, R37, R36 ;  /* 0x0000002500227224 */ /* 0x000fc400078e0224 */
[----:B------:R-:W-:Y:S01]  /*1d80*/  @!P1 IMAD.MOV R27, RZ, RZ, -R27 ;  /* 0x000000ffff1b9224 */ /* 0x000fe200078e0a1b */
[C---:B------:R-:W-:Y:S01]  /*1d90*/  ISETP.GT.U32.AND P1, PT, R0.reuse, R30, PT ;  /* 0x0000001e0000720c */ /* 0x040fe20003f24070 */
[----:B------:R-:W-:Y:S01]  /*1da0*/  @!P5 IMAD.MOV R29, RZ, RZ, -R29 ;  /* 0x000000ffff1dd224 */ /* 0x000fe200078e0a1d */
[----:B------:R-:W-:Y:S01]  /*1db0*/  ISETP.GT.U32.AND P5, PT, R0, R34, PT ;  /* 0x000000220000720c */ /* 0x000fe20003fa4070 */
[----:B------:R-:W-:Y:S02]  /*1dc0*/  IMAD.MOV.U32 R37, RZ, RZ, R35 ;  /* 0x000000ffff257224 */ /* 0x000fe400078e0023 */
[----:B------:R-:W-:Y:S02]  /*1dd0*/  @!P6 IMAD.IADD R33, R33, 0x1, -R0 ;  /* 0x000000012121e824 */ /* 0x000fe400078e0a00 */
[----:B------:R-:W-:-:S03]  /*1de0*/  IMAD.HI.U32 R35, R5, R37, RZ ;  /* 0x0000002505237227 */ /* 0x000fc600078e00ff */
[----:B------:R-:W-:Y:S01]  /*1df0*/  ISETP.GT.U32.AND P6, PT, R0, R33, PT ;  /* 0x000000210000720c */ /* 0x000fe20003fc4070 */
[----:B------:R-:W-:Y:S02]  /*1e00*/  IMAD.MOV R35, RZ, RZ, -R35 ;  /* 0x000000ffff237224 */ /* 0x000fe400078e0a23 */
[--C-:B------:R-:W-:Y:S01]  /*1e10*/  @!P1 IMAD.IADD R30, R30, 0x1, -R0.reuse ;  /* 0x000000011e1e9824 */ /* 0x100fe200078e0a00 */
[----:B------:R-:W-:Y:S01]  /*1e20*/  ISETP.GE.AND P1, PT, R38, RZ, PT ;  /* 0x000000ff2600720c */ /* 0x000fe20003f26270 */
[----:B------:R-:W-:Y:S01]  /*1e30*/  @!P5 IMAD.IADD R34, R34, 0x1, -R0 ;  /* 0x000000012222d824 */ /* 0x000fe200078e0a00 */
[----:B------:R-:W-:Y:S01]  /*1e40*/  IABS R38, R41 ;  /* 0x0000002900267213 */ /* 0x000fe20000000000 */
[----:B------:R-:W-:Y:S01]  /*1e50*/  @!P2 IMAD.MOV R31, RZ, RZ, -R31 ;  /* 0x000000ffff1fa224 */ /* 0x000fe200078e0a1f */
[----:B------:R-:W-:Y:S01]  /*1e60*/  ISETP.GE.AND P2, PT, R40, RZ, PT ;  /* 0x000000ff2800720c */ /* 0x000fe20003f46270 */
[C---:B------:R-:W-:Y:S01]  /*1e70*/  IMAD R35, R0.reuse, R35, R37 ;  /* 0x0000002300237224 */ /* 0x040fe200078e0225 */
[----:B------:R-:W-:Y:S01]  /*1e80*/  IABS R40, R44 ;  /* 0x0000002c00287213 */ /* 0x000fe20000000000 */
[----:B------:R-:W-:Y:S01]  /*1e90*/  IMAD.HI.U32 R36, R5, R38, RZ ;  /* 0x0000002605247227 */ /* 0x000fe200078e00ff */
[----:B------:R-:W-:-:S03]  /*1ea0*/  ISETP.GT.U32.AND P5, PT, R0, R34, PT ;  /* 0x000000220000720c */ /* 0x000fc60003fa4070 */
[----:B------:R-:W-:Y:S01]  /*1eb0*/  @!P0 IMAD.MOV R30, RZ, RZ, -R30 ;  /* 0x000000ffff1e8224 */ /* 0x000fe200078e0a1e */
[----:B------:R-:W-:Y:S01]  /*1ec0*/  ISETP.GE.AND P0, PT, R39, RZ, PT ;  /* 0x000000ff2700720c */ /* 0x000fe20003f06270 */
[----:B------:R-:W-:Y:S01]  /*1ed0*/  @!P6 IMAD.IADD R33, R33, 0x1, -R0 ;  /* 0x000000012121e824 */ /* 0x000fe200078e0a00 */
[----:B------:R-:W-:Y:S01]  /*1ee0*/  ISETP.GT.U32.AND P6, PT, R0, R35, PT ;  /* 0x000000230000720c */ /* 0x000fe20003fc4070 */
[----:B------:R-:W-:Y:S02]  /*1ef0*/  IMAD.MOV R39, RZ, RZ, -R36 ;  /* 0x000000ffff277224 */ /* 0x000fe400078e0a24 */
[----:B------:R-:W-:-:S04]  /*1f00*/  IMAD.HI.U32 R37, R5, R40, RZ ;  /* 0x0000002805257227 */ /* 0x000fc800078e00ff */
[----:B------:R-:W-:Y:S02]  /*1f10*/  IMAD R36, R0, R39, R38 ;  /* 0x0000002700247224 */ /* 0x000fe400078e0226 */
[----:B------:R-:W-:Y:S02]  /*1f20*/  IMAD.MOV R37, RZ, RZ, -R37 ;  /* 0x000000ffff257224 */ /* 0x000fe400078e0a25 */
[--C-:B------:R-:W-:Y:S02]  /*1f30*/  @!P3 IMAD.IADD R32, R32, 0x1, -R0.reuse ;  /* 0x000000012020b824 */ /* 0x100fe400078e0a00 */
[----:B------:R-:W-:Y:S01]  /*1f40*/  @!P5 IMAD.IADD R34, R34, 0x1, -R0 ;  /* 0x000000012222d824 */ /* 0x000fe200078e0a00 */
[C---:B------:R-:W-:Y:S01]  /*1f50*/  ISETP.GT.U32.AND P5, PT, R0.reuse, R36, PT ;  /* 0x000000240000720c */ /* 0x040fe20003fa4070 */
[C---:B------:R-:W-:Y:S01]  /*1f60*/  IMAD R37, R0.reuse, R37, R40 ;  /* 0x0000002500257224 */ /* 0x040fe200078e0228 */
[----:B------:R-:W-:Y:S01]  /*1f70*/  ISETP.GT.U32.AND P3, PT, R0, R32, PT ;  /* 0x000000200000720c */ /* 0x000fe20003f64070 */
[----:B------:R-:W-:-:S02]  /*1f80*/  @!P6 IMAD.IADD R35, R35, 0x1, -R0 ;  /* 0x000000012323e824 */ /* 0x000fc400078e0a00 */
[----:B------:R-:W-:Y:S01]  /*1f90*/  IMAD.HI.U32 R40, R5, R43, RZ ;  /* 0x0000002b05287227 */ /* 0x000fe200078e00ff */
[----:B------:R-:W-:-:S03]  /*1fa0*/  ISETP.GT.U32.AND P6, PT, R0, R37, PT ;  /* 0x000000250000720c */ /* 0x000fc60003fc4070 */
[----:B------:R-:W-:Y:S02]  /*1fb0*/  IMAD.MOV R40, RZ, RZ, -R40 ;  /* 0x000000ffff287224 */ /* 0x000fe400078e0a28 */
[----:B------:R-:W-:-:S04]  /*1fc0*/  IMAD.HI.U32 R39, R5, R42, RZ ;  /* 0x0000002a05277227 */ /* 0x000fc800078e00ff */
[--C-:B------:R-:W-:Y:S01]  /*1fd0*/  @!P5 IMAD.IADD R36, R36, 0x1, -R0.reuse ;  /* 0x000000012424d824 */ /* 0x100fe200078e0a00 */
[----:B------:R-:W-:Y:S01]  /*1fe0*/  ISETP.GE.AND P5, PT, R44, RZ, PT ;  /* 0x000000ff2c00720c */ /* 0x000fe20003fa6270 */
[--C-:B------:R-:W-:Y:S01]  /*1ff0*/  @!P3 IMAD.IADD R32, R32, 0x1, -R0.reuse ;  /* 0x000000012020b824 */ /* 0x100fe200078e0a00 */
[----:B------:R-:W-:Y:S01]  /*2000*/  ISETP.GE.AND P3, PT, R41, RZ, PT ;  /* 0x000000ff2900720c */ /* 0x000fe20003f66270 */
[----:B------:R-:W-:Y:S01]  /*2010*/  @!P6 IMAD.IADD R37, R37, 0x1, -R0 ;  /* 0x000000012525e824 */ /* 0x000fe200078e0a00 */
[C---:B------:R-:W-:Y:S01]  /*2020*/  ISETP.GT.U32.AND P6, PT, R0.reuse, R36, PT ;  /* 0x000000240000720c */ /* 0x040fe20003fc4070 */
[----:B------:R-:W-:Y:S01]  /*2030*/  @!P4 IMAD.MOV R32, RZ, RZ, -R32 ;  /* 0x000000ffff20c224 */ /* 0x000fe200078e0a20 */
[----:B------:R-:W-:Y:S01]  /*2040*/  IABS R41, R45 ;  /* 0x0000002d00297213 */ /* 0x000fe20000000000 */
[C---:B------:R-:W-:Y:S01]  /*2050*/  IMAD R40, R0.reuse, R40, R43 ;  /* 0x0000002800287224 */ /* 0x040fe200078e022b */
[----:B------:R-:W-:Y:S01]  /*2060*/  ISETP.GT.U32.AND P4, PT, R0, R35, PT ;  /* 0x000000230000720c */ /* 0x000fe20003f84070 */
[----:B------:R-:W-:Y:S01]  /*2070*/  IMAD.MOV R39, RZ, RZ, -R39 ;  /* 0x000000ffff277224 */ /* 0x000fe200078e0a27 */
[----:B------:R-:W-:Y:S01]  /*2080*/  IABS R44, R49 ;  /* 0x00000031002c7213 */ /* 0x000fe20000000000 */
[----:B------:R-:W-:-:S04]  /*2090*/  IMAD.HI.U32 R38, R5, R41, RZ ;  /* 0x0000002905267227 */ /* 0x000fc800078e00ff */
[----:B------:R-:W-:Y:S02]  /*20a0*/  IMAD.MOV R38, RZ, RZ, -R38 ;  /* 0x000000ffff267224 */ /* 0x000fe400078e0a26 */
[----:B------:R-:W-:Y:S01]  /*20b0*/  @!P6 IMAD.IADD R36, R36, 0x1, -R0 ;  /* 0x000000012424e824 */ /* 0x000fe200078e0a00 */
[C---:B------:R-:W-:Y:S01]  /*20c0*/  ISETP.GT.U32.AND P6, PT, R0.reuse, R40, PT ;  /* 0x000000280000720c */ /* 0x040fe20003fc4070 */
[C---:B------:R-:W-:Y:S01]  /*20d0*/  IMAD R38, R0.reuse, R38, R41 ;  /* 0x0000002600267224 */ /* 0x040fe200078e0229 */
[----:B------:R-:W-:Y:S01]  /*20e0*/  IABS R41, R48 ;  /* 0x0000003000297213 */ /* 0x000fe20000000000 */
[C---:B------:R-:W-:Y:S02]  /*20f0*/  IMAD R39, R0.reuse, R39, R42 ;  /* 0x0000002700277224 */ /* 0x040fe400078e022a */
[----:B------:R-:W-:Y:S01]  /*2100*/  @!P4 IMAD.IADD R35, R35, 0x1, -R0 ;  /* 0x000000012323c824 */ /* 0x000fe200078e0a00 */
[C---:B------:R-:W-:Y:S01]  /*2110*/  ISETP.GT.U32.AND P4, PT, R0.reuse, R38, PT ;  /* 0x000000260000720c */ /* 0x040fe20003f84070 */
[----:B------:R-:W-:Y:S01]  /*2120*/  @!P0 IMAD.MOV R34, RZ, RZ, -R34 ;  /* 0x000000ffff228224 */ /* 0x000fe200078e0a22 */
[----:B------:R-:W-:Y:S01]  /*2130*/  ISETP.GT.U32.AND P0, PT, R0, R39, PT ;  /* 0x000000270000720c */ /* 0x000fe20003f04070 */
[----:B------:R-:W-:-:S02]  /*2140*/  IMAD.MOV.U32 R42, RZ, RZ, R41 ;  /* 0x000000ffff2a7224 */ /* 0x000fc400078e0029 */
[----:B------:R-:W-:Y:S01]  /*2150*/  @!P1 IMAD.MOV R33, RZ, RZ, -R33 ;  /* 0x000000ffff219224 */ /* 0x000fe200078e0a21 */
[----:B------:R-:W-:Y:S01]  /*2160*/  ISETP.GT.U32.AND P1, PT, R0, R37, PT ;  /* 0x000000250000720c */ /* 0x000fe20003f24070 */
[----:B------:R-:W-:-:S04]  /*2170*/  IMAD.HI.U32 R41, R5, R42, RZ ;  /* 0x0000002a05297227 */ /* 0x000fc800078e00ff */
[----:B------:R-:W-:Y:S02]  /*2180*/  @!P6 IMAD.IADD R40, R40, 0x1, -R0 ;  /* 0x000000012828e824 */ /* 0x000fe400078e0a00 */
[----:B------:R-:W-:Y:S02]  /*2190*/  IMAD.MOV R41, RZ, RZ, -R41 ;  /* 0x000000ffff297224 */ /* 0x000fe400078e0a29 */
[----:B------:R-:W-:Y:S01]  /*21a0*/  @!P3 IMAD.MOV R36, RZ, RZ, -R36 ;  /* 0x000000ffff24b224 */ /* 0x000fe200078e0a24 */
[----:B------:R-:W-:Y:S01]  /*21b0*/  ISETP.GT.U32.AND P3, PT, R0, R40, PT ;  /* 0x000000280000720c */ /* 0x000fe20003f64070 */
[----:B------:R-:W-:Y:S01]  /*21c0*/  @!P4 IMAD.IADD R38, R38, 0x1, -R0 ;  /* 0x000000012626c824 */ /* 0x000fe200078e0a00 */
[----:B------:R-:W-:Y:S01]  /*21d0*/  ISETP.GE.AND P4, PT, R47, RZ, PT ;  /* 0x000000ff2f00720c */ /* 0x000fe20003f86270 */
[----:B------:R-:W-:Y:S01]  /*21e0*/  IMAD R41, R0, R41, R42 ;  /* 0x0000002900297224 */ /* 0x000fe200078e022a */
[----:B------:R-:W-:Y:S01]  /*21f0*/  LOP3.LUT R47, R4, 0x8c, RZ, 0xfc, !PT ;  /* 0x0000008c042f7812 */ /* 0x000fe200078efcff */
[----:B------:R-:W-:Y:S01]  /*2200*/  @!P0 IMAD.IADD R39, R39, 0x1, -R0 ;  /* 0x0000000127278824 */ /* 0x000fe200078e0a00 */
[----:B------:R-:W-:Y:S01]  /*2210*/  ISETP.GT.U32.AND P0, PT, R0, R38, PT ;  /* 0x000000260000720c */ /* 0x000fe20003f04070 */
[----:B------:R-:W-:-:S03]  /*2220*/  IMAD.HI.U32 R42, R5, R44, RZ ;  /* 0x0000002c052a7227 */ /* 0x000fc600078e00ff */
[----:B------:R-:W-:Y:S01]  /*2230*/  ISETP.GT.U32.AND P6, PT, R0, R39, PT ;  /* 0x000000270000720c */ /* 0x000fe20003fc4070 */
[----:B------:R-:W-:Y:S01]  /*2240*/  @!P2 IMAD.MOV R35, RZ, RZ, -R35 ;  /* 0x000000ffff23a224 */ /* 0x000fe200078e0a23 */
[----:B------:R-:W-:Y:S01]  /*2250*/  ISETP.GE.AND P2, PT, R45, RZ, PT ;  /* 0x000000ff2d00720c */ /* 0x000fe20003f46270 */
[----:B------:R-:W-:Y:S01]  /*2260*/  @!P1 IMAD.IADD R37, R37, 0x1, -R0 ;  /* 0x0000000125259824 */ /* 0x000fe200078e0a00 */
[----:B------:R-:W-:Y:S01]  /*2270*/  ISETP.GE.AND P1, PT, R46, RZ, PT ;  /* 0x000000ff2e00720c */ /* 0x000fe20003f26270 */
[----:B------:R-:W-:Y:S01]  /*2280*/  IMAD.MOV R45, RZ, RZ, -R42 ;  /* 0x000000ffff2d7224 */ /* 0x000fe200078e0a2a */
[----:B------:R-:W-:Y:S01]  /*2290*/  IABS R46, R47 ;  /* 0x0000002f002e7213 */ /* 0x000fe20000000000 */
[----:B------:R-:W-:Y:S01]  /*22a0*/  @!P5 IMAD.MOV R37, RZ, RZ, -R37 ;  /* 0x000000ffff25d224 */ /* 0x000fe200078e0a25 */
[C---:B------:R-:W-:Y:S01]  /*22b0*/  ISETP.GT.U32.AND P5, PT, R0.reuse, R41, PT ;  /* 0x000000290000720c */ /* 0x040fe20003fa4070 */
[----:B------:R-:W-:Y:S01]  /*22c0*/  IMAD R42, R0, R45, R44 ;  /* 0x0000002d002a7224 */ /* 0x000fe200078e022c */
[----:B------:R-:W-:Y:S01]  /*22d0*/  IABS R45, R51 ;  /* 0x00000033002d7213 */ /* 0x000fe20000000000 */
[----:B------:R-:W-:-:S04]  /*22e0*/  IMAD.HI.U32 R43, R5, R46, RZ ;  /* 0x0000002e052b7227 */ /* 0x000fc800078e00ff */
[--C-:B------:R-:W-:Y:S01]  /*22f0*/  @!P3 IMAD.IADD R40, R40, 0x1, -R0.reuse ;  /* 0x000000012828b824 */ /* 0x100fe200078e0a00 */
[C---:B------:R-:W-:Y:S01]  /*2300*/  ISETP.GT.U32.AND P3, PT, R0.reuse, R42, PT ;  /* 0x0000002a0000720c */ /* 0x040fe20003f64070 */
[----:B------:R-:W-:Y:S02]  /*2310*/  IMAD.MOV R43, RZ, RZ, -R43 ;  /* 0x000000ffff2b7224 */ /* 0x000fe400078e0a2b */
[----:B------:R-:W-:Y:S01]  /*2320*/  @!P6 IMAD.IADD R39, R39, 0x1, -R0 ;  /* 0x000000012727e824 */ /* 0x000fe200078e0a00 */
[----:B------:R-:W-:Y:S01]  /*2330*/  ISETP.GE.AND P6, PT, R49, RZ, PT ;  /* 0x000000ff3100720c */ /* 0x000fe20003fc6270 */
[----:B------:R-:W-:Y:S01]  /*2340*/  IMAD R43, R0, R43, R46 ;  /* 0x0000002b002b7224 */ /* 0x000fe200078e022e */
[----:B------:R-:W-:Y:S01]  /*2350*/  IABS R49, R52 ;  /* 0x0000003400317213 */ /* 0x000fe20000000000 */
[--C-:B------:R-:W-:Y:S01]  /*2360*/  @!P0 IMAD.IADD R38, R38, 0x1, -R0.reuse ;  /* 0x0000000126268824 */ /* 0x100fe200078e0a00 */
[----:B------:R-:W-:Y:S01]  /*2370*/  ISETP.GE.AND P0, PT, R48, RZ, PT ;  /* 0x000000ff3000720c */ /* 0x000fe20003f06270 */
[--C-:B------:R-:W-:Y:S01]  /*2380*/  @!P5 IMAD.IADD R41, R41, 0x1, -R0.reuse ;  /* 0x000000012929d824 */ /* 0x100fe200078e0a00 */
[----:B------:R-:W-:Y:S01]  /*2390*/  ISETP.GE.AND P5, PT, R47, RZ, PT ;  /* 0x000000ff2f00720c */ /* 0x000fe20003fa6270 */
[----:B------:R-:W-:Y:S01]  /*23a0*/  @!P1 IMAD.MOV R39, RZ, RZ, -R39 ;  /* 0x000000ffff279224 */ /* 0x000fe200078e0a27 */
[----:B------:R-:W-:Y:S01]  /*23b0*/  ISETP.GT.U32.AND P1, PT, R0, R43, PT ;  /* 0x0000002b0000720c */ /* 0x000fe20003f24070 */
[----:B------:R-:W-:Y:S01]  /*23c0*/  @!P3 IMAD.IADD R42, R42, 0x1, -R0 ;  /* 0x000000012a2ab824 */ /* 0x000fe200078e0a00 */
[----:B------:R-:W-:Y:S01]  /*23d0*/  LOP3.LUT R47, R4, 0x94, RZ, 0xfc, !PT ;  /* 0x00000094042f7812 */ /* 0x000fe200078efcff */
[----:B------:R-:W-:Y:S01]  /*23e0*/  @!P2 IMAD.MOV R38, RZ, RZ, -R38 ;  /* 0x000000ffff26a224 */ /* 0x000fe200078e0a26 */
[C---:B------:R-:W-:Y:S01]  /*23f0*/  ISETP.GT.U32.AND P2, PT, R0.reuse, R41, PT ;  /* 0x000000290000720c */ /* 0x040fe20003f44070 */
[----:B------:R-:W-:Y:S01]  /*2400*/  IMAD.HI.U32 R44, R5, R45, RZ ;  /* 0x0000002d052c7227 */ /* 0x000fe200078e00ff */
[----:B------:R-:W-:-:S02]  /*2410*/  ISETP.GT.U32.AND P3, PT, R0, R42, PT ;  /* 0x0000002a0000720c */ /* 0x000fc40003f64070 */
[----:B------:R-:W-:Y:S01]  /*2420*/  IABS R48, R47 ;  /* 0x0000002f00307213 */ /* 0x000fe20000000000 */
[----:B------:R-:W-:Y:S02]  /*2430*/  IMAD.MOV R44, RZ, RZ, -R44 ;  /* 0x000000ffff2c7224 */ /* 0x000fe400078e0a2c */
[----:B------:R-:W-:-:S04]  /*2440*/  IMAD.HI.U32 R46, R5, R49, RZ ;  /* 0x00000031052e7227 */ /* 0x000fc800078e00ff */
[C---:B------:R-:W-:Y:S02]  /*2450*/  IMAD R44, R0.reuse, R44, R45 ;  /* 0x0000002c002c7224 */ /* 0x040fe400078e022d */
[--C-:B------:R-:W-:Y:S02]  /*2460*/  @!P1 IMAD.IADD R43, R43, 0x1, -R0.reuse ;  /* 0x000000012b2b9824 */ /* 0x100fe400078e0a00 */
[----:B------:R-:W-:Y:S01]  /*2470*/  @!P2 IMAD.IADD R41, R41, 0x1, -R0 ;  /* 0x000000012929a824 */ /* 0x000fe200078e0a00 */
[C---:B------:R-:W-:Y:S01]  /*2480*/  ISETP.GT.U32.AND P2, PT, R0.reuse, R44, PT ;  /* 0x0000002c0000720c */ /* 0x040fe20003f44070 */
[----:B------:R-:W-:Y:S01]  /*2490*/  IMAD.HI.U32 R45, R5, R48, RZ ;  /* 0x00000030052d7227 */ /* 0x000fe200078e00ff */
[----:B------:R-:W-:-:S03]  /*24a0*/  ISETP.GT.U32.AND P1, PT, R0, R43, PT ;  /* 0x0000002b0000720c */ /* 0x000fc60003f24070 */
[----:B------:R-:W-:Y:S01]  /*24b0*/  @!P3 IMAD.IADD R42, R42, 0x1, -R0 ;  /* 0x000000012a2ab824 */ /* 0x000fe200078e0a00 */
[----:B------:R-:W-:Y:S01]  /*24c0*/  ISETP.GE.AND P3, PT, R47, RZ, PT ;  /* 0x000000ff2f00720c */ /* 0x000fe20003f66270 */
[----:B------:R-:W-:-:S04]  /*24d0*/  IMAD.HI.U32 R47, R5, R50, RZ ;  /* 0x00000032052f7227 */ /* 0x000fc800078e00ff */
[----:B------:R-:W-:Y:S01]  /*24e0*/  @!P4 IMAD.MOV R40, RZ, RZ, -R40 ;  /* 0x000000ffff28c224 */ /* 0x000fe200078e0a28 */
[----:B------:R-:W-:Y:S01]  /*24f0*/  ISETP.GE.AND P4, PT, R51, RZ, PT ;  /* 0x000000ff3300720c */ /* 0x000fe20003f86270 */
[----:B------:R-:W-:Y:S02]  /*2500*/  IMAD.MOV R45, RZ, RZ, -R45 ;  /* 0x000000ffff2d7224 */ /* 0x000fe400078e0a2d */
[----:B------:R-:W-:Y:S02]  /*2510*/  IMAD.MOV R46, RZ, RZ, -R46 ;  /* 0x000000ffff2e7224 */ /* 0x000fe400078e0a2e */
[----:B------:R-:W-:Y:S02]  /*2520*/  IMAD.MOV R51, RZ, RZ, -R47 ;  /* 0x000000ffff337224 */ /* 0x000fe400078e0a2f */
[----:B------:R-:W-:Y:S01]  /*2530*/  IMAD R45, R0, R45, R48 ;  /* 0x0000002d002d7224 */ /* 0x000fe200078e0230 */
[----:B------:R-:W-:Y:S01]  /*2540*/  LOP3.LUT R48, R4, 0xa4, RZ, 0xfc, !PT ;  /* 0x000000a404307812 */ /* 0x000fe200078efcff */
[----:B------:R-:W-:Y:S01]  /*2550*/  IMAD R47, R0, R46, R49 ;  /* 0x0000002e002f7224 */ /* 0x000fe200078e0231 */
[----:B------:R-:W-:Y:S01]  /*2560*/  IABS R46, R54 ;  /* 0x00000036002e7213 */ /* 0x000fe20000000000 */
[----:B------:R-:W-:Y:S01]  /*2570*/  @!P2 IMAD.IADD R44, R44, 0x1, -R0 ;  /* 0x000000012c2ca824 */ /* 0x000fe200078e0a00 */
[C---:B------:R-:W-:Y:S01]  /*2580*/  ISETP.GT.U32.AND P2, PT, R0.reuse, R45, PT ;  /* 0x0000002d0000720c */ /* 0x040fe20003f44070 */
[C---:B------:R-:W-:Y:S01]  /*2590*/  IMAD R49, R0.reuse, R51, R50 ;  /* 0x0000003300317224 */ /* 0x040fe200078e0232 */
[----:B------:R-:W-:Y:S01]  /*25a0*/  IABS R50, R56 ;  /* 0x0000003800327213 */ /* 0x000fe20000000000 */
[----:B------:R-:W-:Y:S01]  /*25b0*/  @!P1 IMAD.IADD R43, R43, 0x1, -R0 ;  /* 0x000000012b2b9824 */ /* 0x000fe200078e0a00 */
[C---:B------:R-:W-:Y:S01]  /*25c0*/  ISETP.GT.U32.AND P1, PT, R0.reuse, R47, PT ;  /* 0x0000002f0000720c */ /* 0x040fe20003f24070 */
[----:B------:R-:W-:Y:S01]  /*25d0*/  @!P0 IMAD.MOV R41, RZ, RZ, -R41 ;  /* 0x000000ffff298224 */ /* 0x000fe200078e0a29 */
[C---:B------:R-:W-:Y:S01]  /*25e0*/  ISETP.GT.U32.AND P0, PT, R0.reuse, R44, PT ;  /* 0x0000002c0000720c */ /* 0x040fe20003f04070 */
[----:B------:R-:W-:Y:S01]  /*25f0*/  @!P5 IMAD.MOV R43, RZ, RZ, -R43 ;  /* 0x000000ffff2bd224 */ /* 0x000fe200078e0a2b */
[----:B------:R-:W-:Y:S01]  /*2600*/  ISETP.GT.U32.AND P5, PT, R0, R49, PT ;  /* 0x000000310000720c */ /* 0x000fe20003fa4070 */
[----:B------:R-:W-:-:S02]  /*2610*/  IMAD.MOV.U32 R51, RZ, RZ, R46 ;  /* 0x000000ffff337224 */ /* 0x000fc400078e002e */
[----:B------:R-:W-:Y:S01]  /*2620*/  @!P6 IMAD.MOV R42, RZ, RZ, -R42 ;  /* 0x000000ffff2ae224 */ /* 0x000fe200078e0a2a */
[----:B------:R-:W-:Y:S01]  /*2630*/  ISETP.GE.AND P6, PT, R52, RZ, PT ;  /* 0x000000ff3400720c */ /* 0x000fe20003fc6270 */
[--C-:B------:R-:W-:Y:S01]  /*2640*/  @!P2 IMAD.IADD R45, R45, 0x1, -R0.reuse ;  /* 0x000000012d2da824 */ /* 0x100fe200078e0a00 */
[----:B------:R-:W-:Y:S01]  /*2650*/  ISETP.GE.AND P2, PT, R54, RZ, PT ;  /* 0x000000ff3600720c */ /* 0x000fe20003f46270 */
[----:B------:R-:W-:Y:S01]  /*2660*/  IMAD.HI.U32 R46, R5, R51, RZ ;  /* 0x00000033052e7227 */ /* 0x000fe200078e00ff */
[----:B------:R-:W-:Y:S02]  /*2670*/  LOP3.LUT R54, R4, 0xa8, RZ, 0xfc, !PT ;  /* 0x000000a804367812 */ /* 0x000fe400078efcff */
[----:B------:R-:W-:Y:S01]  /*2680*/  IABS R52, R58 ;  /* 0x0000003a00347213 */ /* 0x000fe20000000000 */
[--C-:B------:R-:W-:Y:S01]  /*2690*/  @!P0 IMAD.IADD R44, R44, 0x1, -R0.reuse ;  /* 0x000000012c2c8824 */ /* 0x100fe200078e0a00 */
[----:B------:R-:W-:Y:S01]  /*26a0*/  ISETP.GE.AND P0, PT, R53, RZ, PT ;  /* 0x000000ff3500720c */ /* 0x000fe20003f06270 */
[--C-:B------:R-:W-:Y:S01]  /*26b0*/  @!P5 IMAD.IADD R49, R49, 0x1, -R0.reuse ;  /* 0x000000013131d824 */ /* 0x100fe200078e0a00 */
[----:B------:R-:W-:Y:S01]  /*26c0*/  IABS R53, R48 ;  /* 0x0000003000357213 */ /* 0x000fe20000000000 */
[----:B------:R-:W-:Y:S01]  /*26d0*/  @!P1 IMAD.IADD R47, R47, 0x1, -R0 ;  /* 0x000000012f2f9824 */ /* 0x000fe200078e0a00 */
[C---:B------:R-:W-:Y:S01]  /*26e0*/  ISETP.GT.U32.AND P1, PT, R0.reuse, R45, PT ;  /* 0x0000002d0000720c */ /* 0x040fe20003f24070 */
[----:B------:R-:W-:Y:S01]  /*26f0*/  IMAD.MOV R46, RZ, RZ, -R46 ;  /* 0x000000ffff2e7224 */ /* 0x000fe200078e0a2e */
[----:B------:R-:W-:Y:S01]  /*2700*/  IABS R55, R54 ;  /* 0x0000003600377213 */ /* 0x000fe20000000000 */
[----:B------:R-:W-:Y:S01]  /*2710*/  @!P4 IMAD.MOV R44, RZ, RZ, -R44 ;  /* 0x000000ffff2cc224 */ /* 0x000fe200078e0a2c */
[C---:B------:R-:W-:Y:S01]  /*2720*/  ISETP.GT.U32.AND P4, PT, R0.reuse, R49, PT ;  /* 0x000000310000720c */ /* 0x040fe20003f84070 */
[C---:B------:R-:W-:Y:S01]  /*2730*/  IMAD R51, R0.reuse, R46, R51 ;  /* 0x0000002e00337224 */ /* 0x040fe200078e0233 */
[----:B------:R-:W-:Y:S01]  /*2740*/  ISETP.GT.U32.AND P5, PT, R0, R47, PT ;  /* 0x0000002f0000720c */ /* 0x000fe20003fa4070 */
[----:B------:R-:W-:-:S04]  /*2750*/  IMAD.HI.U32 R46, R5, R53, RZ ;  /* 0x00000035052e7227 */ /* 0x000fc800078e00ff */
[----:B------:R-:W-:Y:S02]  /*2760*/  IMAD.MOV R46, RZ, RZ, -R46 ;  /* 0x000000ffff2e7224 */ /* 0x000fe400078e0a2e */
[----:B------:R-:W-:Y:S01]  /*2770*/  @!P1 IMAD.IADD R45, R45, 0x1, -R0 ;  /* 0x000000012d2d9824 */ /* 0x000fe200078e0a00 */
[C---:B------:R-:W-:Y:S01]  /*2780*/  ISETP.GT.U32.AND P1, PT, R0.reuse, R51, PT ;  /* 0x000000330000720c */ /* 0x040fe20003f24070 */
[----:B------:R-:W-:Y:S02]  /*2790*/  IMAD R53, R0, R46, R53 ;  /* 0x0000002e00357224 */ /* 0x000fe400078e0235 */
[----:B------:R-:W-:-:S04]  /*27a0*/  IMAD.HI.U32 R46, R5, R55, RZ ;  /* 0x00000037052e7227 */ /* 0x000fc800078e00ff */
[----:B------:R-:W-:Y:S01]  /*27b0*/  @!P4 IMAD.IADD R49, R49, 0x1, -R0 ;  /* 0x000000013131c824 */ /* 0x000fe200078e0a00 */
[----:B------:R-:W-:Y:S01]  /*27c0*/  ISETP.GE.AND P4, PT, R48, RZ, PT ;  /* 0x000000ff3000720c */ /* 0x000fe20003f86270 */
[----:B------:R-:W-:-:S04]  /*27d0*/  IMAD.HI.U32 R48, R5, R50, RZ ;  /* 0x0000003205307227 */ /* 0x000fc800078e00ff */
[----:B------:R-:W-:Y:S01]  /*27e0*/  @!P5 IMAD.IADD R47, R47, 0x1, -R0 ;  /* 0x000000012f2fd824 */ /* 0x000fe200078e0a00 */
[C---:B------:R-:W-:Y:S01]  /*27f0*/  ISETP.GT.U32.AND P5, PT, R0.reuse, R53, PT ;  /* 0x000000350000720c */ /* 0x040fe20003fa4070 */
[----:B------:R-:W-:Y:S02]  /*2800*/  IMAD.MOV R46, RZ, RZ, -R46 ;  /* 0x000000ffff2e7224 */ /* 0x000fe400078e0a2e */
[----:B------:R-:W-:Y:S02]  /*2810*/  IMAD.MOV R57, RZ, RZ, -R48 ;  /* 0x000000ffff397224 */ /* 0x000fe400078e0a30 */
[----:B------:R-:W-:Y:S02]  /*2820*/  IMAD R55, R0, R46, R55 ;  /* 0x0000002e00377224 */ /* 0x000fe400078e0237 */
[----:B------:R-:W-:Y:S02]  /*2830*/  IMAD.MOV.U32 R48, RZ, RZ, R47 ;  /* 0x000000ffff307224 */ /* 0x000fe400078e002f */
[----:B------:R-:W-:Y:S01]  /*2840*/  @!P1 IMAD.IADD R51, R51, 0x1, -R0 ;  /* 0x0000000133339824 */ /* 0x000fe200078e0a00 */
[----:B------:R-:W-:Y:S01]  /*2850*/  ISETP.GE.AND P1, PT, R54, RZ, PT ;  /* 0x000000ff3600720c */ /* 0x000fe20003f26270 */
[----:B------:R-:W-:Y:S01]  /*2860*/  @!P6 IMAD.MOV R48, RZ, RZ, -R48 ;  /* 0x000000ffff30e224 */ /* 0x000fe200078e0a30 */
[----:B------:R-:W-:Y:S01]  /*2870*/  ISETP.GT.U32.AND P6, PT, R0, R55, PT ;  /* 0x000000370000720c */ /* 0x000fe20003fc4070 */
[----:B------:R-:W-:Y:S01]  /*2880*/  IMAD.MOV.U32 R46, RZ, RZ, R45 ;  /* 0x000000ffff2e7224 */ /* 0x000fe200078e002d */
[----:B------:R-:W-:Y:S01]  /*2890*/  LOP3.LUT R54, R4, 0xb8, RZ, 0xfc, !PT ;  /* 0x000000b804367812 */ /* 0x000fe200078efcff */
[----:B------:R-:W-:-:S03]  /*28a0*/  IMAD.HI.U32 R45, R5, R52, RZ ;  /* 0x00000034052d7227 */ /* 0x000fc600078e00ff */
[----:B------:R-:W-:Y:S01]  /*28b0*/  IABS R59, R54 ;  /* 0x00000036003b7213 */ /* 0x000fe20000000000 */
[----:B------:R-:W-:Y:S01]  /*28c0*/  @!P3 IMAD.MOV R46, RZ, RZ, -R46 ;  /* 0x000000ffff2eb224 */ /* 0x000fe200078e0a2e */
[C---:B------:R-:W-:Y:S01]  /*28d0*/  ISETP.GT.U32.AND P3, PT, R0.reuse, R51, PT ;  /* 0x000000330000720c */ /* 0x040fe20003f64070 */
[--C-:B------:R-:W-:Y:S02]  /*28e0*/  @!P5 IMAD.IADD R53, R53, 0x1, -R0.reuse ;  /* 0x000000013535d824 */ /* 0x100fe400078e0a00 */
[----:B------:R-:W-:Y:S02]  /*28f0*/  IMAD.MOV R47, RZ, RZ, -R45 ;  /* 0x000000ffff2f7224 */ /* 0x000fe400078e0a2d */
[----:B------:R-:W-:Y:S01]  /*2900*/  @!P6 IMAD.IADD R55, R55, 0x1, -R0 ;  /* 0x000000013737e824 */ /* 0x000fe200078e0a00 */
[C---:B------:R-:W-:Y:S01]  /*2910*/  ISETP.GT.U32.AND P5, PT, R0.reuse, R53, PT ;  /* 0x000000350000720c */ /* 0x040fe20003fa4070 */
[----:B------:R-:W-:Y:S01]  /*2920*/  IMAD R47, R0, R47, R52 ;  /* 0x0000002f002f7224 */ /* 0x000fe200078e0234 */
[----:B------:R-:W-:Y:S01]  /*2930*/  LOP3.LUT R52, R4, 0xb4, RZ, 0xfc, !PT ;  /* 0x000000b404347812 */ /* 0x000fe200078efcff */
[C---:B------:R-:W-:Y:S01]  /*2940*/  IMAD R45, R0.reuse, R57, R50 ;  /* 0x00000039002d7224 */ /* 0x040fe200078e0232 */
[C---:B------:R-:W-:Y:S01]  /*2950*/  ISETP.GT.U32.AND P6, PT, R0.reuse, R55, PT ;  /* 0x000000370000720c */ /* 0x040fe20003fc4070 */
[----:B------:R-:W-:Y:S01]  /*2960*/  @!P0 IMAD.MOV R49, RZ, RZ, -R49 ;  /* 0x000000ffff318224 */ /* 0x000fe200078e0a31 */
[----:B------:R-:W-:Y:S01]  /*2970*/  IABS R57, R52 ;  /* 0x0000003400397213 */ /* 0x000fe20000000000 */
[----:B------:R-:W-:Y:S01]  /*2980*/  @!P3 IMAD.IADD R51, R51, 0x1, -R0 ;  /* 0x000000013333b824 */ /* 0x000fe200078e0a00 */
[----:B------:R-:W-:-:S02]  /*2990*/  ISETP.GT.U32.AND P3, PT, R0, R45, PT ;  /* 0x0000002d0000720c */ /* 0x000fc40003f64070 */
[----:B------:R-:W-:Y:S01]  /*29a0*/  ISETP.GE.AND P0, PT, R56, RZ, PT ;  /* 0x000000ff3800720c */ /* 0x000fe20003f06270 */
[----:B------:R-:W-:-:S04]  /*29b0*/  IMAD.HI.U32 R50, R5, R57, RZ ;  /* 0x0000003905327227 */ /* 0x000fc800078e00ff */
[----:B------:R-:W-:Y:S01]  /*29c0*/  @!P5 IMAD.IADD R53, R53, 0x1, -R0 ;  /* 0x000000013535d824 */ /* 0x000fe200078e0a00 */
[----:B------:R-:W-:Y:S01]  /*29d0*/  ISETP.GT.U32.AND P5, PT, R0, R47, PT ;  /* 0x0000002f0000720c */ /* 0x000fe20003fa4070 */
[----:B------:R-:W-:Y:S02]  /*29e0*/  IMAD.MOV R50, RZ, RZ, -R50 ;  /* 0x000000ffff327224 */ /* 0x000fe400078e0a32 */
[--C-:B------:R-:W-:Y:S01]  /*29f0*/  @!P6 IMAD.IADD R55, R55, 0x1, -R0.reuse ;  /* 0x000000013737e824 */ /* 0x100fe200078e0a00 */
[----:B------:R-:W-:Y:S01]  /*2a00*/  ISETP.GE.AND P6, PT, R54, RZ, PT ;  /* 0x000000ff3600720c */ /* 0x000fe20003fc6270 */
[----:B------:R-:W-:Y:S01]  /*2a10*/  IMAD R57, R0, R50, R57 ;  /* 0x0000003200397224 */ /* 0x000fe200078e0239 */
[----:B------:R-:W-:Y:S01]  /*2a20*/  LOP3.LUT R50, R4, 0xbc, RZ, 0xfc, !PT ;  /* 0x000000bc04327812 */ /* 0x000fe200078efcff */
[--C-:B------:R-:W-:Y:S01]  /*2a30*/  @!P3 IMAD.IADD R45, R45, 0x1, -R0.reuse ;  /* 0x000000012d2db824 */ /* 0x100fe200078e0a00 */
[----:B------:R-:W-:Y:S01]  /*2a40*/  ISETP.GE.AND P3, PT, R52, RZ, PT ;  /* 0x000000ff3400720c */ /* 0x000fe20003f66270 */
[----:B------:R-:W-:Y:S01]  /*2a50*/  @!P1 IMAD.MOV R55, RZ, RZ, -R55 ;  /* 0x000000ffff379224 */ /* 0x000fe200078e0a37 */
[C---:B------:R-:W-:Y:S01]  /*2a60*/  ISETP.GT.U32.AND P1, PT, R0.reuse, R57, PT ;  /* 0x000000390000720c */ /* 0x040fe20003f24070 */
[----:B------:R-:W-:Y:S01]  /*2a70*/  @!P4 IMAD.MOV R53, RZ, RZ, -R53 ;  /* 0x000000ffff35c224 */ /* 0x000fe200078e0a35 */
[----:B------:R-:W-:Y:S01]  /*2a80*/  ISETP.GT.U32.AND P4, PT, R0, R45, PT ;  /* 0x0000002d0000720c */ /* 0x000fe20003f84070 */
[----:B------:R-:W-:Y:S01]  /*2a90*/  @!P5 IMAD.IADD R47, R47, 0x1, -R0 ;  /* 0x000000012f2fd824 */ /* 0x000fe200078e0a00 */
[----:B------:R-:W-:Y:S01]  /*2aa0*/  IABS R56, R50 ;  /* 0x0000003200387213 */ /* 0x000fe20000000000 */
[----:B------:R-:W-:-:S03]  /*2ab0*/  IMAD.HI.U32 R52, R5, R59, RZ ;  /* 0x0000003b05347227 */ /* 0x000fc600078e00ff */
[----:B------:R-:W-:Y:S01]  /*2ac0*/  ISETP.GT.U32.AND P5, PT, R0, R47, PT ;  /* 0x0000002f0000720c */ /* 0x000fe20003fa4070 */
[----:B------:R-:W-:Y:S02]  /*2ad0*/  IMAD.MOV R52, RZ, RZ, -R52 ;  /* 0x000000ffff347224 */ /* 0x000fe400078e0a34 */
[----:B------:R-:W-:Y:S01]  /*2ae0*/  @!P2 IMAD.MOV R51, RZ, RZ, -R51 ;  /* 0x000000ffff33a224 */ /* 0x000fe200078e0a33 */
[----:B------:R-:W-:Y:S01]  /*2af0*/  ISETP.GE.AND P2, PT, R58, RZ, PT ;  /* 0x000000ff3a00720c */ /* 0x000fe20003f46270 */
[----:B------:R-:W-:Y:S01]  /*2b00*/  IMAD R59, R0, R52, R59 ;  /* 0x00000034003b7224 */ /* 0x000fe200078e023b */
[----:B------:R-:W-:Y:S01]  /*2b10*/  LOP3.LUT R52, R4, 0xc0, RZ, 0xfc, !PT ;  /* 0x000000c004347812 */ /* 0x000fe200078efcff */
[--C-:B------:R-:W-:Y:S02]  /*2b20*/  @!P1 IMAD.IADD R57, R57, 0x1, -R0.reuse ;  /* 0x0000000139399824 */ /* 0x100fe400078e0a00 */
[----:B------:R-:W-:Y:S01]  /*2b30*/  @!P4 IMAD.IADD R45, R45, 0x1, -R0 ;  /* 0x000000012d2dc824 */ /* 0x000fe200078e0a00 */
[----:B------:R-:W-:-:S02]  /*2b40*/  ISETP.GE.AND P4, PT, R50, RZ, PT ;  /* 0x000000ff3200720c */ /* 0x000fc40003f86270 */
[----:B------:R-:W-:Y:S01]  /*2b50*/  IABS R58, R52 ;  /* 0x00000034003a7213 */ /* 0x000fe20000000000 */
[----:B------:R-:W-:Y:S01]  /*2b60*/  IMAD.MOV.U32 R50, RZ, RZ, R45 ;  /* 0x000000ffff327224 */ /* 0x000fe200078e002d */
[----:B------:R-:W-:Y:S01]  /*2b70*/  ISETP.GT.U32.AND P1, PT, R0, R57, PT ;  /* 0x000000390000720c */ /* 0x000fe20003f24070 */
[----:B------:R-:W-:Y:S01]  /*2b80*/  @!P5 IMAD.IADD R47, R47, 0x1, -R0 ;  /* 0x000000012f2fd824 */ /* 0x000fe200078e0a00 */
[----:B------:R-:W-:Y:S01]  /*2b90*/  ISETP.GE.AND P5, PT, R52, RZ, PT ;  /* 0x000000ff3400720c */ /* 0x000fe20003fa6270 */
[----:B------:R-:W-:Y:S01]  /*2ba0*/  @!P0 IMAD.MOV R50, RZ, RZ, -R50 ;  /* 0x000000ffff328224 */ /* 0x000fe200078e0a32 */
[----:B------:R-:W-:Y:S01]  /*2bb0*/  ISETP.GT.U32.AND P0, PT, R0, R59, PT ;  /* 0x0000003b0000720c */ /* 0x000fe20003f04070 */
[----:B------:R-:W-:-:S04]  /*2bc0*/  IMAD.HI.U32 R54, R5, R58, RZ ;  /* 0x0000003a05367227 */ /* 0x000fc800078e00ff */
[----:B------:R-:W-:-:S04]  /*2bd0*/  IMAD.HI.U32 R45, R5, R56, RZ ;  /* 0x00000038052d7227 */ /* 0x000fc800078e00ff */
[----:B------:R-:W-:Y:S02]  /*2be0*/  IMAD.MOV.U32 R52, RZ, RZ, R47 ;  /* 0x000000ffff347224 */ /* 0x000fe400078e002f */
[----:B------:R-:W-:Y:S02]  /*2bf0*/  IMAD.MOV R47, RZ, RZ, -R54 ;  /* 0x000000ffff2f7224 */ /* 0x000fe400078e0a36 */
[----:B------:R-:W-:Y:S02]  /*2c00*/  IMAD.MOV R45, RZ, RZ, -R45 ;  /* 0x000000ffff2d7224 */ /* 0x000fe400078e0a2d */
[C---:B------:R-:W-:Y:S02]  /*2c10*/  IMAD R47, R0.reuse, R47, R58 ;  /* 0x0000002f002f7224 */ /* 0x040fe400078e023a */
[----:B------:R-:W-:Y:S02]  /*2c20*/  @!P1 IMAD.IADD R57, R57, 0x1, -R0 ;  /* 0x0000000139399824 */ /* 0x000fe400078e0a00 */
[----:B------:R-:W-:-:S02]  /*2c30*/  IMAD R45, R0, R45, R56 ;  /* 0x0000002d002d7224 */ /* 0x000fc400078e0238 */
[----:B------:R-:W-:Y:S01]  /*2c40*/  @!P3 IMAD.MOV R57, RZ, RZ, -R57 ;  /* 0x000000ffff39b224 */ /* 0x000fe200078e0a39 */
[C---:B------:R-:W-:Y:S01]  /*2c50*/  ISETP.GT.U32.AND P3, PT, R0.reuse, R47, PT ;  /* 0x0000002f0000720c */ /* 0x040fe20003f64070 */
[----:B------:R-:W-:Y:S01]  /*2c60*/  @!P0 IMAD.IADD R59, R59, 0x1, -R0 ;  /* 0x000000013b3b8824 */ /* 0x000fe200078e0a00 */
[----:B------:R-:W-:Y:S01]  /*2c70*/  ISETP.GT.U32.AND P1, PT, R0, R45, PT ;  /* 0x0000002d0000720c */ /* 0x000fe20003f24070 */
[----:B------:R-:W-:-:S03]  /*2c80*/  IMAD.HI.U32 R54, R5, R61, RZ ;  /* 0x0000003d05367227 */ /* 0x000fc600078e00ff */
[----:B------:R-:W-:Y:S01]  /*2c90*/  ISETP.GT.U32.AND P0, PT, R0, R59, PT ;  /* 0x0000003b0000720c */ /* 0x000fe20003f04070 */
[----:B------:R-:W-:-:S04]  /*2ca0*/  IMAD.HI.U32 R56, R5, R63, RZ ;  /* 0x0000003f05387227 */ /* 0x000fc800078e00ff */
[----:B------:R-:W-:Y:S02]  /*2cb0*/  IMAD.MOV R54, RZ, RZ, -R54 ;  /* 0x000000ffff367224 */ /* 0x000fe400078e0a36 */
[----:B------:R-:W-:Y:S02]  /*2cc0*/  @!P3 IMAD.IADD R47, R47, 0x1, -R0 ;  /* 0x000000012f2fb824 */ /* 0x000fe400078e0a00 */
[----:B------:R-:W-:Y:S02]  /*2cd0*/  IMAD.MOV R56, RZ, RZ, -R56 ;  /* 0x000000ffff387224 */ /* 0x000fe400078e0a38 */
[--C-:B------:R-:W-:Y:S01]  /*2ce0*/  @!P1 IMAD.IADD R45, R45, 0x1, -R0.reuse ;  /* 0x000000012d2d9824 */ /* 0x100fe200078e0a00 */
[C---:B------:R-:W-:Y:S01]  /*2cf0*/  ISETP.GT.U32.AND P3, PT, R0.reuse, R47, PT ;  /* 0x0000002f0000720c */ /* 0x040fe20003f64070 */
[C---:B------:R-:W-:Y:S02]  /*2d00*/  IMAD R61, R0.reuse, R54, R61 ;  /* 0x00000036003d7224 */ /* 0x040fe400078e023d */
[C---:B------:R-:W-:Y:S01]  /*2d10*/  IMAD R63, R0.reuse, R56, R63 ;  /* 0x00000038003f7224 */ /* 0x040fe200078e023f */
[C---:B------:R-:W-:Y:S01]  /*2d20*/  ISETP.GT.U32.AND P1, PT, R0.reuse, R45, PT ;  /* 0x0000002d0000720c */ /* 0x040fe20003f24070 */
[----:B------:R-:W-:Y:S01]  /*2d30*/  @!P0 IMAD.IADD R59, R59, 0x1, -R0 ;  /* 0x000000013b3b8824 */ /* 0x000fe200078e0a00 */
[----:B------:R-:W-:Y:S01]  /*2d40*/  ISETP.GT.U32.AND P0, PT, R0, R61, PT ;  /* 0x0000003d0000720c */ /* 0x000fe20003f04070 */
[----:B------:R-:W-:-:S04]  /*2d50*/  IMAD.HI.U32 R54, R5, R65, RZ ;  /* 0x0000004105367227 */ /* 0x000fc800078e00ff */
[----:B------:R-:W-:Y:S01]  /*2d60*/  @!P6 IMAD.MOV R59, RZ, RZ, -R59 ;  /* 0x000000ffff3be224 */ /* 0x000fe200078e0a3b */
[C---:B------:R-:W-:Y:S01]  /*2d70*/  ISETP.GT.U32.AND P6, PT, R0.reuse, R63, PT ;  /* 0x0000003f0000720c */ /* 0x040fe20003fc4070 */
[----:B------:R-:W-:Y:S02]  /*2d80*/  IMAD.MOV R54, RZ, RZ, -R54 ;  /* 0x000000ffff367224 */ /* 0x000fe400078e0a36 */
[--C-:B------:R-:W-:Y:S02]  /*2d90*/  @!P3 IMAD.IADD R47, R47, 0x1, -R0.reuse ;  /* 0x000000012f2fb824 */ /* 0x100fe400078e0a00 */
[----:B------:R-:W-:Y:S02]  /*2da0*/  IMAD R65, R0, R54, R65 ;  /* 0x0000003600417224 */ /* 0x000fe400078e0241 */
[----:B------:R-:W-:Y:S01]  /*2db0*/  @!P1 IMAD.IADD R45, R45, 0x1, -R0 ;  /* 0x000000012d2d9824 */ /* 0x000fe200078e0a00 */
[----:B------:R-:W-:Y:S01]  /*2dc0*/  ISETP.GE.AND P1, PT, R66, RZ, PT ;  /* 0x000000ff4200720c */ /* 0x000fe20003f26270 */
[----:B------:R-:W-:Y:S01]  /*2dd0*/  IMAD.HI.U32 R58, R5, R62, RZ ;  /* 0x0000003e053a7227 */ /* 0x000fe200078e00ff */
[----:B------:R-:W-:-:S03]  /*2de0*/  ISETP.GT.U32.AND P3, PT, R0, R65, PT ;  /* 0x000000410000720c */ /* 0x000fc60003f64070 */
[----:B------:R-:W-:Y:S02]  /*2df0*/  IMAD.MOV.U32 R54, RZ, RZ, R45 ;  /* 0x000000ffff367224 */ /* 0x000fe400078e002d */
[----:B------:R-:W-:Y:S01]  /*2e00*/  @!P6 IMAD.IADD R63, R63, 0x1, -R0 ;  /* 0x000000013f3fe824 */ /* 0x000fe200078e0a00 */
[----:B------:R-:W-:Y:S01]  /*2e10*/  ISETP.GE.AND P6, PT, R67, RZ, PT ;  /* 0x000000ff4300720c */ /* 0x000fe20003fc6270 */
[----:B------:R-:W-:Y:S02]  /*2e20*/  @!P4 IMAD.MOV R54, RZ, RZ, -R54 ;  /* 0x000000ffff36c224 */ /* 0x000fe400078e0a36 */
[----:B------:R-:W-:Y:S01]  /*2e30*/  IMAD.MOV R45, RZ, RZ, -R58 ;  /* 0x000000ffff2d7224 */ /* 0x000fe200078e0a3a */
[----:B------:R-:W-:Y:S01]  /*2e40*/  ISETP.GT.U32.AND P4, PT, R0, R63, PT ;  /* 0x0000003f0000720c */ /* 0x000fe20003f84070 */
[----:B------:R-:W-:Y:S01]  /*2e50*/  @!P2 IMAD.MOV R52, RZ, RZ, -R52 ;  /* 0x000000ffff34a224 */ /* 0x000fe200078e0a34 */
[----:B------:R-:W-:Y:S01]  /*2e60*/  ISETP.GE.AND P2, PT, R60, RZ, PT ;  /* 0x000000ff3c00720c */ /* 0x000fe20003f46270 */
[----:B------:R-:W-:Y:S01]  /*2e70*/  @!P3 IMAD.IADD R65, R65, 0x1, -R0 ;  /* 0x000000014141b824 */ /* 0x000fe200078e0a00 */
[----:B------:R-:W-:Y:S01]  /*2e80*/  LOP3.LUT R58, R4, 0xd8, RZ, 0xfc, !PT ;  /* 0x000000d8043a7812 */ /* 0x000fe200078efcff */
[----:B------:R-:W-:Y:S01]  /*2e90*/  IMAD R45, R0, R45, R62 ;  /* 0x0000002d002d7224 */ /* 0x000fe200078e023e */
[----:B------:R-:W-:Y:S01]  /*2ea0*/  LOP3.LUT R62, R4, 0xe0, RZ, 0xfc, !PT ;  /* 0x000000e0043e7812 */ /* 0x000fe200078efcff */
[----:B------:R-:W-:Y:S01]  /*2eb0*/  IMAD.HI.U32 R60, R5, R64, RZ ;  /* 0x00000040053c7227 */ /* 0x000fe200078e00ff */
[----:B------:R-:W-:-:S02]  /*2ec0*/  ISETP.GT.U32.AND P3, PT, R0, R65, PT ;  /* 0x000000410000720c */ /* 0x000fc40003f64070 */
[----:B------:R-:W-:Y:S01]  /*2ed0*/  IABS R67, R58 ;  /* 0x0000003a00437213 */ /* 0x000fe20000000000 */
[----:B------:R-:W-:Y:S01]  /*2ee0*/  IMAD.MOV.U32 R56, RZ, RZ, R47 ;  /* 0x000000ffff387224 */ /* 0x000fe200078e002f */
[----:B------:R-:W-:Y:S01]  /*2ef0*/  IABS R66, R62 ;  /* 0x0000003e00427213 */ /* 0x000fe20000000000 */
[----:B------:R-:W-:Y:S01]  /*2f00*/  @!P4 IMAD.IADD R63, R63, 0x1, -R0 ;  /* 0x000000013f3fc824 */ /* 0x000fe200078e0a00 */
[----:B------:R-:W-:Y:S01]  /*2f10*/  ISETP.GT.U32.AND P4, PT, R0, R45, PT ;  /* 0x0000002d0000720c */ /* 0x000fe20003f84070 */
[----:B------:R-:W-:Y:S01]  /*2f20*/  IMAD.MOV R47, RZ, RZ, -R60 ;  /* 0x000000ffff2f7224 */ /* 0x000fe200078e0a3c */
[----:B------:R-:W-:Y:S01]  /*2f30*/  LOP3.LUT R60, R4, 0xdc, RZ, 0xfc, !PT ;  /* 0x000000dc043c7812 */ /* 0x000fe200078efcff */
[----:B------:R-:W-:Y:S02]  /*2f40*/  @!P0 IMAD.IADD R61, R61, 0x1, -R0 ;  /* 0x000000013d3d8824 */ /* 0x000fe400078e0a00 */
[C---:B------:R-:W-:Y:S02]  /*2f50*/  IMAD R47, R0.reuse, R47, R64 ;  /* 0x0000002f002f7224 */ /* 0x040fe400078e0240 */
[----:B------:R-:W-:Y:S01]  /*2f60*/  @!P3 IMAD.IADD R65, R65, 0x1, -R0 ;  /* 0x000000014141b824 */ /* 0x000fe200078e0a00 */
[C---:B------:R-:W-:Y:S01]  /*2f70*/  ISETP.GT.U32.AND P0, PT, R0.reuse, R61, PT ;  /* 0x0000003d0000720c */ /* 0x040fe20003f04070 */
[----:B------:R-:W-:Y:S01]  /*2f80*/  @!P5 IMAD.MOV R56, RZ, RZ, -R56 ;  /* 0x000000ffff38d224 */ /* 0x000fe200078e0a38 */
[----:B------:R-:W-:Y:S01]  /*2f90*/  ISETP.GT.U32.AND P3, PT, R0, R47, PT ;  /* 0x0000002f0000720c */ /* 0x000fe20003f64070 */
[----:B------:R-:W-:Y:S01]  /*2fa0*/  @!P1 IMAD.MOV R63, RZ, RZ, -R63 ;  /* 0x000000ffff3f9224 */ /* 0x000fe200078e0a3f */
[----:B------:R-:W-:Y:S01]  /*2fb0*/  ISETP.GE.AND P5, PT, R68, RZ, PT ;  /* 0x000000ff4400720c */ /* 0x000fe20003fa6270 */
[----:B------:R-:W-:Y:S01]  /*2fc0*/  @!P4 IMAD.IADD R45, R45, 0x1, -R0 ;  /* 0x000000012d2dc824 */ /* 0x000fe200078e0a00 */
[----:B------:R-:W-:Y:S01]  /*2fd0*/  ISETP.GE.AND P1, PT, R60, RZ, PT ;  /* 0x000000ff3c00720c */ /* 0x000fe20003f26270 */
[----:B------:R-:W-:Y:S01]  /*2fe0*/  @!P6 IMAD.MOV R65, RZ, RZ, -R65 ;  /* 0x000000ffff41e224 */ /* 0x000fe200078e0a41 */
[----:B------:R-:W-:Y:S01]  /*2ff0*/  ISETP.GE.AND P6, PT, R62, RZ, PT ;  /* 0x000000ff3e00720c */ /* 0x000fe20003fc6270 */
[----:B------:R-:W-:Y:S01]  /*3000*/  IMAD.HI.U32 R62, R5, R66, RZ ;  /* 0x00000042053e7227 */ /* 0x000fe200078e00ff */
[----:B------:R-:W-:-:S02]  /*3010*/  ISETP.GT.U32.AND P4, PT, R0, R45, PT ;  /* 0x0000002d0000720c */ /* 0x000fc40003f84070 */
[----:B------:R-:W-:Y:S01]  /*3020*/  IABS R68, R70 ;  /* 0x0000004600447213 */ /* 0x000fe20000000000 */
[--C-:B------:R-:W-:Y:S01]  /*3030*/  @!P0 IMAD.IADD R61, R61, 0x1, -R0.reuse ;  /* 0x000000013d3d8824 */ /* 0x100fe200078e0a00 */
[----:B------:R-:W-:Y:S01]  /*3040*/  ISETP.GE.AND P0, PT, R69, RZ, PT ;  /* 0x000000ff4500720c */ /* 0x000fe20003f06270 */
[----:B------:R-:W-:Y:S01]  /*3050*/  @!P3 IMAD.IADD R47, R47, 0x1, -R0 ;  /* 0x000000012f2fb824 */ /* 0x000fe200078e0a00 */
[----:B------:R-:W-:Y:S01]  /*3060*/  IABS R69, R60 ;  /* 0x0000003c00457213 */ /* 0x000fe20000000000 */
[----:B------:R-:W-:Y:S01]  /*3070*/  @!P2 IMAD.MOV R61, RZ, RZ, -R61 ;  /* 0x000000ffff3da224 */ /* 0x000fe200078e0a3d */
[----:B------:R-:W-:Y:S01]  /*3080*/  ISETP.GE.AND P2, PT, R58, RZ, PT ;  /* 0x000000ff3a00720c */ /* 0x000fe20003f46270 */
[----:B------:R-:W-:Y:S01]  /*3090*/  IMAD.HI.U32 R58, R5, R67, RZ ;  /* 0x00000043053a7227 */ /* 0x000fe200078e00ff */
[----:B------:R-:W-:-:S03]  /*30a0*/  ISETP.GT.U32.AND P3, PT, R0, R47, PT ;  /* 0x0000002f0000720c */ /* 0x000fc60003f64070 */
[----:B------:R-:W-:-:S04]  /*30b0*/  IMAD.HI.U32 R60, R5, R69, RZ ;  /* 0x00000045053c7227 */ /* 0x000fc800078e00ff */
[----:B------:R-:W-:Y:S02]  /*30c0*/  IMAD.MOV R58, RZ, RZ, -R58 ;  /* 0x000000ffff3a7224 */ /* 0x000fe400078e0a3a */
[----:B------:R-:W-:Y:S01]  /*30d0*/  @!P4 IMAD.IADD R45, R45, 0x1, -R0 ;  /* 0x000000012d2dc824 */ /* 0x000fe200078e0a00 */
[----:B------:R-:W-:Y:S01]  /*30e0*/  ISETP.GE.AND P4, PT, R70, RZ, PT ;  /* 0x000000ff4600720c */ /* 0x000fe20003f86270 */
[----:B------:R-:W-:Y:S01]  /*30f0*/  IMAD.MOV R60, RZ, RZ, -R60 ;  /* 0x000000ffff3c7224 */ /* 0x000fe200078e0a3c */
[----:B------:R-:W-:Y:S01]  /*3100*/  LOP3.LUT R70, R4, 0xec, RZ, 0xfc, !PT ;  /* 0x000000ec04467812 */ /* 0x000fe200078efcff */
[C---:B------:R-:W-:Y:S02]  /*3110*/  IMAD R67, R0.reuse, R58, R67 ;  /* 0x0000003a00437224 */ /* 0x040fe400078e0243 */
[----:B------:R-:W-:Y:S02]  /*3120*/  IMAD.MOV.U32 R58, RZ, RZ, R45 ;  /* 0x000000ffff3a7224 */ /* 0x000fe400078e002d */
[----:B------:R-:W-:-:S02]  /*3130*/  IMAD R69, R0, R60, R69 ;  /* 0x0000003c00457224 */ /* 0x000fc400078e0245 */
[----:B------:R-:W-:Y:S01]  /*3140*/  @!P5 IMAD.MOV R58, RZ, RZ, -R58 ;  /* 0x000000ffff3ad224 */ /* 0x000fe200078e0a3a */
[C---:B------:R-:W-:Y:S01]  /*3150*/  ISETP.GT.U32.AND P5, PT, R0.reuse, R67, PT ;  /* 0x000000430000720c */ /* 0x040fe20003fa4070 */
[----:B------:R-:W-:Y:S02]  /*3160*/  IMAD.MOV R71, RZ, RZ, -R62 ;  /* 0x000000ffff477224 */ /* 0x000fe400078e0a3e */
[----:B------:R-:W-:Y:S01]  /*3170*/  @!P3 IMAD.IADD R47, R47, 0x1, -R0 ;  /* 0x000000012f2fb824 */ /* 0x000fe200078e0a00 */
[----:B------:R-:W-:Y:S01]  /*3180*/  ISETP.GT.U32.AND P3, PT, R0, R69, PT ;  /* 0x000000450000720c */ /* 0x000fe20003f64070 */
[----:B------:R-:W-:-:S04]  /*3190*/  IMAD.HI.U32 R64, R5, R68, RZ ;  /* 0x0000004405407227 */ /* 0x000fc800078e00ff */
[C---:B------:R-:W-:Y:S02]  /*31a0*/  IMAD R45, R0.reuse, R71, R66 ;  /* 0x00000047002d7224 */ /* 0x040fe400078e0242 */
[----:B------:R-:W-:Y:S02]  /*31b0*/  IMAD.MOV.U32 R60, RZ, RZ, R47 ;  /* 0x000000ffff3c7224 */ /* 0x000fe400078e002f */
[----:B------:R-:W-:Y:S02]  /*31c0*/  IMAD.MOV R73, RZ, RZ, -R64 ;  /* 0x000000ffff497224 */ /* 0x000fe400078e0a40 */
[----:B------:R-:W-:Y:S01]  /*31d0*/  @!P0 IMAD.MOV R60, RZ, RZ, -R60 ;  /* 0x000000ffff3c8224 */ /* 0x000fe200078e0a3c */
[C---:B------:R-:W-:Y:S01]  /*31e0*/  ISETP.GT.U32.AND P0, PT, R0.reuse, R45, PT ;  /* 0x0000002d0000720c */ /* 0x040fe20003f04070 */
[----:B------:R-:W-:Y:S01]  /*31f0*/  IMAD R71, R0, R73, R68 ;  /* 0x0000004900477224 */ /* 0x000fe200078e0244 */
[----:B------:R-:W-:Y:S01]  /*3200*/  LOP3.LUT R68, R4, 0xe8, RZ, 0xfc, !PT ;  /* 0x000000e804447812 */ /* 0x000fe200078efcff */
[--C-:B------:R-:W-:Y:S01]  /*3210*/  @!P5 IMAD.IADD R67, R67, 0x1, -R0.reuse ;  /* 0x000000014343d824 */ /* 0x100fe200078e0a00 */
[----:B------:R-:W-:Y:S01]  /*3220*/  IABS R73, R70 ;  /* 0x0000004600497213 */ /* 0x000fe20000000000 */
[----:B------:R-:W-:Y:S01]  /*3230*/  @!P3 IMAD.IADD R69, R69, 0x1, -R0 ;  /* 0x000000014545b824 */ /* 0x000fe200078e0a00 */
[----:B------:R-:W-:Y:S01]  /*3240*/  IABS R66, R68 ;  /* 0x0000004400427213 */ /* 0x000fe20000000000 */
[----:B------:R-:W-:Y:S01]  /*3250*/  IMAD.HI.U32 R64, R5, R75, RZ ;  /* 0x0000004b05407227 */ /* 0x000fe200078e00ff */
[----:B------:R-:W-:-:S02]  /*3260*/  ISETP.GT.U32.AND P5, PT, R0, R67, PT ;  /* 0x000000430000720c */ /* 0x000fc40003fa4070 */
[----:B------:R-:W-:Y:S01]  /*3270*/  ISETP.GT.U32.AND P3, PT, R0, R69, PT ;  /* 0x000000450000720c */ /* 0x000fe20003f64070 */
[----:B------:R-:W-:-:S04]  /*3280*/  IMAD.HI.U32 R47, R5, R66, RZ ;  /* 0x00000042052f7227 */ /* 0x000fc800078e00ff */
[----:B------:R-:W-:Y:S02]  /*3290*/  @!P0 IMAD.IADD R45, R45, 0x1, -R0 ;  /* 0x000000012d2d8824 */ /* 0x000fe400078e0a00 */
[----:B------:R-:W-:Y:S02]  /*32a0*/  IMAD.MOV R47, RZ, RZ, -R47 ;  /* 0x000000ffff2f7224 */ /* 0x000fe400078e0a2f */
[----:B------:R-:W-:Y:S01]  /*32b0*/  IMAD.HI.U32 R62, R5, R73, RZ ;  /* 0x00000049053e7227 */ /* 0x000fe200078e00ff */
[----:B------:R-:W-:-:S03]  /*32c0*/  ISETP.GT.U32.AND P0, PT, R0, R45, PT ;  /* 0x0000002d0000720c */ /* 0x000fc60003f04070 */
[C---:B------:R-:W-:Y:S01]  /*32d0*/  IMAD R47, R0.reuse, R47, R66 ;  /* 0x0000002f002f7224 */ /* 0x040fe200078e0242 */
[----:B------:R-:W-:Y:S01]  /*32e0*/  IABS R66, R74 ;  /* 0x0000004a00427213 */ /* 0x000fe20000000000 */
[----:B------:R-:W-:Y:S01]  /*32f0*/  @!P5 IMAD.IADD R67, R67, 0x1, -R0 ;  /* 0x000000014343d824 */ /* 0x000fe200078e0a00 */
[C---:B------:R-:W-:Y:S01]  /*3300*/  ISETP.GT.U32.AND P5, PT, R0.reuse, R71, PT ;  /* 0x000000470000720c */ /* 0x040fe20003fa4070 */
[----:B------:R-:W-:Y:S02]  /*3310*/  IMAD.MOV R62, RZ, RZ, -R62 ;  /* 0x000000ffff3e7224 */ /* 0x000fe400078e0a3e */
[----:B------:R-:W-:Y:S01]  /*3320*/  @!P3 IMAD.IADD R69, R69, 0x1, -R0 ;  /* 0x000000014545b824 */ /* 0x000fe200078e0a00 */
[C---:B------:R-:W-:Y:S01]  /*3330*/  ISETP.GT.U32.AND P3, PT, R0.reuse, R47, PT ;  /* 0x0000002f0000720c */ /* 0x040fe20003f64070 */
[----:B------:R-:W-:Y:S02]  /*3340*/  IMAD R73, R0, R62, R73 ;  /* 0x0000003e00497224 */ /* 0x000fe400078e0249 */
[----:B------:R-:W-:-:S02]  /*3350*/  IMAD.MOV R64, RZ, RZ, -R64 ;  /* 0x000000ffff407224 */ /* 0x000fc400078e0a40 */
[--C-:B------:R-:W-:Y:S01]  /*3360*/  @!P0 IMAD.IADD R45, R45, 0x1, -R0.reuse ;  /* 0x000000012d2d8824 */ /* 0x100fe200078e0a00 */
[C---:B------:R-:W-:Y:S01]  /*3370*/  ISETP.GT.U32.AND P0, PT, R0.reuse, R73, PT ;  /* 0x000000490000720c */ /* 0x040fe20003f04070 */
[----:B------:R-:W-:Y:S01]  /*3380*/  IMAD R75, R0, R64, R75 ;  /* 0x00000040004b7224 */ /* 0x000fe200078e024b */
[----:B------:R-:W-:Y:S01]  /*3390*/  LOP3.LUT R64, R4, 0xf8, RZ, 0xfc, !PT ;  /* 0x000000f804407812 */ /* 0x000fe200078efcff */
[--C-:B------:R-:W-:Y:S02]  /*33a0*/  @!P5 IMAD.IADD R71, R71, 0x1, -R0.reuse ;  /* 0x000000014747d824 */ /* 0x100fe400078e0a00 */
[----:B------:R-:W-:Y:S01]  /*33b0*/  IMAD.HI.U32 R62, R5, R66, RZ ;  /* 0x00000042053e7227 */ /* 0x000fe200078e00ff */
[----:B------:R-:W-:Y:S02]  /*33c0*/  IABS R4, R64 ;  /* 0x0000004000047213 */ /* 0x000fe40000000000 */
[C---:B------:R-:W-:Y:S01]  /*33d0*/  ISETP.GT.U32.AND P5, PT, R0.reuse, R71, PT ;  /* 0x000000470000720c */ /* 0x040fe20003fa4070 */
[----:B------:R-:W-:Y:S01]  /*33e0*/  @!P3 IMAD.IADD R47, R47, 0x1, -R0 ;  /* 0x000000012f2fb824 */ /* 0x000fe200078e0a00 */
[----:B------:R-:W-:Y:S01]  /*33f0*/  ISETP.GT.U32.AND P3, PT, R0, R75, PT ;  /* 0x0000004b0000720c */ /* 0x000fe20003f64070 */
[----:B------:R-:W-:Y:S01]  /*3400*/  IMAD.MOV R77, RZ, RZ, -R62 ;  /* 0x000000ffff4d7224 */ /* 0x000fe200078e0a3e */
[----:B------:R-:W-:Y:S01]  /*3410*/  IABS R62, R79 ;  /* 0x0000004f003e7213 */ /* 0x000fe20000000000 */
[----:B------:R-:W-:-:S02]  /*3420*/  @!P0 IMAD.IADD R73, R73, 0x1, -R0 ;  /* 0x0000000149498824 */ /* 0x000fc400078e0a00 */
[C---:B------:R-:W-:Y:S02]  /*3430*/  IMAD R9, R0.reuse, R77, R66 ;  /* 0x0000004d00097224 */ /* 0x040fe400078e0242 */
[----:B------:R-:W-:Y:S01]  /*3440*/  IMAD.MOV.U32 R77, RZ, RZ, R4 ;  /* 0x000000ffff4d7224 */ /* 0x000fe200078e0004 */
[----:B------:R-:W-:Y:S01]  /*3450*/  ISETP.GT.U32.AND P0, PT, R0, R73, PT ;  /* 0x000000490000720c */ /* 0x000fe20003f04070 */
[----:B------:R-:W-:-:S04]  /*3460*/  IMAD.HI.U32 R7, R7, R62, RZ ;  /* 0x0000003e07077227 */ /* 0x000fc800078e00ff */
[----:B------:R-:W-:-:S04]  /*3470*/  IMAD.HI.U32 R5, R5, R77, RZ ;  /* 0x0000004d05057227 */ /* 0x000fc800078e00ff */
[--C-:B------:R-:W-:Y:S02]  /*3480*/  @!P3 IMAD.IADD R75, R75, 0x1, -R0.reuse ;  /* 0x000000014b4bb824 */ /* 0x100fe400078e0a00 */
[----:B------:R-:W-:Y:S01]  /*3490*/  @!P5 IMAD.IADD R71, R71, 0x1, -R0 ;  /* 0x000000014747d824 */ /* 0x000fe200078e0a00 */
[C---:B------:R-:W-:Y:S01]  /*34a0*/  ISETP.GT.U32.AND P5, PT, R0.reuse, R9, PT ;  /* 0x000000090000720c */ /* 0x040fe20003fa4070 */
[----:B------:R-:W-:Y:S01]  /*34b0*/  IMAD.MOV R5, RZ, RZ, -R5 ;  /* 0x000000ffff057224 */ /* 0x000fe200078e0a05 */
[C---:B------:R-:W-:Y:S01]  /*34c0*/  ISETP.GT.U32.AND P3, PT, R0.reuse, R75, PT ;  /* 0x0000004b0000720c */ /* 0x040fe20003f64070 */
[----:B------:R-:W-:Y:S01]  /*34d0*/  @!P2 IMAD.MOV R67, RZ, RZ, -R67 ;  /* 0x000000ffff43a224 */ /* 0x000fe200078e0a43 */
[C---:B------:R-:W-:Y:S01]  /*34e0*/  ISETP.GT.U32.AND P2, PT, R0.reuse, R47, PT ;  /* 0x0000002f0000720c */ /* 0x040fe20003f44070 */
[----:B------:R-:W-:Y:S02]  /*34f0*/  IMAD R77, R0, R5, R77 ;  /* 0x00000005004d7224 */ /* 0x000fe400078e024d */
[----:B------:R-:W-:-:S02]  /*3500*/  IMAD.MOV R7, RZ, RZ, -R7 ;  /* 0x000000ffff077224 */ /* 0x000fc400078e0a07 */
[----:B------:R-:W-:Y:S01]  /*3510*/  @!P0 IMAD.IADD R73, R73, 0x1, -R0 ;  /* 0x0000000149498824 */ /* 0x000fe200078e0a00 */
[----:B------:R-:W-:Y:S01]  /*3520*/  ISETP.GT.U32.AND P0, PT, R0, R77, PT ;  /* 0x0000004d0000720c */ /* 0x000fe20003f04070 */
[----:B------:R-:W-:Y:S02]  /*3530*/  IMAD.MOV.U32 R4, RZ, RZ, R45 ;  /* 0x000000ffff047224 */ /* 0x000fe400078e002d */
[C---:B------:R-:W-:Y:S02]  /*3540*/  IMAD R45, R2.reuse, R7, R62 ;  /* 0x00000007022d7224 */ /* 0x040fe400078e023e */
[--C-:B------:R-:W-:Y:S02]  /*3550*/  @!P5 IMAD.IADD R9, R9, 0x1, -R0.reuse ;  /* 0x000000010909d824 */ /* 0x100fe400078e0a00 */
[--C-:B------:R-:W-:Y:S01]  /*3560*/  @!P3 IMAD.IADD R75, R75, 0x1, -R0.reuse ;  /* 0x000000014b4bb824 */ /* 0x100fe200078e0a00 */
[----:B------:R-:W-:Y:S01]  /*3570*/  ISETP.GT.U32.AND P3, PT, R2, R45, PT ;  /* 0x0000002d0200720c */ /* 0x000fe20003f64070 */
[----:B------:R-:W-:Y:S01]  /*3580*/  @!P2 IMAD.IADD R47, R47, 0x1, -R0 ;  /* 0x000000012f2fa824 */ /* 0x000fe200078e0a00 */
[----:B------:R-:W-:Y:S01]  /*3590*/  ISETP.GT.U32.AND P5, PT, R0, R9, PT ;  /* 0x000000090000720c */ /* 0x000fe20003fa4070 */
[----:B------:R-:W-:Y:S01]  /*35a0*/  @!P6 IMAD.MOV R4, RZ, RZ, -R4 ;  /* 0x000000ffff04e224 */ /* 0x000fe200078e0a04 */
[----:B------:R-:W-:Y:S01]  /*35b0*/  ISETP.GE.AND P2, PT, R70, RZ, PT ;  /* 0x000000ff4600720c */ /* 0x000fe20003f46270 */
[----:B------:R-:W-:Y:S01]  /*35c0*/  @!P0 IMAD.IADD R77, R77, 0x1, -R0 ;  /* 0x000000014d4d8824 */ /* 0x000fe200078e0a00 */
[----:B------:R-:W-:Y:S01]  /*35d0*/  ISETP.GE.AND P6, PT, R72, RZ, PT ;  /* 0x000000ff4800720c */ /* 0x000fe20003fc6270 */
[----:B------:R-:W-:-:S02]  /*35e0*/  @!P4 IMAD.MOV R71, RZ, RZ, -R71 ;  /* 0x000000ffff47c224 */ /* 0x000fc400078e0a47 */
[----:B------:R-:W-:Y:S01]  /*35f0*/  IMAD.MOV.U32 R5, RZ, RZ, c[0x0][0x180] ;  /* 0x00006000ff057624 */ /* 0x000fe200078e00ff */
[----:B------:R-:W-:Y:S01]  /*3600*/  ISETP.GT.U32.AND P4, PT, R0, R77, PT ;  /* 0x0000004d0000720c */ /* 0x000fe20003f84070 */
[----:B------:R-:W-:Y:S01]  /*3610*/  @!P1 IMAD.MOV R69, RZ, RZ, -R69 ;  /* 0x000000ffff459224 */ /* 0x000fe200078e0a45 */
[----:B------:R-:W-:Y:S01]  /*3620*/  ISETP.GE.AND P1, PT, R68, RZ, PT ;  /* 0x000000ff4400720c */ /* 0x000fe20003f26270 */
[----:B------:R-:W-:Y:S01]  /*3630*/  @!P3 IMAD.IADD R45, R45, 0x1, -R2 ;  /* 0x000000012d2db824 */ /* 0x000fe200078e0a02 */
[----:B------:R-:W-:Y:S01]  /*3640*/  IADD3 R7, R5, -0x1, RZ ;  /* 0xffffffff05077810 */ /* 0x000fe20007ffe0ff */
[--C-:B------:R-:W-:Y:S01]  /*3650*/  @!P5 IMAD.IADD R9, R9, 0x1, -R0.reuse ;  /* 0x000000010909d824 */ /* 0x100fe200078e0a00 */
[----:B------:R-:W-:Y:S01]  /*3660*/  ISETP.GE.AND P5, PT, R74, RZ, PT ;  /* 0x000000ff4a00720c */ /* 0x000fe20003fa6270 */
[----:B------:R-:W-:Y:S01]  /*3670*/  @!P2 IMAD.MOV R73, RZ, RZ, -R73 ;  /* 0x000000ffff49a224 */ /* 0x000fe200078e0a49 */
[----:B------:R-:W-:Y:S01]  /*3680*/  ISETP.GE.AND P2, PT, R64, RZ, PT ;  /* 0x000000ff4000720c */ /* 0x000fe20003f46270 */
[----:B------:R-:W-:Y:S01]  /*3690*/  @!P6 IMAD.MOV R75, RZ, RZ, -R75 ;  /* 0x000000ffff4be224 */ /* 0x000fe200078e0a4b */
[----:B------:R-:W-:Y:S01]  /*36a0*/  ISETP.GT.U32.AND P6, PT, R2, R45, PT ;  /* 0x0000002d0200720c */ /* 0x000fe20003fc4070 */
[----:B------:R-:W-:Y:S01]  /*36b0*/  IMAD.MOV.U32 R62, RZ, RZ, R47 ;  /* 0x000000ffff3e7224 */ /* 0x000fe200078e002f */
[----:B------:R-:W-:Y:S01]  /*36c0*/  ISETP.GE.U32.AND P0, PT, R7, 0x7fffffe0, PT ;  /* 0x7fffffe00700780c */ /* 0x000fe20003f06070 */
[----:B------:R-:W-:Y:S01]  /*36d0*/  @!P4 IMAD.IADD R77, R77, 0x1, -R0 ;  /* 0x000000014d4dc824 */ /* 0x000fe200078e0a00 */
[C---:B------:R-:W-:Y:S01]  /*36e0*/  IADD3 R47, R5.reuse, -0xd, RZ ;  /* 0xfffffff3052f7810 */ /* 0x040fe20007ffe0ff */
[----:B------:R-:W-:Y:S01]  /*36f0*/  IMAD.MOV.U32 R0, RZ, RZ, R9 ;  /* 0x000000ffff007224 */ /* 0x000fe200078e0009 */
[----:B------:R-:W-:Y:S01]  /*3700*/  IADD3 R7, R5, -0x9, RZ ;  /* 0xfffffff705077810 */ /* 0x000fe20007ffe0ff */
[----:B------:R-:W-:Y:S01]  /*3710*/  @!P1 IMAD.MOV R62, RZ, RZ, -R62 ;  /* 0x000000ffff3e9224 */ /* 0x000fe200078e0a3e */
[----:B------:R-:W-:Y:S01]  /*3720*/  ISETP.GE.U32.AND P4, PT, R47, 0x7fffffd4, PT ;  /* 0x7fffffd42f00780c */ /* 0x000fe20003f86070 */
[----:B------:R-:W-:Y:S01]  /*3730*/  @!P5 IMAD.MOV R0, RZ, RZ, -R0 ;  /* 0x000000ffff00d224 */ /* 0x000fe200078e0a00 */
[----:B------:R-:W-:Y:S01]  /*3740*/  IADD3 R66, R5, -0x5, RZ ;  /* 0xfffffffb05427810 */ /* 0x000fe20007ffe0ff */
[----:B------:R-:W-:Y:S01]  /*3750*/  @!P2 IMAD.MOV R77, RZ, RZ, -R77 ;  /* 0x000000ffff4da224 */ /* 0x000fe200078e0a4d */
[----:B------:R-:W-:Y:S01]  /*3760*/  ISETP.GE.U32.AND P3, PT, R7, 0x7fffffd8, PT ;  /* 0x7fffffd80700780c */ /* 0x000fe20003f66070 */
[----:B------:R-:W-:Y:S01]  /*3770*/  @!P6 IMAD.IADD R45, R45, 0x1, -R2 ;  /* 0x000000012d2de824 */ /* 0x000fe200078e0a02 */
[----:B------:R-:W-:-:S02]  /*3780*/  ISETP.NE.AND P5, PT, RZ, c[0x0][0x17c], PT ;  /* 0x00005f00ff007a0c */ /* 0x000fc40003fa5270 */
[----:B------:R-:W-:Y:S01]  /*3790*/  LOP3.LUT R47, RZ, c[0x0][0x17c], RZ, 0x33, !PT ;  /* 0x00005f00ff2f7a12 */ /* 0x000fe200078e33ff */
[----:B------:R-:W-:Y:S01]  /*37a0*/  IMAD.MOV.U32 R2, RZ, RZ, R45 ;  /* 0x000000ffff027224 */ /* 0x000fe200078e002d */
[----:B------:R-:W-:Y:S02]  /*37b0*/  IADD3 R7, R5, -0x11, RZ ;  /* 0xffffffef05077810 */ /* 0x000fe40007ffe0ff */
[----:B------:R-:W-:Y:S02]  /*37c0*/  ISETP.GE.AND P6, PT, R79, RZ, PT ;  /* 0x000000ff4f00720c */ /* 0x000fe40003fc6270 */
[----:B------:R-:W-:Y:S02]  /*37d0*/  ISETP.GE.U32.AND P1, PT, R66, 0x7fffffdc, PT ;  /* 0x7fffffdc4200780c */ /* 0x000fe40003f26070 */
[----:B------:R-:W-:Y:S02]  /*37e0*/  SEL R70, R47, R11, !P5 ;  /* 0x0000000b2f467207 */ /* 0x000fe40006800000 */
[----:B------:R-:W-:-:S02]  /*37f0*/  ISETP.GE.U32.AND P2, PT, R7, 0x7fffffd0, PT ;  /* 0x7fffffd00700780c */ /* 0x000fc40003f46070 */
[C---:B------:R-:W-:Y:S02]  /*3800*/  SEL R64, R47.reuse, R6, !P5 ;  /* 0x000000062f407207 */ /* 0x040fe40006800000 */
[C---:B------:R-:W-:Y:S02]  /*3810*/  SEL R66, R47.reuse, R8, !P5 ;  /* 0x000000082f427207 */ /* 0x040fe40006800000 */
[C---:B------:R-:W-:Y:S01]  /*3820*/  SEL R68, R47.reuse, R10, !P5 ;  /* 0x0000000a2f447207 */ /* 0x040fe20006800000 */
[----:B------:R-:W-:Y:S01]  /*3830*/  @!P6 IMAD.MOV R2, RZ, RZ, -R2 ;  /* 0x000000ffff02e224 */ /* 0x000fe200078e0a02 */
[C---:B------:R-:W-:Y:S02]  /*3840*/  SEL R74, R47.reuse, R20, !P5 ;  /* 0x000000142f4a7207 */ /* 0x040fe40006800000 */
[C---:B------:R-:W-:Y:S01]  /*3850*/  SEL R76, R47.reuse, R21, !P5 ;  /* 0x000000152f4c7207 */ /* 0x040fe20006800000 */
[----:B------:R-:W-:Y:S01]  /*3860*/  IMAD R45, R68, c[0x0][0x190], RZ ;  /* 0x00006400442d7a24 */ /* 0x000fe200078e02ff */
[----:B------:R-:W-:-:S02]  /*3870*/  SEL R78, R47, R22, !P5 ;  /* 0x000000162f4e7207 */ /* 0x000fc40006800000 */
[C---:B------:R-:W-:Y:S02]  /*3880*/  SEL R252, R47.reuse, R28, !P5 ;  /* 0x0000001c2ffc7207 */ /* 0x040fe40006800000 */
[C---:B------:R-:W-:Y:S02]  /*3890*/  SEL R250, R47.reuse, R29, !P5 ;  /* 0x0000001d2ffa7207 */ /* 0x040fe40006800000 */
[C---:B------:R-:W-:Y:S01]  /*38a0*/  SEL R249, R47.reuse, R30, !P5 ;  /* 0x0000001e2ff97207 */ /* 0x040fe20006800000 */
[----:B------:R-:W-:Y:S01]  /*38b0*/  IMAD R252, R252, c[0x0][0x190], RZ ;  /* 0x00006400fcfc7a24 */ /* 0x000fe200078e02ff */
[C---:B------:R-:W-:Y:S01]  /*38c0*/  SEL R248, R47.reuse, R31, !P5 ;  /* 0x0000001f2ff87207 */ /* 0x040fe20006800000 */
[----:B------:R-:W-:Y:S01]  /*38d0*/  IMAD R250, R250, c[0x0][0x190], RZ ;  /* 0x00006400fafa7a24 */ /* 0x000fe200078e02ff */
[----:B------:R-:W-:Y:S01]  /*38e0*/  SEL R247, R47, R32, !P5 ;  /* 0x000000202ff77207 */ /* 0x000fe20006800000 */
        /* <DEDUP_REMOVED lines=9> */
[----:B------:R-:W-:-:S02]  /*3980*/  SEL R14, R47, R14, !P5 ;  /* 0x0000000e2f0e7207 */ /* 0x000fc40006800000 */
[C---:B------:R-:W-:Y:S02]  /*3990*/  SEL R15, R47.reuse, R15, !P5 ;  /* 0x0000000f2f0f7207 */ /* 0x040fe40006800000 */
[C---:B------:R-:W-:Y:S02]  /*39a0*/  SEL R16, R47.reuse, R16, !P5 ;  /* 0x000000102f107207 */ /* 0x040fe40006800000 */
[C---:B------:R-:W-:Y:S02]  /*39b0*/  SEL R17, R47.reuse, R17, !P5 ;  /* 0x000000112f117207 */ /* 0x040fe40006800000 */
[C---:B------:R-:W-:Y:S02]  /*39c0*/  SEL R18, R47.reuse, R18, !P5 ;  /* 0x000000122f127207 */ /* 0x040fe40006800000 */
[C---:B------:R-:W-:Y:S01]  /*39d0*/  SEL R72, R47.reuse, R19, !P5 ;  /* 0x000000132f487207 */ /* 0x040fe20006800000 */
[----:B------:R-:W-:Y:S01]  /*39e0*/  IMAD R19, R218, c[0x0][0x18c], RZ ;  /* 0x00006300da137a24 */ /* 0x000fe200078e02ff */
[C---:B------:R-:W-:Y:S01]  /*39f0*/  SEL R23, R47.reuse, R23, !P5 ;  /* 0x000000172f177207 */ /* 0x040fe20006800000 */
[----:B------:R-:W-:Y:S01]  /*3a00*/  IMAD R18, R18, c[0x0][0x190], RZ ;  /* 0x0000640012127a24 */ /* 0x000fe200078e02ff */
[----:B------:R-:W-:-:S02]  /*3a10*/  SEL R24, R47, R24, !P5 ;  /* 0x000000182f187207 */ /* 0x000fc40006800000 */
        /* <DEDUP_REMOVED lines=8> */
[C---:B------:R-:W-:Y:S01]  /*3aa0*/  SEL R244, R47.reuse, R35, !P5 ;  /* 0x000000232ff47207 */ /* 0x040fe20006800000 */
[----:B------:R-:W-:Y:S01]  /*3ab0*/  IMAD R35, R76, c[0x0][0x190], RZ ;  /* 0x000064004c237a24 */ /* 0x000fe200078e02ff */
        /* <DEDUP_REMOVED lines=65> */
[----:B------:R-:W-:Y:S01]  /*3ed0*/  IMAD.SHL.U32 R0, R19, 0x4, RZ ;  /* 0x0000000413007824 */ /* 0x000fe200078e00ff */
[----:B------:R-:W-:Y:S01]  /*3ee0*/  SEL R4, R47, R77, !P5 ;  /* 0x0000004d2f047207 */ /* 0x000fe20006800000 */
[----:B------:R-:W-:Y:S01]  /*3ef0*/  IMAD R29, R29, c[0x0][0x190], RZ ;  /* 0x000064001d1d7a24 */ /* 0x000fe200078e02ff */
[----:B------:R-:W-:Y:S01]  /*3f00*/  SEL R3, R47, R3, !P5 ;  /* 0x000000032f037207 */ /* 0x000fe20006800000 */
[----:B------:R-:W-:Y:S01]  /*3f10*/  IMAD R47, R64, c[0x0][0x190], RZ ;  /* 0x00006400402f7a24 */ /* 0x000fe200078e02ff */
[----:B------:R-:W-:Y:S01]  /*3f20*/  ISETP.NE.AND P5, PT, RZ, c[0x0][0x178], PT ;  /* 0x00005e00ff007a0c */ /* 0x000fe20003fa5270 */
[----:B------:R-:W-:Y:S01]  /*3f30*/  IMAD R28, R28, c[0x0][0x190], RZ ;  /* 0x000064001c1c7a24 */ /* 0x000fe200078e02ff */
[----:B------:R-:W-:Y:S01]  /*3f40*/  IADD3 R95, P6, R0, c[0x0][0x168], RZ ;  /* 0x00005a00005f7a10 */ /* 0x000fe20007fde0ff */
[----:B------:R-:W-:Y:S01]  /*3f50*/  IMAD R22, R22, c[0x0][0x190], RZ ;  /* 0x0000640016167a24 */ /* 0x000fe200078e02ff */
[----:B------:R-:W-:Y:S01]  /*3f60*/  STL [R1+0x7c], R47 ;  /* 0x00007c2f01007387 */ /* 0x000fe20000100800 */
[----:B------:R-:W-:Y:S01]  /*3f70*/  IMAD R21, R21, c[0x0][0x190], RZ ;  /* 0x0000640015157a24 */ /* 0x000fe200078e02ff */
[----:B------:R-:W-:Y:S01]  /*3f80*/  LEA.HI.X.SX32 R19, R19, c[0x0][0x16c], 0x2, P6 ;  /* 0x00005b0013137a11 */ /* 0x000fe200030f16ff */
[----:B------:R-:W-:Y:S01]  /*3f90*/  IMAD R20, R20, c[0x0][0x190], RZ ;  /* 0x0000640014147a24 */ /* 0x000fe200078e02ff */
[-C--:B------:R-:W-:Y:S01]  /*3fa0*/  LEA R92, P6, R46, R95.reuse, 0x2 ;  /* 0x0000005f2e5c7211 */ /* 0x080fe200078c10ff */
[----:B------:R-:W-:Y:S01]  /*3fb0*/  STL [R1+0x78], R46 ;  /* 0x0000782e01007387 */ /* 0x000fe20000100800 */
[----:B------:R-:W-:Y:S01]  /*3fc0*/  IMAD R10, R10, c[0x0][0x190], RZ ;  /* 0x000064000a0a7a24 */ /* 0x000fe200078e02ff */
[----:B------:R-:W-:Y:S01]  /*3fd0*/  IADD3 R216, R5, -0x19, RZ ;  /* 0xffffffe705d87810 */ /* 0x000fe20007ffe0ff */
[----:B------:R-:W-:Y:S01]  /*3fe0*/  IMAD R9, R9, c[0x0][0x190], RZ ;  /* 0x0000640009097a24 */ /* 0x000fe200078e02ff */
[----:B------:R-:W-:Y:S01]  /*3ff0*/  @!P5 LOP3.LUT R2, RZ, c[0x0][0x178], RZ, 0x33, !PT ;  /* 0x00005e00ff02da12 */ /* 0x000fe200078e33ff */
[----:B------:R-:W-:Y:S01]  /*4000*/  STL [R1+0x74], R45 ;  /* 0x0000742d01007387 */ /* 0x000fe20000100800 */
[C---:B------:R-:W-:Y:S01]  /*4010*/  LEA R14, P5, R47.reuse, R95, 0x2 ;  /* 0x0000005f2f0e7211 */ /* 0x040fe200078a10ff */
[----:B------:R-:W-:Y:S01]  /*4020*/  IMAD R8, R8, c[0x0][0x190], RZ ;  /* 0x0000640008087a24 */ /* 0x000fe200078e02ff */
[-C--:B------:R-:W-:Y:S01]  /*4030*/  LEA.HI.X.SX32 R93, R46, R19.reuse, 0x2, P6 ;  /* 0x000000132e5d7211 */ /* 0x080fe200030f16ff */
[----:B------:R-:W-:Y:S01]  /*4040*/  STL [R1+0x70], R44 ;  /* 0x0000702c01007387 */ /* 0x000fe20000100800 */
[----:B------:R-:W-:Y:S01]  /*4050*/  LEA.HI.X.SX32 R15, R47, R19, 0x2, P5 ;  /* 0x000000132f0f7211 */ /* 0x000fe200028f16ff */
[----:B------:R-:W-:Y:S01]  /*4060*/  IMAD R7, R7, c[0x0][0x190], RZ ;  /* 0x0000640007077a24 */ /* 0x000fe200078e02ff */
[CC--:B------:R-:W-:Y:S01]  /*4070*/  LEA R12, P5, R45.reuse, R95.reuse, 0x2 ;  /* 0x0000005f2d0c7211 */ /* 0x0c0fe200078a10ff */
[----:B------:R-:W-:Y:S01]  /*4080*/  STL [R1+0x6c], R43 ;  /* 0x00006c2b01007387 */ /* 0x000fe20000100800 */
[----:B------:R-:W-:Y:S01]  /*4090*/  LEA R90, P6, R44, R95, 0x2 ;  /* 0x0000005f2c5a7211 */ /* 0x000fe200078c10ff */
[----:B------:R-:W-:Y:S01]  /*40a0*/  IMAD R6, R6, c[0x0][0x190], RZ ;  /* 0x0000640006067a24 */ /* 0x000fe200078e02ff */
[----:B------:R-:W-:Y:S01]  /*40b0*/  LEA.HI.X.SX32 R13, R45, R19, 0x2, P5 ;  /* 0x000000132d0d7211 */ /* 0x000fe200028f16ff */
[----:B------:R-:W-:Y:S01]  /*40c0*/  STL [R1+0x68], R42 ;  /* 0x0000682a01007387 */ /* 0x000fe20000100800 */
[C---:B------:R-:W-:Y:S01]  /*40d0*/  LEA R16, P5, R43.reuse, R95, 0x2 ;  /* 0x0000005f2b107211 */ /* 0x040fe200078a10ff */
[----:B------:R-:W-:Y:S01]  /*40e0*/  IMAD R4, R4, c[0x0][0x190], RZ ;  /* 0x0000640004047a24 */ /* 0x000fe200078e02ff */
[----:B------:R-:W-:Y:S01]  /*40f0*/  LEA.HI.X.SX32 R91, R44, R19, 0x2, P6 ;  /* 0x000000132c5b7211 */ /* 0x000fe200030f16ff */
[----:B------:R-:W-:Y:S01]  /*4100*/  STL [R1+0x64], R41 ;  /* 0x0000642901007387 */ /* 0x000fe20000100800 */
[----:B------:R-:W-:Y:S01]  /*4110*/  LEA R88, P6, R42, R95, 0x2 ;  /* 0x0000005f2a587211 */ /* 0x000fe200078c10ff */
        /* <DEDUP_REMOVED lines=8> */
[----:B------:R-:W-:Y:S01]  /*41a0*/  IMAD.SHL.U32 R156, R2, 0x4, RZ ;  /* 0x00000004029c7824 */ /* 0x000fe200078e00ff */
[----:B------:R-:W-:Y:S01]  /*41b0*/  LEA.HI.X.SX32 R151, R41, R19, 0x2, P5 ;  /* 0x0000001329977211 */ /* 0x000fe200028f16ff */
[----:B------:R-:W-:Y:S01]  /*41c0*/  STL [R1+0x58], R38 ;  /* 0x0000582601007387 */ /* 0x000fe20000100800 */
[----:B------:R-:W-:-:S02]  /*41d0*/  LEA R148, P5, R39, R95, 0x2 ;  /* 0x0000005f27947211 */ /* 0x000fc400078a10ff */
[----:B------:R-:W-:Y:S01]  /*41e0*/  LEA.HI.X.SX32 R87, R40, R19, 0x2, P6 ;  /* 0x0000001328577211 */ /* 0x000fe200030f16ff */
[----:B------:R-:W-:Y:S01]  /*41f0*/  STL [R1+0x54], R18 ;  /* 0x0000541201007387 */ /* 0x000fe20000100800 */
[----:B------:R-:W-:Y:S02]  /*4200*/  LEA R84, P6, R38, R95, 0x2 ;  /* 0x0000005f26547211 */ /* 0x000fe400078c10ff */
[----:B------:R-:W-:Y:S01]  /*4210*/  LEA.HI.X.SX32 R149, R39, R19, 0x2, P5 ;  /* 0x0000001327957211 */ /* 0x000fe200028f16ff */
[----:B------:R-:W-:Y:S01]  /*4220*/  STL [R1+0x50], R37 ;  /* 0x0000502501007387 */ /* 0x000fe20000100800 */
[----:B------:R-:W-:Y:S02]  /*4230*/  LEA R146, P5, R18, R95, 0x2 ;  /* 0x0000005f12927211 */ /* 0x000fe400078a10ff */
[----:B------:R-:W-:Y:S01]  /*4240*/  LEA.HI.X.SX32 R85, R38, R19, 0x2, P6 ;  /* 0x0000001326557211 */ /* 0x000fe200030f16ff */
[----:B------:R-:W-:Y:S01]  /*4250*/  STL [R1+0x3c], R36 ;  /* 0x00003c2401007387 */ /* 0x000fe20000100800 */
[----:B------:R-:W-:-:S02]  /*4260*/  LEA R82, P6, R37, R95, 0x2 ;  /* 0x0000005f25527211 */ /* 0x000fc400078c10ff */
[----:B------:R-:W-:Y:S01]  /*4270*/  LEA.HI.X.SX32 R147, R18, R19, 0x2, P5 ;  /* 0x0000001312937211 */ /* 0x000fe200028f16ff */
[----:B------:R-:W-:Y:S01]  /*4280*/  STL [R1+0x38], R35 ;  /* 0x0000382301007387 */ /* 0x000fe20000100800 */
[C---:B------:R-:W-:Y:S02]  /*4290*/  LEA R144, P5, R36.reuse, R95, 0x2 ;  /* 0x0000005f24907211 */ /* 0x040fe400078a10ff */
[----:B------:R-:W-:Y:S01]  /*42a0*/  LEA.HI.X.SX32 R83, R37, R19, 0x2, P6 ;  /* 0x0000001325537211 */ /* 0x000fe200030f16ff */
[----:B------:R-:W-:Y:S01]  /*42b0*/  STL [R1+0x34], R34 ;  /* 0x0000342201007387 */ /* 0x000fe20000100800 */
[----:B------:R-:W-:Y:S02]  /*42c0*/  LEA R80, P6, R35, R95, 0x2 ;  /* 0x0000005f23507211 */ /* 0x000fe400078c10ff */
[----:B------:R-:W-:Y:S01]  /*42d0*/  LEA.HI.X.SX32 R145, R36, R19, 0x2, P5 ;  /* 0x0000001324917211 */ /* 0x000fe200028f16ff */
[----:B------:R2:W-:Y:S01]  /*42e0*/  STL [R1+0x30], R23 ;  /* 0x0000301701007387 */ /* 0x0005e20000100800 */
[----:B------:R-:W-:-:S02]  /*42f0*/  LEA R142, P5, R34, R95, 0x2 ;  /* 0x0000005f228e7211 */ /* 0x000fc400078a10ff */
[----:B------:R-:W-:Y:S01]  /*4300*/  LEA.HI.X.SX32 R81, R35, R19, 0x2, P6 ;  /* 0x0000001323517211 */ /* 0x000fe200030f16ff */
[----:B------:R3:W-:Y:S01]  /*4310*/  STL [R1+0x2c], R24 ;  /* 0x00002c1801007387 */ /* 0x0007e20000100800 */
[C---:B------:R-:W-:Y:S02]  /*4320*/  LEA R78, P6, R23.reuse, R95, 0x2 ;  /* 0x0000005f174e7211 */ /* 0x040fe400078c10ff */
[----:B------:R-:W-:Y:S01]  /*4330*/  LEA.HI.X.SX32 R143, R34, R19, 0x2, P5 ;  /* 0x00000013228f7211 */ /* 0x000fe200028f16ff */
[----:B------:R4:W-:Y:S01]  /*4340*/  STL [R1+0x28], R25 ;  /* 0x0000281901007387 */ /* 0x0009e20000100800 */
[C---:B------:R-:W-:Y:S02]  /*4350*/  LEA R140, P5, R24.reuse, R95, 0x2 ;  /* 0x0000005f188c7211 */ /* 0x040fe400078a10ff */
[----:B-1----:R-:W-:Y:S01]  /*4360*/  LEA.HI.X.SX32 R79, R23, R19, 0x2, P6 ;  /* 0x00000013174f7211 */ /* 0x002fe200030f16ff */
[----:B------:R1:W-:Y:S01]  /*4370*/  STL [R1+0x24], R26 ;  /* 0x0000241a01007387 */ /* 0x0003e20000100800 */
[----:B------:R-:W-:Y:S01]  /*4380*/  LEA R76, P6, R25, R95, 0x2 ;  /* 0x0000005f194c7211 */ /* 0x000fe200078c10ff */
[----:B--2---:R-:W-:Y:S01]  /*4390*/  IMAD R23, R33, c[0x0][0x190], RZ ;  /* 0x0000640021177a24 */ /* 0x004fe200078e02ff */
[----:B------:R-:W-:Y:S01]  /*43a0*/  LEA.HI.X.SX32 R141, R24, R19, 0x2, P5 ;  /* 0x00000013188d7211 */ /* 0x000fe200028f16ff */
[----:B------:R2:W-:Y:S01]  /*43b0*/  STL [R1+0x20], R27 ;  /* 0x0000201b01007387 */ /* 0x0005e20000100800 */
[----:B------:R-:W-:Y:S01]  /*43c0*/  LEA R138, P5, R26, R95, 0x2 ;  /* 0x0000005f1a8a7211 */ /* 0x000fe200078a10ff */
[----:B---3--:R-:W-:Y:S01]  /*43d0*/  IMAD R24, R32, c[0x0][0x190], RZ ;  /* 0x0000640020187a24 */ /* 0x008fe200078e02ff */
[----:B------:R-:W-:Y:S01]  /*43e0*/  LEA.HI.X.SX32 R77, R25, R19, 0x2, P6 ;  /* 0x00000013194d7211 */ /* 0x000fe200030f16ff */
[----:B----4-:R-:W-:Y:S01]  /*43f0*/  IMAD R25, R63, c[0x0][0x190], RZ ;  /* 0x000064003f197a24 */ /* 0x010fe200078e02ff */
[----:B------:R-:W-:Y:S01]  /*4400*/  LEA R74, P6, R27, R95, 0x2 ;  /* 0x0000005f1b4a7211 */ /* 0x000fe200078c10ff */
[----:B------:R3:W-:Y:S01]  /*4410*/  STL [R1+0xe0], R156 ;  /* 0x0000e09c01007387 */ /* 0x0007e20000100800 */
[----:B------:R-:W-:Y:S01]  /*4420*/  LEA.HI.X.SX32 R139, R26, R19, 0x2, P5 ;  /* 0x000000131a8b7211 */ /* 0x000fe200028f16ff */
[----:B-1----:R-:W-:Y:S01]  /*4430*/  IMAD R26, R61, c[0x0][0x190], RZ ;  /* 0x000064003d1a7a24 */ /* 0x002fe200078e02ff */
[----:B------:R-:W-:Y:S01]  /*4440*/  LEA R136, P5, R252, R95, 0x2 ;  /* 0x0000005ffc887211 */ /* 0x000fe200078a10ff */
[----:B------:R1:W-:Y:S01]  /*4450*/  STL [R1+0x150], RZ ;  /* 0x000150ff01007387 */ /* 0x0003e20000100800 */
[----:B------:R-:W-:Y:S01]  /*4460*/  LEA.HI.X.SX32 R75, R27, R19, 0x2, P6 ;  /* 0x000000131b4b7211 */ /* 0x000fe200030f16ff */
[----:B--2---:R-:W-:Y:S01]  /*4470*/  IMAD R27, R56, c[0x0][0x190], RZ ;  /* 0x00006400381b7a24 */ /* 0x004fe200078e02ff */
[----:B------:R-:W-:Y:S01]  /*4480*/  LEA R72, P6, R250, R95, 0x2 ;  /* 0x0000005ffa487211 */ /* 0x000fe200078c10ff */
[----:B------:R1:W-:Y:S01]  /*4490*/  STL [R1+0x154], RZ ;  /* 0x000154ff01007387 */ /* 0x0003e20000100800 */
[----:B------:R-:W-:-:S02]  /*44a0*/  LEA.HI.X.SX32 R137, R252, R19, 0x2, P5 ;  /* 0x00000013fc897211 */ /* 0x000fc400028f16ff */
[C---:B------:R-:W-:Y:S01]  /*44b0*/  LEA R134, P5, R249.reuse, R95, 0x2 ;  /* 0x0000005ff9867211 */ /* 0x040fe200078a10ff */
[----:B------:R1:W-:Y:S01]  /*44c0*/  STL [R1+0x158], RZ ;  /* 0x000158ff01007387 */ /* 0x0003e20000100800 */
[----:B------:R-:W-:Y:S02]  /*44d0*/  LEA.HI.X.SX32 R73, R250, R19, 0x2, P6 ;  /* 0x00000013fa497211 */ /* 0x000fe400030f16ff */
[C---:B------:R-:W-:Y:S01]  /*44e0*/  LEA R70, P6, R248.reuse, R95, 0x2 ;  /* 0x0000005ff8467211 */ /* 0x040fe200078c10ff */
[----:B------:R1:W-:Y:S01]  /*44f0*/  STL [R1+0x15c], RZ ;  /* 0x00015cff01007387 */ /* 0x0003e20000100800 */
[----:B------:R-:W-:Y:S02]  /*4500*/  LEA.HI.X.SX32 R135, R249, R19, 0x2, P5 ;  /* 0x00000013f9877211 */ /* 0x000fe400028f16ff */
        /* <DEDUP_REMOVED lines=111> */
[----:B------:R-:W-:Y:S01]  /*4c00*/  LEA R32, P6, R6, R95, 0x2 ;  /* 0x0000005f06207211 */ /* 0x000fe200078c10ff */
[----:B------:R1:W-:Y:S01]  /*4c10*/  STL [R1+0x214], RZ ;  /* 0x000214ff01007387 */ /* 0x0003e20000100800 */
[----:B------:R-:W-:Y:S02]  /*4c20*/  LEA.HI.X.SX32 R97, R7, R19, 0x2, P5 ;  /* 0x0000001307617211 */ /* 0x000fe400028f16ff */
[----:B------:R-:W-:Y:S01]  /*4c30*/  LEA R94, P5, R4, R95, 0x2 ;  /* 0x0000005f045e7211 */ /* 0x000fe200078a10ff */
[----:B------:R1:W-:Y:S01]  /*4c40*/  STL [R1+0x218], RZ ;  /* 0x000218ff01007387 */ /* 0x0003e20000100800 */
[----:B------:R-:W-:Y:S02]  /*4c50*/  LEA.HI.X.SX32 R33, R6, R19, 0x2, P6 ;  /* 0x0000001306217211 */ /* 0x000fe400030f16ff */
[----:B------:R-:W-:Y:S01]  /*4c60*/  LEA R18, P6, R3, R95, 0x2 ;  /* 0x0000005f03127211 */ /* 0x000fe200078c10ff */
[----:B------:R1:W-:Y:S01]  /*4c70*/  STL [R1+0x21c], RZ ;  /* 0x00021cff01007387 */ /* 0x0003e20000100800 */
[----:B------:R-:W-:-:S02]  /*4c80*/  LEA.HI.X.SX32 R95, R4, R19, 0x2, P5 ;  /* 0x00000013045f7211 */ /* 0x000fc400028f16ff */
[----:B------:R-:W-:Y:S01]  /*4c90*/  IADD3 R214, P5, R156, c[0x0][0x160], RZ ;  /* 0x000058009cd67a10 */ /* 0x000fe20007fbe0ff */
[----:B---3--:R-:W-:Y:S01]  /*4ca0*/  IMAD R156, R251, 0x5c, RZ ;  /* 0x0000005cfb9c7824 */ /* 0x008fe200078e02ff */
[----:B------:R-:W-:Y:S01]  /*4cb0*/  LEA.HI.X.SX32 R19, R3, R19, 0x2, P6 ;  /* 0x0000001303137211 */ /* 0x000fe200030f16ff */
[----:B------:R1:W-:Y:S01]  /*4cc0*/  STL [R1+0x200], RZ ;  /* 0x000200ff01007387 */ /* 0x0003e20000100800 */
[----:B------:R-:W-:Y:S02]  /*4cd0*/  LEA.HI.X.SX32 R215, R2, c[0x0][0x164], 0x2, P5 ;  /* 0x0000590002d77a11 */ /* 0x000fe400028f16ff */
[-C--:B------:R-:W-:Y:S01]  /*4ce0*/  IADD3 R200, P5, R153, R214.reuse, RZ ;  /* 0x000000d699c87210 */ /* 0x080fe20007fbe0ff */
[----:B------:R1:W-:Y:S01]  /*4cf0*/  STL [R1+0x204], RZ ;  /* 0x000204ff01007387 */ /* 0x0003e20000100800 */
[CC--:B------:R-:W-:Y:S02]  /*4d00*/  LEA R182, P6, R251.reuse, R214.reuse, 0x3 ;  /* 0x000000d6fbb67211 */ /* 0x0c0fe400078c18ff */
[----:B------:R-:W-:Y:S01]  /*4d10*/  LEA.HI.X.SX32 R201, R251, R215, 0x2, P5 ;  /* 0x000000d7fbc97211 */ /* 0x000fe200028f16ff */
[----:B------:R2:W-:Y:S01]  /*4d20*/  LDGSTS.E [R229+0x10000], [R214.64], !P0 ;  /* 0x10000000d6e57fae */ /* 0x0005e2000c121844 */
[----:B------:R-:W-:-:S02]  /*4d30*/  IADD3 R166, P5, R177, R214, RZ ;  /* 0x000000d6b1a67210 */ /* 0x000fc40007fbe0ff */
[-C--:B------:R-:W-:Y:S01]  /*4d40*/  LEA.HI.X.SX32 R183, R178, R215.reuse, 0x2, P6 ;  /* 0x000000d7b2b77211 */ /* 0x080fe200030f16ff */
[----:B------:R1:W-:Y:S01]  /*4d50*/  STL [R1+0x208], RZ ;  /* 0x000208ff01007387 */ /* 0x0003e20000100800 */
[-C--:B------:R-:W-:Y:S02]  /*4d60*/  LEA R212, P6, R251, R214.reuse, 0x4 ;  /* 0x000000d6fbd47211 */ /* 0x080fe400078c20ff */
[-C--:B------:R-:W-:Y:S01]  /*4d70*/  LEA.HI.X.SX32 R167, R163, R215.reuse, 0x2, P5 ;  /* 0x000000d7a3a77211 */ /* 0x080fe200028f16ff */
[----:B------:R1:W-:Y:S01]  /*4d80*/  STL [R1+0x20c], RZ ;  /* 0x00020cff01007387 */ /* 0x0003e20000100800 */
[-C--:B------:R-:W-:Y:S02]  /*4d90*/  IADD3 R196, P5, R170, R214.reuse, RZ ;  /* 0x000000d6aac47210 */ /* 0x080fe40007fbe0ff */
[-C--:B------:R-:W-:Y:S01]  /*4da0*/  LEA.HI.X.SX32 R213, R153, R215.reuse, 0x2, P6 ;  /* 0x000000d799d57211 */ /* 0x080fe200030f16ff */
[----:B------:R-:W-:Y:S01]  /*4db0*/  IMAD R153, R251, 0x1a, RZ ;  /* 0x0000001afb997824 */ /* 0x000fe200078e02ff */
[----:B------:R-:W-:Y:S01]  /*4dc0*/  IADD3 R178, P6, R152, R214, RZ ;  /* 0x000000d698b27210 */ /* 0x000fe20007fde0ff */
[----:B------:R1:W-:Y:S01]  /*4dd0*/  STL [R1+0x1f0], RZ ;  /* 0x0001f0ff01007387 */ /* 0x0003e20000100800 */
[----:B------:R-:W-:-:S02]  /*4de0*/  LEA.HI.X.SX32 R197, R162, R215, 0x2, P5 ;  /* 0x000000d7a2c57211 */ /* 0x000fc400028f16ff */
[-C--:B------:R-:W-:Y:S01]  /*4df0*/  IADD3 R162, P5, R171, R214.reuse, RZ ;  /* 0x000000d6aba27210 */ /* 0x080fe20007fbe0ff */
[----:B------:R3:W-:Y:S01]  /*4e00*/  LDGSTS.E [R229+0x10800], [R212.64], !P1 ;  /* 0x10800000d4e57fae */ /* 0x0007e2000c921844 */
[-C--:B------:R-:W-:Y:S01]  /*4e10*/  LEA.HI.X.SX32 R179, R168, R215.reuse, 0x2, P6 ;  /* 0x000000d7a8b37211 */ /* 0x080fe200030f16ff */
[C---:B------:R-:W-:Y:S01]  /*4e20*/  IMAD R168, R251.reuse, 0x68, RZ ;  /* 0x00000068fba87824 */ /* 0x040fe200078e02ff */
[-C--:B------:R-:W-:Y:S01]  /*4e30*/  LEA R208, P6, R251, R214.reuse, 0x5 ;  /* 0x000000d6fbd07211 */ /* 0x080fe200078c28ff */
[----:B------:R1:W-:Y:S01]  /*4e40*/  STL [R1+0x1f4], RZ ;  /* 0x0001f4ff01007387 */ /* 0x0003e20000100800 */
[-C--:B------:R-:W-:Y:S01]  /*4e50*/  LEA.HI.X.SX32 R163, R185, R215.reuse, 0x2, P5 ;  /* 0x000000d7b9a37211 */ /* 0x080fe200028f16ff */
[----:B------:R-:W-:Y:S01]  /*4e60*/  IMAD R185, R251, 0x1b, RZ ;  /* 0x0000001bfbb97824 */ /* 0x000fe200078e02ff */
[----:B------:R-:W-:Y:S01]  /*4e70*/  IADD3 R194, P5, R194, R214, RZ ;  /* 0x000000d6c2c27210 */ /* 0x000fe20007fbe0ff */
[----:B------:R1:W-:Y:S01]  /*4e80*/  STL [R1+0x1f8], RZ ;  /* 0x0001f8ff01007387 */ /* 0x0003e20000100800 */
[----:B------:R-:W-:-:S02]  /*4e90*/  LEA.HI.X.SX32 R209, R181, R215, 0x2, P6 ;  /* 0x000000d7b5d17211 */ /* 0x000fc400030f16ff */
[-C--:B------:R-:W-:Y:S01]  /*4ea0*/  IADD3 R180, P6, R180, R214.reuse, RZ ;  /* 0x000000d6b4b47210 */ /* 0x080fe20007fde0ff */
[----:B------:R1:W-:Y:S01]  /*4eb0*/  STL [R1+0x1fc], RZ ;  /* 0x0001fcff01007387 */ /* 0x0003e20000100800 */
[-C--:B------:R-:W-:Y:S02]  /*4ec0*/  LEA.HI.X.SX32 R195, R155, R215.reuse, 0x2, P5 ;  /* 0x000000d79bc37211 */ /* 0x080fe400028f16ff */
[-C--:B------:R-:W-:Y:S01]  /*4ed0*/  IADD3 R154, P5, R154, R214.reuse, RZ ;  /* 0x000000d69a9a7210 */ /* 0x080fe20007fbe0ff */
[----:B------:R4:W-:Y:S01]  /*4ee0*/  LDGSTS.E [R229+0x11000], [R208.64], !P3 ;  /* 0x11000000d0e57fae */ /* 0x0009e2000d921844 */
        /* <DEDUP_REMOVED lines=9> */
[----:B------:R1:W-:Y:S01]  /*4f80*/  STL [R1+0x1e8], RZ ;  /* 0x0001e8ff01007387 */ /* 0x0003e20000100800 */
[-C--:B------:R-:W-:Y:S02]  /*4f90*/  LEA.HI.X.SX32 R193, R165, R215.reuse, 0x2, P5 ;  /* 0x000000d7a5c17211 */ /* 0x080fe400028f16ff */
[----:B------:R-:W-:Y:S01]  /*4fa0*/  IADD3 R164, P5, R164, R214, RZ ;  /* 0x000000d6a4a47210 */ /* 0x000fe20007fbe0ff */
[----:B------:R5:W-:Y:S01]  /*4fb0*/  LDGSTS.E [R229+0x11800], [R210.64], !P4 ;  /* 0x11800000d2e57fae */ /* 0x000be2000e121844 */
[----:B------:R-:W-:-:S02]  /*4fc0*/  LEA.HI.X.SX32 R177, R189, R215, 0x2, P6 ;  /* 0x000000d7bdb17211 */ /* 0x000fc400030f16ff */
[CC--:B------:R-:W-:Y:S01]  /*4fd0*/  LEA R206, P6, R251.reuse, R214.reuse, 0x6 ;  /* 0x000000d6fbce7211 */ /* 0x0c0fe200078c30ff */
[----:B------:R1:W-:Y:S01]  /*4fe0*/  STL [R1+0x1ec], RZ ;  /* 0x0001ecff01007387 */ /* 0x0003e20000100800 */
[-C--:B------:R-:W-:Y:S01]  /*4ff0*/  LEA.HI.X.SX32 R165, R184, R215.reuse, 0x2, P5 ;  /* 0x000000d7b8a57211 */ /* 0x080fe200028f16ff */
[----:B------:R-:W-:Y:S01]  /*5000*/  IMAD R184, R251, 0x74, RZ ;  /* 0x00000074fbb87824 */ /* 0x000fe200078e02ff */
[-C--:B------:R-:W-:Y:S01]  /*5010*/  IADD3 R188, P5, R188, R214.reuse, RZ ;  /* 0x000000d6bcbc7210 */ /* 0x080fe20007fbe0ff */
[----:B------:R1:W-:Y:S01]  /*5020*/  STL [R1+0x1d0], RZ ;  /* 0x0001d0ff01007387 */ /* 0x0003e20000100800 */
[-C--:B------:R-:W-:Y:S02]  /*5030*/  LEA.HI.X.SX32 R207, R175, R215.reuse, 0x2, P6 ;  /* 0x000000d7afcf7211 */ /* 0x080fe400030f16ff */
[----:B------:R-:W-:Y:S01]  /*5040*/  IADD3 R174, P6, R174, R214, RZ ;  /* 0x000000d6aeae7210 */ /* 0x000fe20007fde0ff */
[----:B------:R1:W-:Y:S01]  /*5050*/  STL [R1+0x1d4], RZ ;  /* 0x0001d4ff01007387 */ /* 0x0003e20000100800 */
[----:B------:R-:W-:-:S02]  /*5060*/  LEA.HI.X.SX32 R189, R159, R215, 0x2, P5 ;  /* 0x000000d79fbd7211 */ /* 0x000fc400028f16ff */
[-C--:B------:R-:W-:Y:S01]  /*5070*/  IADD3 R158, P5, R158, R214.reuse, RZ ;  /* 0x000000d69e9e7210 */ /* 0x080fe20007fbe0ff */
[----:B------:R1:W-:Y:S01]  /*5080*/  LDGSTS.E [R229+0x12000], [R206.64], !P2 ;  /* 0x12000000cee57fae */ /* 0x0003e2000d121844 */
[-C--:B------:R-:W-:Y:S02]  /*5090*/  LEA.HI.X.SX32 R175, R191, R215.reuse, 0x2, P6 ;  /* 0x000000d7bfaf7211 */ /* 0x080fe400030f16ff */
[-C--:B------:R-:W-:Y:S01]  /*50a0*/  IADD3 R204, P6, R204, R214.reuse, RZ ;  /* 0x000000d6cccc7210 */ /* 0x080fe20007fde0ff */
[----:B------:R1:W-:Y:S01]  /*50b0*/  STL [R1+0x1d8], RZ ;  /* 0x0001d8ff01007387 */ /* 0x0003e20000100800 */
[-C--:B------:R-:W-:Y:S02]  /*50c0*/  LEA.HI.X.SX32 R159, R173, R215.reuse, 0x2, P5 ;  /* 0x000000d7ad9f7211 */ /* 0x080fe400028f16ff */
[-C--:B------:R-:W-:Y:S01]  /*50d0*/  IADD3 R190, P5, R190, R214.reuse, RZ ;  /* 0x000000d6bebe7210 */ /* 0x080fe20007fbe0ff */
        /* <DEDUP_REMOVED lines=26> */
[----:B------:R1:W-:Y:S01]  /*5280*/  STL [R1+0xbc], RZ ;  /* 0x0000bcff01007387 */ /* 0x0003e20000100800 */
[----:B------:R-:W-:-:S02]  /*5290*/  LEA.HI.X.SX32 R199, R171, R215, 0x2, P6 ;  /* 0x000000d7abc77211 */ /* 0x000fc400030f16ff */
[-C--:B------:R-:W-:Y:S01]  /*52a0*/  IADD3 R170, P6, R170, R214.reuse, RZ ;  /* 0x000000d6aaaa7210 */ /* 0x080fe20007fde0ff */
[----:B------:R1:W-:Y:S01]  /*52b0*/  STL [R1+0xa0], RZ ;  /* 0x0000a0ff01007387 */ /* 0x0003e20000100800 */
[----:B------:R-:W-:Y:S02]  /*52c0*/  IADD3 R153, R5, -0x15, RZ ;  /* 0xffffffeb05997810 */ /* 0x000fe40007ffe0ff */
[-C--:B------:R-:W-:Y:S01]  /*52d0*/  LEA.HI.X.SX32 R185, R222, R215.reuse, 0x2, P5 ;  /* 0x000000d7deb97211 */ /* 0x080fe200028f16ff */
[----:B------:R-:W-:Y:S01]  /*52e0*/  IMAD.SHL.U32 R222, R251, 0x20, RZ ;  /* 0x00000020fbde7824 */ /* 0x000fe200078e00ff */
[----:B------:R-:W-:Y:S01]  /*52f0*/  IADD3 R152, P5, R152, R214, RZ ;  /* 0x000000d698987210 */ /* 0x000fe20007fbe0ff */
[----:B------:R1:W-:Y:S01]  /*5300*/  STL [R1+0xa4], RZ ;  /* 0x0000a4ff01007387 */ /* 0x0003e20000100800 */
[-C--:B------:R-:W-:Y:S01]  /*5310*/  LEA.HI.X.SX32 R171, R221, R215.reuse, 0x2, P6 ;  /* 0x000000d7ddab7211 */ /* 0x080fe200030f16ff */
[C---:B---3--:R-:W-:Y:S01]  /*5320*/  IMAD.WIDE R212, R222.reuse, 0x4, R212 ;  /* 0x00000004ded47825 */ /* 0x048fe200078e02d4 */
[----:B------:R-:W-:Y:S01]  /*5330*/  ISETP.GE.U32.AND P6, PT, R153, 0x7fffffcc, PT ;  /* 0x7fffffcc9900780c */ /* 0x000fe20003fc6070 */
[----:B------:R3:W-:Y:S01]  /*5340*/  STL [R1+0xa8], RZ ;  /* 0x0000a8ff01007387 */ /* 0x0007e20000100800 */
[----:B------:R-:W-:Y:S01]  /*5350*/  LEA.HI.X.SX32 R153, R217, R215, 0x2, P5 ;  /* 0x000000d7d9997211 */ /* 0x000fe200028f16ff */
[----:B--2---:R-:W-:Y:S01]  /*5360*/  IMAD.WIDE R214, R222, 0x4, R214 ;  /* 0x00000004ded67825 */ /* 0x004fe200078e02d6 */
[----:B------:R-:W-:Y:S01]  /*5370*/  ISETP.GE.U32.AND P5, PT, R216, 0x7fffffc8, PT ;  /* 0x7fffffc8d800780c */ /* 0x000fe20003fa6070 */
[----:B------:R3:W-:Y:S01]  /*5380*/  STL [R1+0xac], RZ ;  /* 0x0000acff01007387 */ /* 0x0007e20000100800 */
[C---:B------:R-:W-:Y:S01]  /*5390*/  IADD3 R216, R5.reuse, -0x1d, RZ ;  /* 0xffffffe305d87810 */ /* 0x040fe20007ffe0ff */
[----:B----4-:R-:W-:Y:S01]  /*53a0*/  IMAD.WIDE R208, R222, 0x4, R208 ;  /* 0x00000004ded07825 */ /* 0x010fe200078e02d0 */
[----:B------:R-:W-:Y:S01]  /*53b0*/  IADD3 R217, R5, -0x2, RZ ;  /* 0xfffffffe05d97810 */ /* 0x000fe20007ffe0ff */
[----:B------:R3:W-:Y:S01]  /*53c0*/  STL [R1+0x90], RZ ;  /* 0x000090ff01007387 */ /* 0x0007e20000100800 */
[----:B------:R-:W-:Y:S01]  /*53d0*/  ISETP.GE.U32.AND P0, PT, R216, 0x7fffffc4, PT ;  /* 0x7fffffc4d800780c */ /* 0x000fe20003f06070 */
[C---:B-----5:R-:W-:Y:S01]  /*53e0*/  IMAD.WIDE R210, R222.reuse, 0x4, R210 ;  /* 0x00000004ded27825 */ /* 0x060fe200078e02d2 */
[----:B------:R-:W-:Y:S01]  /*53f0*/  ISETP.GE.U32.AND P1, PT, R217, 0x7fffffdf, PT ;  /* 0x7fffffdfd900780c */ /* 0x000fe20003f26070 */
[----:B------:R2:W-:Y:S01]  /*5400*/  LDGSTS.E [R229+0x12800], [R204.64], !P6 ;  /* 0x12800000cce57fae */ /* 0x0005e2000f121844 */
[C---:B------:R-:W-:Y:S01]  /*5410*/  IADD3 R216, R5.reuse, -0x6, RZ ;  /* 0xfffffffa05d87810 */ /* 0x040fe20007ffe0ff */
[----:B-1----:R-:W-:Y:S01]  /*5420*/  IMAD.WIDE R206, R222, 0x4, R206 ;  /* 0x00000004dece7825 */ /* 0x002fe200078e02ce */
[----:B------:R-:W-:Y:S01]  /*5430*/  IADD3 R217, R5, -0xa, RZ ;  /* 0xfffffff605d97810 */ /* 0x000fe20007ffe0ff */
[----:B------:R1:W-:Y:S01]  /*5440*/  LDGSTS.E [R229+0x13000], [R202.64], !P5 ;  /* 0x13000000cae57fae */ /* 0x0003e2000e921844 */
[----:B------:R-:W-:-:S02]  /*5450*/  ISETP.GE.U32.AND P3, PT, R216, 0x7fffffdb, PT ;  /* 0x7fffffdbd800780c */ /* 0x000fc40003f66070 */
[----:B------:R-:W-:Y:S01]  /*5460*/  ISETP.GE.U32.AND P4, PT, R217, 0x7fffffd7, PT ;  /* 0x7fffffd7d900780c */ /* 0x000fe20003f86070 */
[----:B------:R3:W-:Y:S01]  /*5470*/  STL [R1+0x94], RZ ;  /* 0x000094ff01007387 */ /* 0x0007e20000100800 */
[C---:B------:R-:W-:Y:S02]  /*5480*/  IADD3 R216, R5.reuse, -0xe, RZ ;  /* 0xfffffff205d87810 */ /* 0x040fe40007ffe0ff */
[----:B------:R-:W-:Y:S01]  /*5490*/  IADD3 R217, R5, -0x12, RZ ;  /* 0xffffffee05d97810 */ /* 0x000fe20007ffe0ff */
[----:B------:R4:W-:Y:S01]  /*54a0*/  LDGSTS.E [R229+0x13800], [R198.64], !P0 ;  /* 0x13800000c6e57fae */ /* 0x0009e2000c121844 */
[----:B------:R-:W-:Y:S01]  /*54b0*/  ISETP.GE.U32.AND P2, PT, R216, 0x7fffffd3, PT ;  /* 0x7fffffd3d800780c */ /* 0x000fe20003f46070 */
[C---:B--2---:R-:W-:Y:S01]  /*54c0*/  IMAD.WIDE R204, R222.reuse, 0x4, R204 ;  /* 0x00000004decc7825 */ /* 0x044fe200078e02cc */
        /* <DEDUP_REMOVED lines=8> */
[----:B------:R5:W-:Y:S01]  /*5550*/  LDGSTS.E [R228+0x11200], [R194.64], !P4 ;  /* 0x11200000c2e47fae */ /* 0x000be2000e121844 */
[C---:B------:R-:W-:Y:S01]  /*5560*/  IADD3 R216, R5.reuse, -0x1e, RZ ;  /* 0xffffffe205d87810 */ /* 0x040fe20007ffe0ff */
[----:B----4-:R-:W-:Y:S01]  /*5570*/  IMAD.WIDE R198, R222, 0x4, R198 ;  /* 0x00000004dec67825 */ /* 0x010fe200078e02c6 */
        /* <DEDUP_REMOVED lines=10> */
[----:B------:R-:W-:Y:S01]  /*5620*/  ISETP.GE.U32.AND P4, PT, R216, 0x7fffffda, PT ;  /* 0x7fffffdad800780c */ /* 0x000fe20003f86070 */
[C---:B-----5:R-:W-:Y:S01]  /*5630*/  IMAD.WIDE R194, R222.reuse, 0x4, R194 ;  /* 0x00000004dec27825 */ /* 0x060fe200078e02c2 */
        /* <DEDUP_REMOVED lines=35> */
[C---:B----4-:R-:W-:Y:S01]  /*5870*/  IMAD.WIDE R176, R222.reuse, 0x4, R176 ;  /* 0x00000004deb07825 */ /* 0x050fe200078e02b0 */
[----:B------:R-:W-:Y:S01]  /*5880*/  IADD3 R216, R5, -0x10, RZ ;  /* 0xfffffff005d87810 */ /* 0x000fe20007ffe0ff */
[----:B------:R4:W-:Y:S01]  /*5890*/  LDGSTS.E [R223+0x13c00], [R170.64], !P3 ;  /* 0x13c00000aadf7fae */ /* 0x0009e2000d921844 */
[----:B------:R-:W-:Y:S01]  /*58a0*/  ISETP.GE.U32.AND P0, PT, R217, 0x7fffffcd, PT ;  /* 0x7fffffcdd900780c */ /* 0x000fe20003f06070 */
[----:B--2---:R-:W-:Y:S01]  /*58b0*/  IMAD.WIDE R174, R222, 0x4, R174 ;  /* 0x00000004deae7825 */ /* 0x004fe200078e02ae */
[----:B------:R-:W-:Y:S01]  /*58c0*/  ISETP.GE.U32.AND P5, PT, R216, 0x7fffffd1, PT ;  /* 0x7fffffd1d800780c */ /* 0x000fe20003fa6070 */
[----:B------:R3:W-:Y:S01]  /*58d0*/  STL [R1+0x98], RZ ;  /* 0x000098ff01007387 */ /* 0x0007e20000100800 */
[C---:B------:R-:W-:Y:S01]  /*58e0*/  IADD3 R217, R5.reuse, -0x1c, RZ ;  /* 0xffffffe405d97810 */ /* 0x040fe20007ffe0ff */
[C---:B-1----:R-:W-:Y:S01]  /*58f0*/  IMAD.WIDE R172, R222.reuse, 0x4, R172 ;  /* 0x00000004deac7825 */ /* 0x042fe200078e02ac */
[----:B------:R-:W-:Y:S01]  /*5900*/  IADD3 R216, R5, -0x18, RZ ;  /* 0xffffffe805d87810 */ /* 0x000fe20007ffe0ff */
[----:B------:R3:W-:Y:S01]  /*5910*/  STL [R1+0x9c], RZ ;  /* 0x00009cff01007387 */ /* 0x0007e20000100800 */
[----:B------:R-:W-:Y:S01]  /*5920*/  LOP3.LUT R221, R229, 0x60, RZ, 0x3c, !PT ;  /* 0x00000060e5dd7812 */ /* 0x000fe200078e3cff */
[----:B-----5:R-:W-:Y:S01]  /*5930*/  IMAD.WIDE R168, R222, 0x4, R168 ;  /* 0x00000004dea87825 */ /* 0x020fe200078e02a8 */
[----:B------:R-:W-:Y:S01]  /*5940*/  ISETP.GE.U32.AND P3, PT, R217, 0x7fffffc5, PT ;  /* 0x7fffffc5d900780c */ /* 0x000fe20003f66070 */
[----:B------:R3:W-:Y:S01]  /*5950*/  STL [R1+0x80], RZ ;  /* 0x000080ff01007387 */ /* 0x0007e20000100800 */
[----:B------:R-:W-:Y:S01]  /*5960*/  ISETP.GE.U32.AND P1, PT, R216, 0x7fffffc9, PT ;  /* 0x7fffffc9d800780c */ /* 0x000fe20003f26070 */
[----:B----4-:R-:W-:Y:S01]  /*5970*/  IMAD.WIDE R170, R222, 0x4, R170 ;  /* 0x00000004deaa7825 */ /* 0x010fe200078e02aa */
[C---:B------:R-:W-:Y:S01]  /*5980*/  IADD3 R217, R5.reuse, -0x21, RZ ;  /* 0xffffffdf05d97810 */ /* 0x040fe20007ffe0ff */
[----:B------:R1:W-:Y:S01]  /*5990*/  LDGSTS.E [R221+0x10600], [R166.64], !P4 ;  /* 0x10600000a6dd7fae */ /* 0x0003e2000e121844 */
[----:B------:R-:W-:-:S03]  /*59a0*/  IADD3 R216, R5, -0x20, RZ ;  /* 0xffffffe005d87810 */ /* 0x000fc60007ffe0ff */
[----:B------:R2:W-:Y:S01]  /*59b0*/  LDGSTS.E [R221+0x10e00], [R162.64], !P2 ;  /* 0x10e00000a2dd7fae */ /* 0x0005e2000d121844 */
[----:B------:R-:W-:Y:S02]  /*59c0*/  ISETP.GE.U32.AND P4, PT, R216, 0x7fffffc1, PT ;  /* 0x7fffffc1d800780c */ /* 0x000fe40003f86070 */
[----:B------:R-:W-:Y:S01]  /*59d0*/  ISETP.GE.AND P2, PT, R218, R216, PT ;  /* 0x000000d8da00720c */ /* 0x000fe20003f46270 */
[----:B------:R4:W-:Y:S01]  /*59e0*/  LDGSTS.E [R221+0x11600], [R154.64], !P6 ;  /* 0x116000009add7fae */ /* 0x0009e2000f121844 */
[----:B------:R-:W-:Y:S01]  /*59f0*/  ISETP.GE.U32.AND P6, PT, R217, 0x7fffffc0, PT ;  /* 0x7fffffc0d900780c */ /* 0x000fe20003fc6070 */
[----:B------:R-:W-:Y:S01]  /*5a00*/  IMAD.MOV.U32 R217, RZ, RZ, 0x1f ;  /* 0x0000001fffd97424 */ /* 0x000fe200078e00ff */
[----:B------:R-:W-:Y:S01]  /*5a10*/  IADD3 R216, R5, -0x22, RZ ;  /* 0xffffffde05d87810 */ /* 0x000fe20007ffe0ff */
[----:B------:R5:W-:Y:S01]  /*5a20*/  LDGSTS.E [R221+0x11e00], [R164.64], !P5 ;  /* 0x11e00000a4dd7fae */ /* 0x000be2000e921844 */
[----:B-1----:R-:W-:Y:S02]  /*5a30*/  IMAD.WIDE R166, R222, 0x4, R166 ;  /* 0x00000004dea67825 */ /* 0x002fe400078e02a6 */
[----:B------:R-:W-:Y:S01]  /*5a40*/  IADD3 R220, R217, c[0x0][0x180], RZ ;  /* 0x00006000d9dc7a10 */ /* 0x000fe20007ffe0ff */
[----:B------:R1:W-:Y:S01]  /*5a50*/  LDGSTS.E [R221+0x12600], [R158.64], !P0 ;  /* 0x126000009edd7fae */ /* 0x0003e2000c121844 */
[----:B------:R-:W-:Y:S01]  /*5a60*/  ISETP.GE.U32.AND P5, PT, R216, 0x7fffffbf, PT ;  /* 0x7fffffbfd800780c */ /* 0x000fe20003fa6070 */
[----:B--2---:R-:W-:Y:S01]  /*5a70*/  IMAD.WIDE R162, R222, 0x4, R162 ;  /* 0x00000004dea27825 */ /* 0x004fe200078e02a2 */
[C---:B------:R-:W-:Y:S01]  /*5a80*/  IADD3 R216, R5.reuse, -0x25, RZ ;  /* 0xffffffdb05d87810 */ /* 0x040fe20007ffe0ff */
[----:B------:R2:W-:Y:S01]  /*5a90*/  LDGSTS.E [R221+0x12e00], [R156.64], !P1 ;  /* 0x12e000009cdd7fae */ /* 0x0005e2000c921844 */
[----:B------:R-:W-:Y:S01]  /*5aa0*/  ISETP.GT.AND P1, PT, R220, 0x1f, PT ;  /* 0x0000001fdc00780c */ /* 0x000fe20003f24270 */
[----:B----4-:R-:W-:Y:S01]  /*5ab0*/  IMAD.WIDE R154, R222, 0x4, R154 ;  /* 0x00000004de9a7825 */ /* 0x010fe200078e029a */
[----:B------:R-:W-:Y:S01]  /*5ac0*/  ISETP.GE.U32.AND P0, PT, R216, 0x7fffffbc, PT ;  /* 0x7fffffbcd800780c */ /* 0x000fe20003f06070 */
[----:B------:R4:W-:Y:S01]  /*5ad0*/  LDGSTS.E [R221+0x13600], [R160.64], !P3 ;  /* 0x13600000a0dd7fae */ /* 0x0009e2000d921844 */
[----:B------:R-:W-:Y:S01]  /*5ae0*/  ISETP.GE.AND P3, PT, R218, c[0x0][0x180], PT ;  /* 0x00006000da007a0c */ /* 0x000fe20003f66270 */
[C---:B-----5:R-:W-:Y:S01]  /*5af0*/  IMAD.WIDE R164, R222.reuse, 0x4, R164 ;  /* 0x00000004dea47825 */ /* 0x060fe200078e02a4 */
[----:B------:R-:W-:Y:S01]  /*5b00*/  SEL R216, RZ, 0x4, !P1 ;  /* 0x00000004ffd87807 */ /* 0x000fe20004800000 */
[----:B------:R5:W-:Y:S01]  /*5b10*/  LDGSTS.E [R221+0x13e00], [R152.64], !P4 ;  /* 0x13e0000098dd7fae */ /* 0x000be2000e121844 */
[----:B------:R-:W-:Y:S01]  /*5b20*/  IADD3 R217, R5, -0x29, RZ ;  /* 0xffffffd705d97810 */ /* 0x000fe20007ffe0ff */
[----:B-1----:R-:W-:Y:S01]  /*5b30*/  IMAD.WIDE R158, R222, 0x4, R158 ;  /* 0x00000004de9e7825 */ /* 0x002fe200078e029e */
[----:B------:R-:W-:Y:S01]  /*5b40*/  SEL R216, R216, RZ, !P3 ;  /* 0x000000ffd8d87207 */ /* 0x000fe20005800000 */
[----:B------:R-:W0:Y:S01]  /*5b50*/  LDGDEPBAR ;  /* 0x00000000000079af */ /* 0x000e220000000000 */
[----:B------:R-:W-:Y:S01]  /*5b60*/  ISETP.GE.U32.AND P1, PT, R217, 0x7fffffb8, PT ;  /* 0x7fffffb8d900780c */ /* 0x000fe20003f26070 */
[----:B--2---:R-:W-:Y:S01]  /*5b70*/  IMAD.WIDE R156, R222, 0x4, R156 ;  /* 0x00000004de9c7825 */ /* 0x004fe200078e029c */
[----:B------:R-:W-:Y:S01]  /*5b80*/  ISETP.NE.U32.AND P4, PT, R216, RZ, PT ;  /* 0x000000ffd800720c */ /* 0x000fe20003f85070 */
[----:B------:R3:W-:Y:S01]  /*5b90*/  STL [R1+0x84], RZ ;  /* 0x000084ff01007387 */ /* 0x0007e20000100800 */
[----:B------:R-:W-:Y:S01]  /*5ba0*/  SHF.R.U32.HI R217, RZ, 0x1, R219 ;  /* 0x00000001ffd97819 */ /* 0x000fe200000116db */
[C---:B----4-:R-:W-:Y:S01]  /*5bb0*/  IMAD.WIDE R160, R222.reuse, 0x4, R160 ;  /* 0x00000004dea07825 */ /* 0x050fe200078e02a0 */
[----:B------:R-:W-:Y:S01]  /*5bc0*/  IADD3 R218, R5, -0x2d, RZ ;  /* 0xffffffd305da7810 */ /* 0x000fe20007ffe0ff */
[----:B------:R3:W-:Y:S01]  /*5bd0*/  STL [R1+0x88], RZ ;  /* 0x000088ff01007387 */ /* 0x0007e20000100800 */
[----:B------:R-:W-:Y:S01]  /*5be0*/  LOP3.LUT R220, R229, R217, RZ, 0x3c, !PT ;  /* 0x000000d9e5dc7212 */ /* 0x000fe200078e3cff */
[----:B-----5:R-:W-:Y:S01]  /*5bf0*/  IMAD.WIDE R152, R222, 0x4, R152 ;  /* 0x00000004de987825 */ /* 0x020fe200078e0298 */
[----:B------:R-:W-:Y:S01]  /*5c00*/  ISETP.GE.U32.AND P3, PT, R218, 0x7fffffb4, PT ;  /* 0x7fffffb4da00780c */ /* 0x000fe20003f66070 */
[----:B------:R3:W-:Y:S01]  /*5c10*/  STL [R1+0x8c], RZ ;  /* 0x00008cff01007387 */ /* 0x0007e20000100800 */
[----:B------:R-:W-:-:S02]  /*5c20*/  LOP3.LUT R219, R220, 0x40, RZ, 0x3c, !PT ;  /* 0x00000040dcdb7812 */ /* 0x000fc400078e3cff */
[----:B------:R-:W-:Y:S01]  /*5c30*/  IADD3 R216, R5, -0x31, RZ ;  /* 0xffffffcf05d87810 */ /* 0x000fe20007ffe0ff */
[----:B------:R1:W-:Y:S04]  /*5c40*/  LDGSTS.E [R220], [R14.64], P4 ;  /* 0x000000000edc7fae */ /* 0x0003e8000a121844 */
[----:B------:R2:W-:Y:S04]  /*5c50*/  LDGSTS.E [R220+0x400], [R12.64], P4 ;  /* 0x004000000cdc7fae */ /* 0x0005e8000a121844 */
        /* <DEDUP_REMOVED lines=61> */
[----:B------:R1:W-:Y:S01]  /*6030*/  LDGSTS.E [R219+0x7e00], [R18.64], P4 ;  /* 0x07e0000012db7fae */ /* 0x0003e2000a121844 */
[----:B------:R-:W-:-:S02]  /*6040*/  ISETP.GE.U32.AND P4, PT, R216, 0x7fffffb0, PT ;  /* 0x7fffffb0d800780c */ /* 0x000fc40003f86070 */
[----:B------:R-:W-:Y:S01]  /*6050*/  IADD3 R216, R5, -0x35, RZ ;  /* 0xffffffcb05d87810 */ /* 0x000fe20007ffe0ff */
[----:B------:R-:W0:Y:S04]  /*6060*/  LDGDEPBAR ;  /* 0x00000000000079af */ /* 0x000e280000000000 */
[----:B------:R-:W-:Y:S06]  /*6070*/  BAR.SYNC.DEFER_BLOCKING 0x0 ;  /* 0x0000000000007b1d */ /* 0x000fec0000010000 */
[----:B------:R3:W-:Y:S04]  /*6080*/  STL [R1+0x1c0], RZ ;  /* 0x0001c0ff01007387 */ /* 0x0007e80000100800 */
[----:B------:R3:W-:Y:S04]  /*6090*/  STL [R1+0x1c4], RZ ;  /* 0x0001c4ff01007387 */ /* 0x0007e80000100800 */
[----:B------:R3:W-:Y:S04]  /*60a0*/  STL [R1+0x1c8], RZ ;  /* 0x0001c8ff01007387 */ /* 0x0007e80000100800 */
[----:B------:R3:W-:Y:S04]  /*60b0*/  STL [R1+0x1cc], RZ ;  /* 0x0001ccff01007387 */ /* 0x0007e80000100800 */
[----:B------:R3:W-:Y:S04]  /*60c0*/  STL [R1+0x1b0], RZ ;  /* 0x0001b0ff01007387 */ /* 0x0007e80000100800 */
[----:B------:R-:W-:Y:S01]  /*60d0*/  @!PT LDS RZ, [RZ] ;  /* 0x00000000fffff984 */ /* 0x000fe20000000800 */
[----:B------:R-:W-:Y:S01]  /*60e0*/  @!PT LDS RZ, [RZ] ;  /* 0x00000000fffff984 */ /* 0x000fe20000000800 */
[----:B------:R-:W-:Y:S01]  /*60f0*/  @!PT LDS RZ, [RZ] ;  /* 0x00000000fffff984 */ /* 0x000fe20000000800 */
[----:B------:R1:W-:Y:S01]  /*6100*/  LDGSTS.E [R229+0x14000], [R214.64], !P6 ;  /* 0x14000000d6e57fae */ /* 0x0003e2000f121844 */
[----:B------:R-:W-:-:S02]  /*6110*/  ISETP.GE.U32.AND P6, PT, R216, 0x7fffffac, PT ;  /* 0x7fffffacd800780c */ /* 0x000fc40003fc6070 */
[----:B------:R-:W-:Y:S01]  /*6120*/  CS2R R216, SRZ ;  /* 0x0000000000d87805 */ /* 0x000fe2000001ff00 */
[----:B------:R2:W-:Y:S04]  /*6130*/  LDGSTS.E [R229+0x14800], [R212.64], !P0 ;  /* 0x14800000d4e57fae */ /* 0x0005e8000c121844 */
[----:B------:R3:W-:Y:S01]  /*6140*/  LDGSTS.E [R229+0x15000], [R208.64], !P1 ;  /* 0x15000000d0e57fae */ /* 0x0007e2000c921844 */
[----:B-1----:R-:W-:-:S03]  /*6150*/  IADD3 R214, R5, -0x39, RZ ;  /* 0xffffffc705d67810 */ /* 0x002fc60007ffe0ff */
[----:B------:R1:W-:Y:S01]  /*6160*/  LDGSTS.E [R229+0x15800], [R210.64], !P3 ;  /* 0x15800000d2e57fae */ /* 0x0003e2000d921844 */
[----:B------:R-:W-:Y:S02]  /*6170*/  IADD3 R215, R5, -0x23, RZ ;  /* 0xffffffdd05d77810 */ /* 0x000fe40007ffe0ff */
[----:B------:R-:W-:Y:S01]  /*6180*/  ISETP.GE.U32.AND P1, PT, R214, 0x7fffffa8, PT ;  /* 0x7fffffa8d600780c */ /* 0x000fe20003f26070 */
[----:B------:R4:W-:Y:S01]  /*6190*/  LDGSTS.E [R229+0x16000], [R206.64], !P4 ;  /* 0x16000000cee57fae */ /* 0x0009e2000e121844 */
[----:B------:R-:W-:Y:S01]  /*61a0*/  ISETP.GE.U32.AND P0, PT, R215, 0x7fffffbe, PT ;  /* 0x7fffffbed700780c */ /* 0x000fe20003f06070 */
[----:B--2---:R-:W-:Y:S01]  /*61b0*/  CS2R R212, SRZ ;  /* 0x0000000000d47805 */ /* 0x004fe2000001ff00 */
[C---:B---3--:R-:W-:Y:S01]  /*61c0*/  IADD3 R208, R5.reuse, -0x3d, RZ ;  /* 0xffffffc305d07810 */ /* 0x048fe20007ffe0ff */
[----:B------:R2:W-:Y:S01]  /*61d0*/  LDGSTS.E [R229+0x16800], [R204.64], !P6 ;  /* 0x16800000cce57fae */ /* 0x0005e2000f121844 */
[C---:B------:R-:W-:Y:S01]  /*61e0*/  IADD3 R209, R5.reuse, -0x26, RZ ;  /* 0xffffffda05d17810 */ /* 0x040fe20007ffe0ff */
[----:B------:R-:W-:Y:S01]  /*61f0*/  CS2R R214, SRZ ;  /* 0x0000000000d67805 */ /* 0x000fe2000001ff00 */
[----:B------:R-:W-:Y:S01]  /*6200*/  ISETP.GE.U32.AND P3, PT, R208, 0x7fffffa4, PT ;  /* 0x7fffffa4d000780c */ /* 0x000fe20003f66070 */
[----:B------:R3:W-:Y:S01]  /*6210*/  STL [R1+0x1b4], RZ ;  /* 0x0001b4ff01007387 */ /* 0x0007e20000100800 */
[----:B------:R-:W-:Y:S01]  /*6220*/  IADD3 R208, R5, -0x2a, RZ ;  /* 0xffffffd605d07810 */ /* 0x000fe20007ffe0ff */
[----:B-1----:R-:W-:Y:S01]  /*6230*/  CS2R R210, SRZ ;  /* 0x0000000000d27805 */ /* 0x002fe2000001ff00 */
[----:B------:R-:W-:Y:S01]  /*6240*/  ISETP.GE.U32.AND P4, PT, R209, 0x7fffffbb, PT ;  /* 0x7fffffbbd100780c */ /* 0x000fe20003f86070 */
[----:B------:R1:W-:Y:S01]  /*6250*/  LDGSTS.E [R229+0x17000], [R202.64], !P1 ;  /* 0x17000000cae57fae */ /* 0x0003e2000c921844 */
[----:B------:R-:W-:Y:S01]  /*6260*/  ISETP.GE.U32.AND P6, PT, R208, 0x7fffffb7, PT ;  /* 0x7fffffb7d000780c */ /* 0x000fe20003fc6070 */
[----:B----4-:R-:W-:Y:S01]  /*6270*/  CS2R R206, SRZ ;  /* 0x0000000000ce7805 */ /* 0x010fe2000001ff00 */
[----:B------:R-:W-:Y:S01]  /*6280*/  CS2R R208, SRZ ;  /* 0x0000000000d07805 */ /* 0x000fe2000001ff00 */
[C---:B--2---:R-:W-:Y:S01]  /*6290*/  IADD3 R205, R5.reuse, -0x2e, RZ ;  /* 0xffffffd205cd7810 */ /* 0x044fe20007ffe0ff */
[----:B------:R3:W-:Y:S01]  /*62a0*/  STL [R1+0x1b8], RZ ;  /* 0x0001b8ff01007387 */ /* 0x0007e20000100800 */
[----:B------:R-:W-:-:S02]  /*62b0*/  IADD3 R204, R5, -0x32, RZ ;  /* 0xffffffce05cc7810 */ /* 0x000fc40007ffe0ff */
[----:B------:R-:W-:Y:S01]  /*62c0*/  ISETP.GE.U32.AND P1, PT, R205, 0x7fffffb3, PT ;  /* 0x7fffffb3cd00780c */ /* 0x000fe20003f26070 */
[----:B------:R2:W-:Y:S01]  /*62d0*/  LDGSTS.E [R229+0x17800], [R198.64], !P3 ;  /* 0x17800000c6e57fae */ /* 0x0005e2000d921844 */
[----:B------:R-:W-:Y:S02]  /*62e0*/  ISETP.GE.U32.AND P3, PT, R204, 0x7fffffaf, PT ;  /* 0x7fffffafcc00780c */ /* 0x000fe40003f66070 */
[----:B------:R-:W-:Y:S01]  /*62f0*/  CS2R R204, SRZ ;  /* 0x0000000000cc7805 */ /* 0x000fe2000001ff00 */
[----:B------:R4:W-:Y:S01]  /*6300*/  LDGSTS.E [R228+0x14200], [R200.64], !P5 ;  /* 0x14200000c8e47fae */ /* 0x0009e2000e921844 */
[----:B-1----:R-:W-:-:S03]  /*6310*/  CS2R R202, SRZ ;  /* 0x0000000000ca7805 */ /* 0x002fc6000001ff00 */
[----:B------:R1:W-:Y:S01]  /*6320*/  LDGSTS.E [R228+0x14a00], [R196.64], !P4 ;  /* 0x14a00000c4e47fae */ /* 0x0003e2000e121844 */
[----:B--2---:R-:W-:-:S03]  /*6330*/  IADD3 R198, R5, -0x36, RZ ;  /* 0xffffffca05c67810 */ /* 0x004fc60007ffe0ff */
[----:B------:R2:W-:Y:S01]  /*6340*/  LDGSTS.E [R228+0x15200], [R194.64], !P6 ;  /* 0x15200000c2e47fae */ /* 0x0005e2000f121844 */
[C---:B------:R-:W-:Y:S02]  /*6350*/  IADD3 R199, R5.reuse, -0x3a, RZ ;  /* 0xffffffc605c77810 */ /* 0x040fe40007ffe0ff */
[----:B------:R-:W-:Y:S01]  /*6360*/  ISETP.GE.U32.AND P5, PT, R198, 0x7fffffab, PT ;  /* 0x7fffffabc600780c */ /* 0x000fe20003fa6070 */
[----:B------:R3:W-:Y:S01]  /*6370*/  LDGSTS.E [R228+0x15a00], [R192.64], !P1 ;  /* 0x15a00000c0e47fae */ /* 0x0007e2000c921844 */
[----:B------:R-:W-:Y:S01]  /*6380*/  IADD3 R198, R5, -0x3e, RZ ;  /* 0xffffffc205c67810 */ /* 0x000fe20007ffe0ff */
[----:B----4-:R-:W-:Y:S01]  /*6390*/  CS2R R200, SRZ ;  /* 0x0000000000c87805 */ /* 0x010fe2000001ff00 */
[----:B------:R-:W-:Y:S01]  /*63a0*/  ISETP.GE.U32.AND P4, PT, R199, 0x7fffffa7, PT ;  /* 0x7fffffa7c700780c */ /* 0x000fe20003f86070 */
[----:B------:R4:W-:Y:S01]  /*63b0*/  LDGSTS.E [R228+0x16200], [R188.64], !P3 ;  /* 0x16200000bce47fae */ /* 0x0009e2000d921844 */
[----:B------:R-:W-:Y:S01]  /*63c0*/  ISETP.GE.U32.AND P6, PT, R198, 0x7fffffa3, PT ;  /* 0x7fffffa3c600780c */ /* 0x000fe20003fc6070 */
[----:B-1----:R-:W-:Y:S01]  /*63d0*/  CS2R R196, SRZ ;  /* 0x0000000000c47805 */ /* 0x002fe2000001ff00 */
[----:B------:R-:W-:Y:S01]  /*63e0*/  CS2R R198, SRZ ;  /* 0x0000000000c67805 */ /* 0x000fe2000001ff00 */
[C---:B--2---:R-:W-:Y:S01]  /*63f0*/  IADD3 R194, R5.reuse, -0x27, RZ ;  /* 0xffffffd905c27810 */ /* 0x044fe20007ffe0ff */
[----:B------:R1:W-:Y:S01]  /*6400*/  STL [R1+0x1bc], RZ ;  /* 0x0001bcff01007387 */ /* 0x0003e20000100800 */
[----:B------:R-:W-:-:S02]  /*6410*/  IADD3 R195, R5, -0x24, RZ ;  /* 0xffffffdc05c37810 */ /* 0x000fc40007ffe0ff */
[----:B------:R-:W-:Y:S01]  /*6420*/  ISETP.GE.U32.AND P3, PT, R194, 0x7fffffba, PT ;  /* 0x7fffffbac200780c */ /* 0x000fe20003f66070 */
[----:B------:R2:W-:Y:S01]  /*6430*/  LDGSTS.E [R228+0x16a00], [R190.64], !P5 ;  /* 0x16a00000bee47fae */ /* 0x0005e2000e921844 */
[----:B------:R-:W-:Y:S01]  /*6440*/  ISETP.GE.U32.AND P1, PT, R195, 0x7fffffbd, PT ;  /* 0x7fffffbdc300780c */ /* 0x000fe20003f26070 */
[----:B---3--:R-:W-:Y:S01]  /*6450*/  CS2R R192, SRZ ;  /* 0x0000000000c07805 */ /* 0x008fe2000001ff00 */
[C---:B----4-:R-:W-:Y:S01]  /*6460*/  IADD3 R188, R5.reuse, -0x2b, RZ ;  /* 0xffffffd505bc7810 */ /* 0x050fe20007ffe0ff */
[----:B------:R3:W-:Y:S01]  /*6470*/  LDGSTS.E [R228+0x17200], [R186.64], !P4 ;  /* 0x17200000bae47fae */ /* 0x0007e2000e121844 */
[----:B------:R-:W-:Y:S01]  /*6480*/  IADD3 R189, R5, -0x2f, RZ ;  /* 0xffffffd105bd7810 */ /* 0x000fe20007ffe0ff */
[----:B------:R-:W-:Y:S01]  /*6490*/  CS2R R194, SRZ ;  /* 0x0000000000c27805 */ /* 0x000fe2000001ff00 */
[----:B------:R-:W-:Y:S01]  /*64a0*/  ISETP.GE.U32.AND P5, PT, R188, 0x7fffffb6, PT ;  /* 0x7fffffb6bc00780c */ /* 0x000fe20003fa6070 */
[----:B------:R4:W-:Y:S01]  /*64b0*/  LDGSTS.E [R228+0x17a00], [R184.64], !P6 ;  /* 0x17a00000b8e47fae */ /* 0x0009e2000f121844 */
[----:B------:R-:W-:-:S02]  /*64c0*/  ISETP.GE.U32.AND P4, PT, R189, 0x7fffffb2, PT ;  /* 0x7fffffb2bd00780c */ /* 0x000fc40003f86070 */
[C---:B------:R-:W-:Y:S01]  /*64d0*/  IADD3 R188, R5.reuse, -0x33, RZ ;  /* 0xffffffcd05bc7810 */ /* 0x040fe20007ffe0ff */
[----:B------:R1:W-:Y:S01]  /*64e0*/  LDGSTS.E [R223+0x14400], [R182.64], !P0 ;  /* 0x14400000b6df7fae */ /* 0x0003e2000c121844 */
[----:B--2---:R-:W-:Y:S02]  /*64f0*/  CS2R R190, SRZ ;  /* 0x0000000000be7805 */ /* 0x004fe4000001ff00 */
[----:B------:R-:W-:Y:S01]  /*6500*/  ISETP.GE.U32.AND P6, PT, R188, 0x7fffffae, PT ;  /* 0x7fffffaebc00780c */ /* 0x000fe20003fc6070 */
[----:B------:R2:W-:Y:S01]  /*6510*/  LDGSTS.E [R223+0x14c00], [R178.64], !P3 ;  /* 0x14c00000b2df7fae */ /* 0x0005e2000d921844 */
[----:B---3--:R-:W-:Y:S01]  /*6520*/  IMAD.MOV.U32 R187, RZ, RZ, 0x1f ;  /* 0x0000001fffbb7424 */ /* 0x008fe200078e00ff */
[----:B------:R-:W-:Y:S01]  /*6530*/  CS2R R188, SRZ ;  /* 0x0000000000bc7805 */ /* 0x000fe2000001ff00 */
[C---:B----4-:R-:W-:Y:S01]  /*6540*/  IADD3 R185, R5.reuse, -0x37, RZ ;  /* 0xffffffc905b97810 */ /* 0x050fe20007ffe0ff */
[----:B------:R3:W-:Y:S01]  /*6550*/  LDGSTS.E [R223+0x15400], [R180.64], !P5 ;  /* 0x15400000b4df7fae */ /* 0x0007e2000e921844 */
[----:B------:R-:W-:Y:S01]  /*6560*/  IADD3 R184, R5, -0x3b, RZ ;  /* 0xffffffc505b87810 */ /* 0x000fe20007ffe0ff */
[----:B------:R-:W-:Y:S01]  /*6570*/  CS2R R228, SRZ ;  /* 0x0000000000e47805 */ /* 0x000fe2000001ff00 */
[----:B------:R-:W-:Y:S01]  /*6580*/  ISETP.GE.U32.AND P0, PT, R185, 0x7fffffaa, PT ;  /* 0x7fffffaab900780c */ /* 0x000fe20003f06070 */
[----:B------:R4:W-:Y:S01]  /*6590*/  LDGSTS.E [R223+0x15c00], [R176.64], !P4 ;  /* 0x15c00000b0df7fae */ /* 0x0009e2000e121844 */
[----:B------:R-:W-:Y:S01]  /*65a0*/  ISETP.GE.U32.AND P3, PT, R184, 0x7fffffa6, PT ;  /* 0x7fffffa6b800780c */ /* 0x000fe20003f66070 */
[----:B-1----:R-:W-:Y:S01]  /*65b0*/  CS2R R182, SRZ ;  /* 0x0000000000b67805 */ /* 0x002fe2000001ff00 */
[C---:B--2---:R-:W-:Y:S01]  /*65c0*/  IADD3 R178, R5.reuse, -0x3f, RZ ;  /* 0xffffffc105b27810 */ /* 0x044fe20007ffe0ff */
[----:B------:R1:W-:Y:S01]  /*65d0*/  LDGSTS.E [R223+0x16400], [R174.64], !P6 ;  /* 0x16400000aedf7fae */ /* 0x0003e2000f121844 */
[----:B------:R-:W-:-:S02]  /*65e0*/  IADD3 R179, R5, -0x28, RZ ;  /* 0xffffffd805b37810 */ /* 0x000fc40007ffe0ff */
[----:B------:R-:W-:Y:S01]  /*65f0*/  ISETP.GE.U32.AND P5, PT, R178, 0x7fffffa2, PT ;  /* 0x7fffffa2b200780c */ /* 0x000fe20003fa6070 */
[----:B------:R2:W-:Y:S01]  /*6600*/  STL [R1+0x1a0], RZ ;  /* 0x0001a0ff01007387 */ /* 0x0005e20000100800 */
[----:B------:R-:W-:Y:S01]  /*6610*/  ISETP.GE.U32.AND P4, PT, R179, 0x7fffffb9, PT ;  /* 0x7fffffb9b300780c */ /* 0x000fe20003f86070 */
[----:B---3--:R-:W-:Y:S01]  /*6620*/  CS2R R180, SRZ ;  /* 0x0000000000b47805 */ /* 0x008fe2000001ff00 */
[----:B------:R-:W-:Y:S01]  /*6630*/  IADD3 R187, R187, c[0x0][0x180], RZ ;  /* 0x00006000bbbb7a10 */ /* 0x000fe20007ffe0ff */
[----:B------:R3:W-:Y:S01]  /*6640*/  LDGSTS.E [R223+0x16c00], [R172.64], !P0 ;  /* 0x16c00000acdf7fae */ /* 0x0007e2000c121844 */
[C---:B------:R-:W-:Y:S02]  /*6650*/  IADD3 R178, R5.reuse, -0x2c, RZ ;  /* 0xffffffd405b27810 */ /* 0x040fe40007ffe0ff */
[C---:B-1----:R-:W-:Y:S01]  /*6660*/  IADD3 R175, R5.reuse, -0x30, RZ ;  /* 0xffffffd005af7810 */ /* 0x042fe20007ffe0ff */
[----:B------:R1:W-:Y:S01]  /*6670*/  LDGSTS.E [R223+0x17400], [R168.64], !P3 ;  /* 0x17400000a8df7fae */ /* 0x0003e2000d921844 */
[----:B------:R-:W-:-:S02]  /*6680*/  IADD3 R174, R5, -0x34, RZ ;  /* 0xffffffcc05ae7810 */ /* 0x000fc40007ffe0ff */
[----:B------:R-:W-:Y:S01]  /*6690*/  ISETP.GE.U32.AND P6, PT, R178, 0x7fffffb5, PT ;  /* 0x7fffffb5b200780c */ /* 0x000fe20003fc6070 */
[----:B------:R2:W-:Y:S01]  /*66a0*/  LDGSTS.E [R223+0x17c00], [R170.64], !P5 ;  /* 0x17c00000aadf7fae */ /* 0x0005e2000e921844 */
[----:B------:R-:W-:Y:S02]  /*66b0*/  ISETP.GT.AND P5, PT, R187, 0x3f, PT ;  /* 0x0000003fbb00780c */ /* 0x000fe40003fa4270 */
[----:B------:R-:W-:Y:S01]  /*66c0*/  ISETP.GE.U32.AND P0, PT, R175, 0x7fffffb1, PT ;  /* 0x7fffffb1af00780c */ /* 0x000fe20003f06070 */
[----:B------:R4:W-:Y:S01]  /*66d0*/  LDGSTS.E [R221+0x14600], [R166.64], !P1 ;  /* 0x14600000a6dd7fae */ /* 0x0009e2000c921844 */
[C---:B---3--:R-:W-:Y:S02]  /*66e0*/  IADD3 R172, R5.reuse, -0x40, RZ ;  /* 0xffffffc005ac7810 */ /* 0x048fe40007ffe0ff */
[----:B------:R-:W-:Y:S01]  /*66f0*/  ISETP.GE.U32.AND P3, PT, R174, 0x7fffffad, PT ;  /* 0x7fffffadae00780c */ /* 0x000fe20003f66070 */
[----:B------:R3:W-:Y:S01]  /*6700*/  LDGSTS.E [R221+0x14e00], [R162.64], !P4 ;  /* 0x14e00000a2dd7fae */ /* 0x0007e2000e121844 */
[----:B-1----:R-:W-:Y:S01]  /*6710*/  SEL R168, RZ, 0x4, P2 ;  /* 0x00000004ffa87807 */ /* 0x002fe20001000000 */
[----:B------:R-:W-:Y:S01]  /*6720*/  CS2R R174, SRZ ;  /* 0x0000000000ae7805 */ /* 0x000fe2000001ff00 */
[C---:B------:R-:W-:Y:S01]  /*6730*/  IADD3 R169, R5.reuse, -0x3c, RZ ;  /* 0xffffffc405a97810 */ /* 0x040fe20007ffe0ff */
[----:B------:R3:W-:Y:S01]  /*6740*/  LDGSTS.E [R221+0x15600], [R154.64], !P6 ;  /* 0x156000009add7fae */ /* 0x0007e2000f121844 */
[----:B--2---:R-:W-:Y:S01]  /*6750*/  IADD3 R170, R5, -0x38, RZ ;  /* 0xffffffc805aa7810 */ /* 0x004fe20007ffe0ff */
[----:B------:R-:W-:Y:S01]  /*6760*/  IMAD.MOV.U32 R5, RZ, RZ, c[0x0][0x18c] ;  /* 0x00006300ff057624 */ /* 0x000fe200078e00ff */
[----:B------:R-:W-:Y:S01]  /*6770*/  ISETP.GE.U32.AND P1, PT, R169, 0x7fffffa5, PT ;  /* 0x7fffffa5a900780c */ /* 0x000fe20003f26070 */
[----:B------:R3:W-:Y:S01]  /*6780*/  LDGSTS.E [R221+0x15e00], [R164.64], !P0 ;  /* 0x15e00000a4dd7fae */ /* 0x0007e2000c121844 */
[----:B------:R-:W-:Y:S01]  /*6790*/  ISETP.GE.U32.AND P2, PT, R170, 0x7fffffa9, PT ;  /* 0x7fffffa9aa00780c */ /* 0x000fe20003f46070 */
[----:B------:R-:W-:Y:S01]  /*67a0*/  IMAD.SHL.U32 R5, R5, 0x20, RZ ;  /* 0x0000002005057824 */ /* 0x000fe200078e00ff */
[----:B----4-:R-:W-:Y:S01]  /*67b0*/  SEL R166, R168, RZ, P5 ;  /* 0x000000ffa8a67207 */ /* 0x010fe20002800000 */
[----:B------:R3:W-:Y:S01]  /*67c0*/  LDGSTS.E [R221+0x16600], [R158.64], !P3 ;  /* 0x166000009edd7fae */ /* 0x0007e2000d921844 */
[----:B------:R-:W-:Y:S01]  /*67d0*/  ISETP.GE.U32.AND P4, PT, R172, 0x7fffffa1, PT ;  /* 0x7fffffa1ac00780c */ /* 0x000fe20003f86070 */
[----:B------:R-:W-:Y:S01]  /*67e0*/  IMAD.WIDE R14, R5, 0x4, R14 ;  /* 0x00000004050e7825 */ /* 0x000fe200078e020e */
[----:B------:R-:W-:Y:S01]  /*67f0*/  ISETP.NE.U32.AND P5, PT, R166, RZ, PT ;  /* 0x000000ffa600720c */ /* 0x000fe20003fa5070 */
[----:B------:R1:W-:Y:S01]  /*6800*/  STL [R1+0x1a4], RZ ;  /* 0x0001a4ff01007387 */ /* 0x0003e20000100800 */
[----:B------:R-:W-:Y:S01]  /*6810*/  ISETP.GE.AND P0, PT, R187, 0x20, PT ;  /* 0x00000020bb00780c */ /* 0x000fe20003f06270 */
[C---:B------:R-:W-:Y:S01]  /*6820*/  IMAD.WIDE R12, R5.reuse, 0x4, R12 ;  /* 0x00000004050c7825 */ /* 0x040fe200078e020c */
[----:B------:R-:W-:Y:S01]  /*6830*/  CS2R R222, SRZ ;  /* 0x0000000000de7805 */ /* 0x000fe2000001ff00 */
[----:B------:R1:W-:Y:S01]  /*6840*/  STL [R1+0x1a8], RZ ;  /* 0x0001a8ff01007387 */ /* 0x0003e20000100800 */
[----:B------:R-:W-:Y:S01]  /*6850*/  CS2R R172, SRZ ;  /* 0x0000000000ac7805 */ /* 0x000fe2000001ff00 */
[----:B------:R-:W-:-:S02]  /*6860*/  IMAD.WIDE R16, R5, 0x4, R16 ;  /* 0x0000000405107825 */ /* 0x000fc400078e0210 */
[----:B------:R3:W-:Y:S02]  /*6870*/  LDGSTS.E [R221+0x16e00], [R156.64], !P2 ;  /* 0x16e000009cdd7fae */ /* 0x0007e4000d121844 */
[C---:B-----5:R-:W-:Y:S02]  /*6880*/  IMAD.WIDE R150, R5.reuse, 0x4, R150 ;  /* 0x0000000405967825 */ /* 0x060fe400078e0296 */
[----:B------:R3:W-:Y:S02]  /*6890*/  LDGSTS.E [R221+0x17600], [R160.64], !P1 ;  /* 0x17600000a0dd7fae */ /* 0x0007e4000c921844 */
[C---:B------:R-:W-:Y:S02]  /*68a0*/  IMAD.WIDE R148, R5.reuse, 0x4, R148 ;  /* 0x0000000405947825 */ /* 0x040fe400078e0294 */
[----:B------:R3:W-:Y:S02]  /*68b0*/  LDGSTS.E [R221+0x17e00], [R152.64], !P4 ;  /* 0x17e0000098dd7fae */ /* 0x0007e4000e121844 */
[----:B------:R-:W-:-:S02]  /*68c0*/  IMAD.WIDE R146, R5, 0x4, R146 ;  /* 0x0000000405927825 */ /* 0x000fc400078e0292 */
[----:B------:R-:W0:Y:S02]  /*68d0*/  LDGDEPBAR ;  /* 0x00000000000079af */ /* 0x000e240000000000 */
[C---:B------:R-:W-:Y:S02]  /*68e0*/  IMAD.WIDE R144, R5.reuse, 0x4, R144 ;  /* 0x0000000405907825 */ /* 0x040fe400078e0290 */
[----:B------:R2:W-:Y:S02]  /*68f0*/  LDGSTS.E [R220+0x8000], [R14.64], P5 ;  /* 0x080000000edc7fae */ /* 0x0005e4000a921844 */
[C---:B------:R-:W-:Y:S02]  /*6900*/  IMAD.WIDE R142, R5.reuse, 0x4, R142 ;  /* 0x00000004058e7825 */ /* 0x040fe400078e028e */
[----:B------:R4:W-:Y:S02]  /*6910*/  LDGSTS.E [R220+0x8400], [R12.64], P5 ;  /* 0x084000000cdc7fae */ /* 0x0009e4000a921844 */
[----:B------:R-:W-:-:S02]  /*6920*/  IMAD.WIDE R140, R5, 0x4, R140 ;  /* 0x00000004058c7825 */ /* 0x000fc400078e028c */
[----:B------:R5:W-:Y:S02]  /*6930*/  LDGSTS.E [R220+0x8800], [R16.64], P5 ;  /* 0x0880000010dc7fae */ /* 0x000be4000a921844 */
[C---:B------:R-:W-:Y:S02]  /*6940*/  IMAD.WIDE R138, R5.reuse, 0x4, R138 ;  /* 0x00000004058a7825 */ /* 0x040fe400078e028a */
[----:B------:R3:W-:Y:S01]  /*6950*/  LDGSTS.E [R220+0x8c00], [R150.64], P5 ;  /* 0x08c0000096dc7fae */ /* 0x0007e2000a921844 */
[----:B--2---:R-:W-:Y:S01]  /*6960*/  CS2R R14, SRZ ;  /* 0x00000000000e7805 */ /* 0x004fe2000001ff00 */
[C---:B------:R-:W-:Y:S02]  /*6970*/  IMAD.WIDE R136, R5.reuse, 0x4, R136 ;  /* 0x0000000405887825 */ /* 0x040fe400078e0288 */
[----:B------:R3:W-:Y:S01]  /*6980*/  LDGSTS.E [R220+0x9000], [R148.64], P5 ;  /* 0x0900000094dc7fae */ /* 0x0007e2000a921844 */
[----:B----4-:R-:W-:Y:S01]  /*6990*/  CS2R R12, SRZ ;  /* 0x00000000000c7805 */ /* 0x010fe2000001ff00 */
[----:B------:R-:W-:-:S02]  /*69a0*/  IMAD.WIDE R134, R5, 0x4, R134 ;  /* 0x0000000405867825 */ /* 0x000fc400078e0286 */
[----:B------:R3:W-:Y:S01]  /*69b0*/  LDGSTS.E [R220+0x9400], [R146.64], P5 ;  /* 0x0940000092dc7fae */ /* 0x0007e2000a921844 */
[----:B-----5:R-:W-:Y:S01]  /*69c0*/  CS2R R16, SRZ ;  /* 0x0000000000107805 */ /* 0x020fe2000001ff00 */
[C---:B------:R-:W-:Y:S02]  /*69d0*/  IMAD.WIDE R132, R5.reuse, 0x4, R132 ;  /* 0x0000000405847825 */ /* 0x040fe400078e0284 */
[----:B------:R3:W-:Y:S02]  /*69e0*/  LDGSTS.E [R220+0x9800], [R144.64], P5 ;  /* 0x0980000090dc7fae */ /* 0x0007e4000a921844 */
[C---:B------:R-:W-:Y:S02]  /*69f0*/  IMAD.WIDE R130, R5.reuse, 0x4, R130 ;  /* 0x0000000405827825 */ /* 0x040fe400078e0282 */
[----:B------:R2:W-:Y:S02]  /*6a00*/  LDGSTS.E [R220+0x9c00], [R142.64], P5 ;  /* 0x09c000008edc7fae */ /* 0x0005e4000a921844 */
[----:B------:R-:W-:-:S02]  /*6a10*/  IMAD.WIDE R128, R5, 0x4, R128 ;  /* 0x0000000405807825 */ /* 0x000fc400078e0280 */
[----:B------:R4:W-:Y:S02]  /*6a20*/  LDGSTS.E [R220+0xa000], [R140.64], P5 ;  /* 0x0a0000008cdc7fae */ /* 0x0009e4000a921844 */
[C---:B------:R-:W-:Y:S02]  /*6a30*/  IMAD.WIDE R126, R5.reuse, 0x4, R126 ;  /* 0x00000004057e7825 */ /* 0x040fe400078e027e */
[----:B------:R5:W-:Y:S02]  /*6a40*/  LDGSTS.E [R220+0xa400], [R138.64], P5 ;  /* 0x0a4000008adc7fae */ /* 0x000be4000a921844 */
[C---:B------:R-:W-:Y:S02]  /*6a50*/  IMAD.WIDE R124, R5.reuse, 0x4, R124 ;  /* 0x00000004057c7825 */ /* 0x040fe400078e027c */
[----:B------:R1:W-:Y:S01]  /*6a60*/  LDGSTS.E [R220+0xa800], [R136.64], P5 ;  /* 0x0a80000088dc7fae */ /* 0x0003e2000a921844 */
[----:B--2---:R-:W-:Y:S01]  /*6a70*/  CS2R R142, SRZ ;  /* 0x00000000008e7805 */ /* 0x004fe2000001ff00 */
[----:B------:R-:W-:-:S02]  /*6a80*/  IMAD.WIDE R122, R5, 0x4, R122 ;  /* 0x00000004057a7825 */ /* 0x000fc400078e027a */
[----:B------:R2:W-:Y:S01]  /*6a90*/  LDGSTS.E [R220+0xac00], [R134.64], P5 ;  /* 0x0ac0000086dc7fae */ /* 0x0005e2000a921844 */
[----:B----4-:R-:W-:Y:S01]  /*6aa0*/  CS2R R140, SRZ ;  /* 0x00000000008c7805 */ /* 0x010fe2000001ff00 */
[C---:B------:R-:W-:Y:S02]  /*6ab0*/  IMAD.WIDE R120, R5.reuse, 0x4, R120 ;  /* 0x0000000405787825 */ /* 0x040fe400078e0278 */
[----:B------:R4:W-:Y:S01]  /*6ac0*/  LDGSTS.E [R220+0xb000], [R132.64], P5 ;  /* 0x0b00000084dc7fae */ /* 0x0009e2000a921844 */
[----:B-----5:R-:W-:Y:S01]  /*6ad0*/  CS2R R138, SRZ ;  /* 0x00000000008a7805 */ /* 0x020fe2000001ff00 */
[C---:B------:R-:W-:Y:S02]  /*6ae0*/  IMAD.WIDE R118, R5.reuse, 0x4, R118 ;  /* 0x0000000405767825 */ /* 0x040fe400078e0276 */
[----:B------:R5:W-:Y:S01]  /*6af0*/  LDGSTS.E [R220+0xb400], [R130.64], P5 ;  /* 0x0b40000082dc7fae */ /* 0x000be2000a921844 */
[----:B-1----:R-:W-:Y:S01]  /*6b00*/  CS2R R136, SRZ ;  /* 0x0000000000887805 */ /* 0x002fe2000001ff00 */
[----:B------:R-:W-:-:S02]  /*6b10*/  IMAD.WIDE R116, R5, 0x4, R116 ;  /* 0x0000000405747825 */ /* 0x000fc400078e0274 */
[----:B------:R1:W-:Y:S01]  /*6b20*/  LDGSTS.E [R220+0xb800], [R128.64], P5 ;  /* 0x0b80000080dc7fae */ /* 0x0003e2000a921844 */
[----:B--2---:R-:W-:Y:S01]  /*6b30*/  CS2R R134, SRZ ;  /* 0x0000000000867805 */ /* 0x004fe2000001ff00 */
[C---:B------:R-:W-:Y:S02]  /*6b40*/  IMAD.WIDE R114, R5.reuse, 0x4, R114 ;  /* 0x0000000405727825 */ /* 0x040fe400078e0272 */
[----:B------:R2:W-:Y:S01]  /*6b50*/  LDGSTS.E [R220+0xbc00], [R126.64], P5 ;  /* 0x0bc000007edc7fae */ /* 0x0005e2000a921844 */
[----:B----4-:R-:W-:Y:S01]  /*6b60*/  CS2R R132, SRZ ;  /* 0x0000000000847805 */ /* 0x010fe2000001ff00 */
[C---:B------:R-:W-:Y:S02]  /*6b70*/  IMAD.WIDE R112, R5.reuse, 0x4, R112 ;  /* 0x0000000405707825 */ /* 0x040fe400078e0270 */
[----:B------:R4:W-:Y:S01]  /*6b80*/  LDGSTS.E [R220+0xc000], [R124.64], P5 ;  /* 0x0c0000007cdc7fae */ /* 0x0009e2000a921844 */
[----:B-----5:R-:W-:Y:S01]  /*6b90*/  CS2R R130, SRZ ;  /* 0x0000000000827805 */ /* 0x020fe2000001ff00 */
[----:B------:R-:W-:-:S02]  /*6ba0*/  IMAD.WIDE R110, R5, 0x4, R110 ;  /* 0x00000004056e7825 */ /* 0x000fc400078e026e */
[----:B------:R3:W-:Y:S01]  /*6bb0*/  LDGSTS.E [R220+0xc400], [R122.64], P5 ;  /* 0x0c4000007adc7fae */ /* 0x0007e2000a921844 */
[----:B-1----:R-:W-:Y:S01]  /*6bc0*/  CS2R R128, SRZ ;  /* 0x0000000000807805 */ /* 0x002fe2000001ff00 */
[C---:B------:R-:W-:Y:S02]  /*6bd0*/  IMAD.WIDE R108, R5.reuse, 0x4, R108 ;  /* 0x00000004056c7825 */ /* 0x040fe400078e026c */
[----:B------:R3:W-:Y:S01]  /*6be0*/  LDGSTS.E [R220+0xc800], [R120.64], P5 ;  /* 0x0c80000078dc7fae */ /* 0x0007e2000a921844 */
[----:B--2---:R-:W-:Y:S01]  /*6bf0*/  CS2R R126, SRZ ;  /* 0x00000000007e7805 */ /* 0x004fe2000001ff00 */
[C---:B------:R-:W-:Y:S02]  /*6c00*/  IMAD.WIDE R106, R5.reuse, 0x4, R106 ;  /* 0x00000004056a7825 */ /* 0x040fe400078e026a */
[----:B------:R3:W-:Y:S01]  /*6c10*/  LDGSTS.E [R220+0xcc00], [R118.64], P5 ;  /* 0x0cc0000076dc7fae */ /* 0x0007e2000a921844 */
[----:B----4-:R-:W-:Y:S01]  /*6c20*/  CS2R R124, SRZ ;  /* 0x00000000007c7805 */ /* 0x010fe2000001ff00 */
[----:B------:R-:W-:-:S02]  /*6c30*/  IMAD.WIDE R104, R5, 0x4, R104 ;  /* 0x0000000405687825 */ /* 0x000fc400078e0268 */
[----:B------:R1:W-:Y:S02]  /*6c40*/  STL [R1+0x1ac], RZ ;  /* 0x0001acff01007387 */ /* 0x0003e40000100800 */
[C---:B------:R-:W-:Y:S02]  /*6c50*/  IMAD.WIDE R102, R5.reuse, 0x4, R102 ;  /* 0x0000000405667825 */ /* 0x040fe400078e0266 */
[----:B------:R3:W-:Y:S02]  /*6c60*/  LDGSTS.E [R220+0xd000], [R116.64], P5 ;  /* 0x0d00000074dc7fae */ /* 0x0007e4000a921844 */
[C---:B------:R-:W-:Y:S02]  /*6c70*/  IMAD.WIDE R100, R5.reuse, 0x4, R100 ;  /* 0x0000000405647825 */ /* 0x040fe400078e0264 */
[----:B------:R1:W-:Y:S02]  /*6c80*/  STL [R1+0x190], RZ ;  /* 0x000190ff01007387 */ /* 0x0003e40000100800 */
[----:B------:R-:W-:-:S02]  /*6c90*/  IMAD.WIDE R98, R5, 0x4, R98 ;  /* 0x0000000405627825 */ /* 0x000fc400078e0262 */
[----:B------:R3:W-:Y:S02]  /*6ca0*/  LDGSTS.E [R220+0xd400], [R114.64], P5 ;  /* 0x0d40000072dc7fae */ /* 0x0007e4000a921844 */
[C---:B------:R-:W-:Y:S02]  /*6cb0*/  IMAD.WIDE R96, R5.reuse, 0x4, R96 ;  /* 0x0000000405607825 */ /* 0x040fe400078e0260 */
[----:B------:R1:W-:Y:S02]  /*6cc0*/  STL [R1+0x194], RZ ;  /* 0x000194ff01007387 */ /* 0x0003e40000100800 */
[C---:B------:R-:W-:Y:S02]  /*6cd0*/  IMAD.WIDE R94, R5.reuse, 0x4, R94 ;  /* 0x00000004055e7825 */ /* 0x040fe400078e025e */
[----:B------:R3:W-:Y:S02]  /*6ce0*/  LDGSTS.E [R220+0xd800], [R112.64], P5 ;  /* 0x0d80000070dc7fae */ /* 0x0007e4000a921844 */
        /* <DEDUP_REMOVED lines=33> */
[----:B------:R1:W-:Y:S01]  /*6f00*/  STL [R1+0x178], RZ ;  /* 0x000178ff01007387 */ /* 0x0003e20000100800 */
[----:B--2---:R-:W-:Y:S01]  /*6f10*/  CS2R R98, SRZ ;  /* 0x0000000000627805 */ /* 0x004fe2000001ff00 */
[C---:B------:R-:W-:Y:S02]  /*6f20*/  IMAD.WIDE R58, R5.reuse, 0x4, R58 ;  /* 0x00000004053a7825 */ /* 0x040fe400078e023a */
[----:B------:R3:W-:Y:S02]  /*6f30*/  LDGSTS.E [R220+0xfc00], [R94.64], P5 ;  /* 0x0fc000005edc7fae */ /* 0x0007e4000a921844 */
[----:B------:R-:W-:-:S02]  /*6f40*/  IMAD.WIDE R56, R5, 0x4, R56 ;  /* 0x0000000405387825 */ /* 0x000fc400078e0238 */
[----:B------:R1:W-:Y:S01]  /*6f50*/  STL [R1+0x17c], RZ ;  /* 0x00017cff01007387 */ /* 0x0003e20000100800 */
[----:B----4-:R-:W-:Y:S01]  /*6f60*/  CS2R R96, SRZ ;  /* 0x0000000000607805 */ /* 0x010fe2000001ff00 */
[C---:B------:R-:W-:Y:S02]  /*6f70*/  IMAD.WIDE R54, R5.reuse, 0x4, R54 ;  /* 0x0000000405367825 */ /* 0x040fe400078e0236 */
[----:B------:R2:W-:Y:S02]  /*6f80*/  LDGSTS.E [R219+0x8200], [R92.64], P5 ;  /* 0x082000005cdb7fae */ /* 0x0005e4000a921844 */
[C---:B------:R-:W-:Y:S02]  /*6f90*/  IMAD.WIDE R52, R5.reuse, 0x4, R52 ;  /* 0x0000000405347825 */ /* 0x040fe400078e0234 */
[----:B------:R1:W-:Y:S01]  /*6fa0*/  STL [R1+0x160], RZ ;  /* 0x000160ff01007387 */ /* 0x0003e20000100800 */
[----:B---3--:R-:W-:Y:S01]  /*6fb0*/  CS2R R220, SRZ ;  /* 0x0000000000dc7805 */ /* 0x008fe2000001ff00 */
[C---:B------:R-:W-:Y:S01]  /*6fc0*/  IMAD.WIDE R50, R5.reuse, 0x4, R50 ;  /* 0x0000000405327825 */ /* 0x040fe200078e0232 */
[----:B------:R-:W-:Y:S01]  /*6fd0*/  CS2R R94, SRZ ;  /* 0x00000000005e7805 */ /* 0x000fe2000001ff00 */
[----:B------:R3:W-:Y:S02]  /*6fe0*/  LDGSTS.E [R219+0x8600], [R90.64], P5 ;  /* 0x086000005adb7fae */ /* 0x0007e4000a921844 */
[----:B------:R-:W-:-:S02]  /*6ff0*/  IMAD.WIDE R48, R5, 0x4, R48 ;  /* 0x0000000405307825 */ /* 0x000fc400078e0230 */
[----:B------:R1:W-:Y:S01]  /*7000*/  STL [R1+0x164], RZ ;  /* 0x000164ff01007387 */ /* 0x0003e20000100800 */
[----:B--2---:R-:W-:Y:S01]  /*7010*/  CS2R R92, SRZ ;  /* 0x00000000005c7805 */ /* 0x004fe2000001ff00 */
[C---:B------:R-:W-:Y:S02]  /*7020*/  IMAD.WIDE R46, R5.reuse, 0x4, R46 ;  /* 0x00000004052e7825 */ /* 0x040fe400078e022e */
[----:B------:R2:W-:Y:S02]  /*7030*/  LDGSTS.E [R219+0x8a00], [R88.64], P5 ;  /* 0x08a0000058db7fae */ /* 0x0005e4000a921844 */
[C---:B------:R-:W-:Y:S02]  /*7040*/  IMAD.WIDE R44, R5.reuse, 0x4, R44 ;  /* 0x00000004052c7825 */ /* 0x040fe400078e022c */
[----:B------:R1:W-:Y:S01]  /*7050*/  STL [R1+0x168], RZ ;  /* 0x000168ff01007387 */ /* 0x0003e20000100800 */
[----:B---3--:R-:W-:Y:S01]  /*7060*/  CS2R R90, SRZ ;  /* 0x00000000005a7805 */ /* 0x008fe2000001ff00 */
        /* <DEDUP_REMOVED lines=9> */
[----:B---3--:R-:W-:Y:S01]  /*7100*/  CS2R R86, SRZ ;  /* 0x0000000000567805 */ /* 0x008fe2000001ff00 */
[C---:B------:R-:W-:Y:S02]  /*7110*/  IMAD.WIDE R34, R5.reuse, 0x4, R34 ;  /* 0x0000000405227825 */ /* 0x040fe400078e0222 */
[----:B------:R3:W-:Y:S02]  /*7120*/  LDGSTS.E [R219+0x9600], [R82.64], P5 ;  /* 0x0960000052db7fae */ /* 0x0007e4000a921844 */
[C---:B------:R-:W-:Y:S02]  /*7130*/  IMAD.WIDE R32, R5.reuse, 0x4, R32 ;  /* 0x0000000405207825 */ /* 0x040fe400078e0220 */
[----:B------:R1:W-:Y:S01]  /*7140*/  STL [R1+0x44], RZ ;  /* 0x000044ff01007387 */ /* 0x0003e20000100800 */
[----:B--2---:R-:W-:Y:S01]  /*7150*/  CS2R R84, SRZ ;  /* 0x0000000000547805 */ /* 0x004fe2000001ff00 */
[----:B------:R-:W-:-:S02]  /*7160*/  IMAD.WIDE R18, R5, 0x4, R18 ;  /* 0x0000000405127825 */ /* 0x000fc400078e0212 */
[----:B------:R2:W-:Y:S04]  /*7170*/  LDGSTS.E [R219+0x9a00], [R80.64], P5 ;  /* 0x09a0000050db7fae */ /* 0x0005e8000a921844 */
[----:B------:R1:W-:Y:S01]  /*7180*/  STL [R1+0x48], RZ ;  /* 0x000048ff01007387 */ /* 0x0003e20000100800 */
[----:B---3--:R-:W-:-:S03]  /*7190*/  CS2R R82, SRZ ;  /* 0x0000000000527805 */ /* 0x008fc6000001ff00 */
[----:B------:R3:W-:Y:S04]  /*71a0*/  LDGSTS.E [R219+0x9e00], [R78.64], P5 ;  /* 0x09e000004edb7fae */ /* 0x0007e8000a921844 */
[----:B------:R1:W-:Y:S01]  /*71b0*/  STL [R1+0x4c], RZ ;  /* 0x00004cff01007387 */ /* 0x0003e20000100800 */
[----:B--2---:R-:W-:-:S03]  /*71c0*/  CS2R R80, SRZ ;  /* 0x0000000000507805 */ /* 0x004fc6000001ff00 */
        /* <DEDUP_REMOVED lines=13> */
[----:B------:R1:W-:Y:S01]  /*72a0*/  STL [R1], RZ ;  /* 0x000000ff01007387 */ /* 0x0003e20000100800 */
        /* <DEDUP_REMOVED lines=11> */
[----:B------:R4:W-:Y:S01]  /*7360*/  LDGSTS.E [R219+0xc600], [R58.64], P5 ;  /* 0x0c6000003adb7fae */ /* 0x0009e2000a921844 */
[----:B---3--:R-:W-:-:S03]  /*7370*/  CS2R R62, SRZ ;  /* 0x00000000003e7805 */ /* 0x008fc6000001ff00 */
[----:B------:R3:W-:Y:S04]  /*7380*/  LDGSTS.E [R219+0xca00], [R56.64], P5 ;  /* 0x0ca0000038db7fae */ /* 0x0007e8000a921844 */
[----:B------:R5:W-:Y:S01]  /*7390*/  LDGSTS.E [R219+0xce00], [R54.64], P5 ;  /* 0x0ce0000036db7fae */ /* 0x000be2000a921844 */
[----:B--2---:R-:W-:-:S03]  /*73a0*/  CS2R R60, SRZ ;  /* 0x00000000003c7805 */ /* 0x004fc6000001ff00 */
[----:B------:R2:W-:Y:S01]  /*73b0*/  LDGSTS.E [R219+0xd200], [R52.64], P5 ;  /* 0x0d20000034db7fae */ /* 0x0005e2000a921844 */
[----:B----4-:R-:W-:-:S03]  /*73c0*/  CS2R R58, SRZ ;  /* 0x00000000003a7805 */ /* 0x010fc6000001ff00 */
[----:B------:R4:W-:Y:S01]  /*73d0*/  LDGSTS.E [R219+0xd600], [R50.64], P5 ;  /* 0x0d60000032db7fae */ /* 0x0009e2000a921844 */
[----:B---3--:R-:W-:-:S03]  /*73e0*/  CS2R R56, SRZ ;  /* 0x0000000000387805 */ /* 0x008fc6000001ff00 */
[----:B------:R3:W-:Y:S01]  /*73f0*/  LDGSTS.E [R219+0xda00], [R48.64], P5 ;  /* 0x0da0000030db7fae */ /* 0x0007e2000a921844 */
[----:B-----5:R-:W-:-:S03]  /*7400*/  CS2R R54, SRZ ;  /* 0x0000000000367805 */ /* 0x020fc6000001ff00 */
        /* <DEDUP_REMOVED lines=14> */
[----:B------:R5:W-:Y:S04]  /*74f0*/  LDGSTS.E [R219+0xfa00], [R32.64], P5 ;  /* 0x0fa0000020db7fae */ /* 0x000be8000a921844 */
[----:B------:R5:W-:Y:S04]  /*7500*/  LDGSTS.E [R219+0xfe00], [R18.64], P5 ;  /* 0x0fe0000012db7fae */ /* 0x000be8000a921844 */
[----:B------:R-:W0:Y:S01]  /*7510*/  LDGDEPBAR ;  /* 0x00000000000079af */ /* 0x000e220000000000 */
[----:B-----5:R-:W-:Y:S01]  /*7520*/  CS2R R218, SRZ ;  /* 0x0000000000da7805 */ /* 0x020fe2000001ff00 */
[----:B------:R-:W-:Y:S01]  /*7530*/  CS2R R18, SRZ ;  /* 0x0000000000127805 */ /* 0x000fe2000001ff00 */
[----:B------:R-:W-:Y:S05]  /*7540*/  @!P0 BRA `(.L_x_0) ;  /* 0x0000bd2000008947 */ /* 0x000fea0003800000 */
[----:B-1----:R-:W1:Y:S01]  /*7550*/  S2R R186, SR_TID.X ;  /* 0x0000000000ba7919 */ /* 0x002e620000002100 */
[----:B------:R-:W-:Y:S01]  /*7560*/  SHF.R.S32.HI R13, RZ, 0x1f, R2 ;  /* 0x0000001fff0d7819 */ /* 0x000fe20000011402 */
[----:B------:R-:W-:Y:S01]  /*7570*/  IMAD.SHL.U32 R43, R5, 0x8, RZ ;  /* 0x00000008052b7824 */ /* 0x000fe200078e00ff */
[----:B------:R-:W-:Y:S01]  /*7580*/  SHF.R.S32.HI R14, RZ, 0x1f, R251 ;  /* 0x0000001fff0e7819 */ /* 0x000fe200000114fb */
[----:B------:R-:W2:Y:S01]  /*7590*/  S2R R137, SR_TID.X ;  /* 0x0000000000897919 */ /* 0x000ea20000002100 */
[----:B------:R-:W-:-:S02]  /*75a0*/  SHF.L.U64.HI R12, R2, 0x2, R13 ;  /* 0x00000002020c7819 */ /* 0x000fc4000001020d */
[----:B------:R-:W-:Y:S01]  /*75b0*/  SHF.R.S32.HI R13, RZ, 0x1f, R187 ;  /* 0x0000001fff0d7819 */ /* 0x000fe200000114bb */
[----:B------:R3:W-:Y:S01]  /*75c0*/  STL [R1+0x534], R0 ;  /* 0x0005340001007387 */ /* 0x0007e20000100800 */
[----:B------:R-:W-:Y:S02]  /*75d0*/  LEA R16, P1, R4, R43, 0x2 ;  /* 0x0000002b04107211 */ /* 0x000fe400078210ff */
[----:B------:R-:W-:Y:S02]  /*75e0*/  LEA.HI R13, R13, R187, RZ, 0x5 ;  /* 0x000000bb0d0d7211 */ /* 0x000fe400078f28ff */
[----:B------:R-:W-:Y:S02]  /*75f0*/  SHF.R.S32.HI R40, RZ, 0x1f, R5 ;  /* 0x0000001fff287819 */ /* 0x000fe40000011405 */
[----:B------:R-:W-:Y:S02]  /*7600*/  SHF.R.S32.HI R32, RZ, 0x1f, R3 ;  /* 0x0000001fff207819 */ /* 0x000fe40000011403 */
[----:B------:R-:W-:-:S02]  /*7610*/  SHF.L.U64.HI R41, R5, 0x3, R40 ;  /* 0x0000000305297819 */ /* 0x000fc40000010228 */
[----:B---3--:R-:W-:Y:S02]  /*7620*/  SHF.L.U64.HI R0, R251, 0x2, R14 ;  /* 0x00000002fb007819 */ /* 0x008fe4000001020e */
[----:B------:R-:W-:Y:S02]  /*7630*/  LEA R14, P0, R3, R43, 0x2 ;  /* 0x0000002b030e7211 */ /* 0x000fe400078010ff */
[----:B------:R-:W-:Y:S02]  /*7640*/  SHF.R.S32.HI R33, RZ, 0x1f, R4 ;  /* 0x0000001fff217819 */ /* 0x000fe40000011404 */
[----:B-1----:R-:W-:Y:S02]  /*7650*/  LOP3.LUT R186, R186, 0x1f, RZ, 0xc0, !PT ;  /* 0x0000001fbaba7812 */ /* 0x002fe400078ec0ff */
[----:B--2---:R-:W-:-:S03]  /*7660*/  LOP3.LUT R18, R137, 0x1c, RZ, 0xc0, !PT ;  /* 0x0000001c89127812 */ /* 0x004fc600078ec0ff */
[----:B------:R-:W-:-:S05]  /*7670*/  IMAD R186, R186, c[0x0][0x18c], RZ ;  /* 0x00006300baba7a24 */ /* 0x000fca00078e02ff */
[----:B------:R-:W-:-:S04]  /*7680*/  SHF.R.S32.HI R15, RZ, 0x1f, R186 ;  /* 0x0000001fff0f7819 */ /* 0x000fc800000114ba */
[----:B------:R-:W-:Y:S02]  /*7690*/  SHF.L.U64.HI R2, R186, 0x2, R15 ;  /* 0x00000002ba027819 */ /* 0x000fe4000001020f */
[----:B------:R-:W-:-:S03]  /*76a0*/  LOP3.LUT R15, R137, 0x3, RZ, 0xc0, !PT ;  /* 0x00000003890f7812 */ /* 0x000fc600078ec0ff */
[----:B------:R1:W-:Y:S02]  /*76b0*/  STL [R1+0x538], R2 ;  /* 0x0005380201007387 */ /* 0x0003e40000100800 */
[----:B------:R-:W-:Y:S02]  /*76c0*/  IMAD R0, R15, 0x220, R18 ;  /* 0x000002200f007824 */ /* 0x000fe400078e0212 */
[----:B------:R-:W-:Y:S04]  /*76d0*/  STL [R1+0x53c], R14 ;  /* 0x00053c0e01007387 */ /* 0x000fe80000100800 */
[----:B------:R-:W-:Y:S04]  /*76e0*/  STL [R1+0x540], R16 ;  /* 0x0005401001007387 */ /* 0x000fe80000100800 */
[----:B------:R-:W-:Y:S04]  /*76f0*/  STL [R1+0x544], R13 ;  /* 0x0005440d01007387 */ /* 0x000fe80000100800 */
[----:B------:R-:W2:Y:S04]  /*7700*/  LDL.LU R187, [R1+0x20] ;  /* 0x0000200001bb7983 */ /* 0x000ea80000300800 */
[----:B------:R-:W3:Y:S04]  /*7710*/  LDL.LU R186, [R1+0x24] ;  /* 0x0000240001ba7983 */ /* 0x000ee80000300800 */
[----:B------:R3:W-:Y:S04]  /*7720*/  STL [R1+0x478], R0 ;  /* 0x0004780001007387 */ /* 0x0007e80000100800 */
[----:B------:R-:W3:Y:S04]  /*7730*/  LDL.LU R228, [R1+0x28] ;  /* 0x0000280001e47983 */ /* 0x000ee80000300800 */
[----:B------:R-:W3:Y:S04]  /*7740*/  LDL.LU R229, [R1+0x2c] ;  /* 0x00002c0001e57983 */ /* 0x000ee80000300800 */
[----:B------:R-:W3:Y:S04]  /*7750*/  LDL.LU R231, [R1+0x30] ;  /* 0x0000300001e77983 */ /* 0x000ee80000300800 */
[----:B------:R-:W3:Y:S04]  /*7760*/  LDL.LU R230, [R1+0x34] ;  /* 0x0000340001e67983 */ /* 0x000ee80000300800 */
[----:B------:R-:W3:Y:S04]  /*7770*/  LDL.LU R139, [R1+0x38] ;  /* 0x00003800018b7983 */ /* 0x000ee80000300800 */
[----:B------:R-:W3:Y:S01]  /*7780*/  LDL.LU R140, [R1+0x3c] ;  /* 0x00003c00018c7983 */ /* 0x000ee20000300800 */
[----:B------:R-:W-:-:S02]  /*7790*/  LEA.HI.X R19, R3, R41, R32, 0x2, P0 ;  /* 0x0000002903137211 */ /* 0x000fc400000f1420 */
[----:B------:R-:W-:Y:S01]  /*77a0*/  LEA.HI.X R33, R4, R41, R33, 0x2, P1 ;  /* 0x0000002904217211 */ /* 0x000fe200008f1421 */
[----:B------:R-:W3:Y:S01]  /*77b0*/  LDL.LU R133, [R1+0x50] ;  /* 0x0000500001857983 */ /* 0x000ee20000300800 */
[----:B------:R-:W-:Y:S02]  /*77c0*/  SHF.R.S32.HI R34, RZ, 0x1f, R6 ;  /* 0x0000001fff227819 */ /* 0x000fe40000011406 */
[-C--:B------:R-:W-:Y:S01]  /*77d0*/  LEA R15, P0, R6, R43.reuse, 0x2 ;  /* 0x0000002b060f7211 */ /* 0x080fe200078010ff */
[----:B------:R-:W3:Y:S01]  /*77e0*/  LDL.LU R134, [R1+0x54] ;  /* 0x0000540001867983 */ /* 0x000ee20000300800 */
[----:B------:R-:W-:Y:S02]  /*77f0*/  SHF.R.S32.HI R4, RZ, 0x1f, R7 ;  /* 0x0000001fff047819 */ /* 0x000fe40000011407 */
[----:B------:R-:W-:Y:S01]  /*7800*/  LEA R17, P1, R7, R43, 0x2 ;  /* 0x0000002b07117211 */ /* 0x000fe200078210ff */
[----:B------:R-:W-:Y:S01]  /*7810*/  STL [R1+0x548], R19 ;  /* 0x0005481301007387 */ /* 0x000fe20000100800 */
[----:B------:R-:W-:-:S02]  /*7820*/  SHF.R.S32.HI R36, RZ, 0x1f, R8 ;  /* 0x0000001fff247819 */ /* 0x000fc40000011408 */
[-C--:B------:R-:W-:Y:S01]  /*7830*/  LEA R18, P2, R8, R43.reuse, 0x2 ;  /* 0x0000002b08127211 */ /* 0x080fe200078410ff */
[----:B------:R-:W-:Y:S01]  /*7840*/  STL [R1+0x54c], R33 ;  /* 0x00054c2101007387 */ /* 0x000fe20000100800 */
[----:B------:R-:W-:Y:S02]  /*7850*/  SHF.R.S32.HI R38, RZ, 0x1f, R9 ;  /* 0x0000001fff267819 */ /* 0x000fe40000011409 */
[----:B------:R-:W-:Y:S01]  /*7860*/  LEA R32, P3, R9, R43, 0x2 ;  /* 0x0000002b09207211 */ /* 0x000fe200078610ff */
[----:B------:R-:W-:Y:S01]  /*7870*/  STL [R1+0x550], R15 ;  /* 0x0005500f01007387 */ /* 0x000fe20000100800 */
[-C--:B------:R-:W-:Y:S02]  /*7880*/  LEA.HI.X R34, R6, R41.reuse, R34, 0x2, P0 ;  /* 0x0000002906227211 */ /* 0x080fe400000f1422 */
[-C--:B------:R-:W-:Y:S01]  /*7890*/  LEA.HI.X R35, R7, R41.reuse, R4, 0x2, P1 ;  /* 0x0000002907237211 */ /* 0x080fe200008f1404 */
[----:B------:R-:W-:Y:S01]  /*78a0*/  STL [R1+0x554], R17 ;  /* 0x0005541101007387 */ /* 0x000fe20000100800 */
[----:B------:R-:W-:-:S02]  /*78b0*/  LEA.HI.X R36, R8, R41, R36, 0x2, P2 ;  /* 0x0000002908247211 */ /* 0x000fc400010f1424 */
[----:B------:R-:W-:Y:S01]  /*78c0*/  LEA.HI.X R38, R9, R41, R38, 0x2, P3 ;  /* 0x0000002909267211 */ /* 0x000fe200018f1426 */
[----:B------:R-:W-:Y:S01]  /*78d0*/  STL [R1+0x558], R18 ;  /* 0x0005581201007387 */ /* 0x000fe20000100800 */
[----:B------:R-:W-:Y:S02]  /*78e0*/  SHF.R.S32.HI R39, RZ, 0x1f, R10 ;  /* 0x0000001fff277819 */ /* 0x000fe4000001140a */
[-C--:B------:R-:W-:Y:S01]  /*78f0*/  LEA R6, P0, R10, R43.reuse, 0x2 ;  /* 0x0000002b0a067211 */ /* 0x080fe200078010ff */
[----:B------:R-:W-:Y:S01]  /*7900*/  STL [R1+0x55c], R32 ;  /* 0x00055c2001007387 */ /* 0x000fe20000100800 */
        /* <DEDUP_REMOVED lines=105> */
[CC--:B------:R-:W-:Y:S02]  /*7fa0*/  LEA R142, P0, R238.reuse, R43.reuse, 0x2 ;  /* 0x0000002bee8e7211 */ /* 0x0c0fe400078010ff */
[----:B------:R-:W-:Y:S01]  /*7fb0*/  SHF.R.S32.HI R151, RZ, 0x1f, R238 ;  /* 0x0000001fff977819 */ /* 0x000fe200000114ee */
[----:B------:R-:W-:Y:S01]  /*7fc0*/  STL [R1+0x5ec], R115 ;  /* 0x0005ec7301007387 */ /* 0x000fe20000100800 */
[----:B------:R-:W-:Y:S02]  /*7fd0*/  SHF.R.S32.HI R42, RZ, 0x1f, R239 ;  /* 0x0000001fff2a7819 */ /* 0x000fe400000114ef */
[----:B------:R-:W-:Y:S01]  /*7fe0*/  LEA R144, P1, R239, R43, 0x2 ;  /* 0x0000002bef907211 */ /* 0x000fe200078210ff */
[----:B------:R-:W-:Y:S01]  /*7ff0*/  STL [R1+0x5f0], R30 ;  /* 0x0005f01e01007387 */ /* 0x000fe20000100800 */
[----:B------:R-:W-:-:S02]  /*8000*/  LEA.HI.X R151, R238, R41, R151, 0x2, P0 ;  /* 0x00000029ee977211 */ /* 0x000fc400000f1497 */
[----:B------:R-:W-:Y:S01]  /*8010*/  LEA.HI.X R153, R239, R41, R42, 0x2, P1 ;  /* 0x00000029ef997211 */ /* 0x000fe200008f142a */
[----:B------:R-:W-:Y:S01]  /*8020*/  STL [R1+0x5f4], R31 ;  /* 0x0005f41f01007387 */ /* 0x000fe20000100800 */
[----:B------:R-:W-:Y:S02]  /*8030*/  SHF.R.S32.HI R159, RZ, 0x1f, R242 ;  /* 0x0000001fff9f7819 */ /* 0x000fe400000114f2 */
[----:B------:R-:W-:Y:S01]  /*8040*/  SHF.R.S32.HI R42, RZ, 0x1f, R243 ;  /* 0x0000001fff2a7819 */ /* 0x000fe200000114f3 */
[----:B------:R-:W-:Y:S01]  /*8050*/  STL [R1+0x5f8], R112 ;  /* 0x0005f87001007387 */ /* 0x000fe20000100800 */
[CC--:B------:R-:W-:Y:S02]  /*8060*/  LEA R150, P0, R242.reuse, R43.reuse, 0x2 ;  /* 0x0000002bf2967211 */ /* 0x0c0fe400078010ff */
        /* <DEDUP_REMOVED lines=17> */
[-C--:B------:R-:W-:Y:S02]  /*8180*/  LEA R166, P0, R250, R43.reuse, 0x2 ;  /* 0x0000002bfaa67211 */ /* 0x080fe400078010ff */
[----:B------:R-:W-:Y:S01]  /*8190*/  LEA R168, P1, R252, R43, 0x2 ;  /* 0x0000002bfca87211 */ /* 0x000fe200078210ff */
[----:B------:R-:W-:Y:S01]  /*81a0*/  STL [R1+0x614], R118 ;  /* 0x0006147601007387 */ /* 0x000fe20000100800 */
[----:B------:R-:W-:-:S02]  /*81b0*/  LEA.HI.X R179, R250, R41, R179, 0x2, P0 ;  /* 0x00000029fab37211 */ /* 0x000fc400000f14b3 */
[----:B------:R-:W-:Y:S01]  /*81c0*/  LEA.HI.X R185, R252, R41, R185, 0x2, P1 ;  /* 0x00000029fcb97211 */ /* 0x000fe200008f14b9 */
[----:B------:R-:W-:Y:S01]  /*81d0*/  STL [R1+0x618], R120 ;  /* 0x0006187801007387 */ /* 0x000fe20000100800 */
[----:B------:R-:W-:Y:S02]  /*81e0*/  SHF.R.S32.HI R4, RZ, 0x1f, R241 ;  /* 0x0000001fff047819 */ /* 0x000fe400000114f1 */
[C---:B------:R-:W-:Y:S01]  /*81f0*/  LEA R148, P3, R241.reuse, R43, 0x2 ;  /* 0x0000002bf1947211 */ /* 0x040fe200078610ff */
[----:B------:R-:W-:Y:S01]  /*8200*/  STL [R1+0x61c], R122 ;  /* 0x00061c7a01007387 */ /* 0x000fe20000100800 */
[----:B------:R-:W-:Y:S02]  /*8210*/  SHF.R.S32.HI R155, RZ, 0x1f, R240 ;  /* 0x0000001fff9b7819 */ /* 0x000fe400000114f0 */
[----:B------:R-:W-:Y:S01]  /*8220*/  LEA.HI.X R157, R241, R41, R4, 0x2, P3 ;  /* 0x00000029f19d7211 */ /* 0x000fe200018f1404 */
[----:B------:R-:W-:Y:S01]  /*8230*/  STL [R1+0x620], R143 ;  /* 0x0006208f01007387 */ /* 0x000fe20000100800 */
[----:B------:R-:W-:-:S02]  /*8240*/  SHF.R.S32.HI R4, RZ, 0x1f, R245 ;  /* 0x0000001fff047819 */ /* 0x000fc400000114f5 */
[CC--:B------:R-:W-:Y:S01]  /*8250*/  LEA R156, P3, R245.reuse, R43.reuse, 0x2 ;  /* 0x0000002bf59c7211 */ /* 0x0c0fe200078610ff */
[----:B------:R-:W-:Y:S01]  /*8260*/  STL [R1+0x624], R145 ;  /* 0x0006249101007387 */ /* 0x000fe20000100800 */
[C---:B------:R-:W-:Y:S02]  /*8270*/  LEA R146, P2, R240.reuse, R43, 0x2 ;  /* 0x0000002bf0927211 */ /* 0x040fe400078410ff */
[----:B------:R-:W-:Y:S01]  /*8280*/  LEA.HI.X R165, R245, R41, R4, 0x2, P3 ;  /* 0x00000029f5a57211 */ /* 0x000fe200018f1404 */
        /* <DEDUP_REMOVED lines=8> */
[C---:B------:R-:W-:Y:S01]  /*8310*/  LEA R154, P2, R244.reuse, R43, 0x2 ;  /* 0x0000002bf49a7211 */ /* 0x040fe200078410ff */
[----:B------:R-:W4:Y:S01]  /*8320*/  LDL.LU R135, [R1+0x58] ;  /* 0x0000580001877983 */ /* 0x000f220000300800 */
[----:B------:R-:W-:Y:S02]  /*8330*/  SHF.R.S32.HI R171, RZ, 0x1f, R248 ;  /* 0x0000001fffab7819 */ /* 0x000fe400000114f8 */
[----:B------:R-:W-:Y:S01]  /*8340*/  LEA.HI.X R163, R244, R41, R163, 0x2, P2 ;  /* 0x00000029f4a37211 */ /* 0x000fe200010f14a3 */
[----:B------:R-:W4:Y:S01]  /*8350*/  LDL.LU R180, [R1+0x5c] ;  /* 0x00005c0001b47983 */ /* 0x000f220000300800 */
[----:B------:R-:W-:-:S03]  /*8360*/  LEA R162, P2, R248, R43, 0x2 ;  /* 0x0000002bf8a27211 */ /* 0x000fc600078410ff */
[----:B------:R-:W4:Y:S01]  /*8370*/  LDL.LU R181, [R1+0x60] ;  /* 0x0000600001b57983 */ /* 0x000f220000300800 */
[----:B------:R-:W-:-:S03]  /*8380*/  LEA.HI.X R171, R248, R41, R171, 0x2, P2 ;  /* 0x00000029f8ab7211 */ /* 0x000fc600010f14ab */
[----:B------:R-:W4:Y:S04]  /*8390*/  LDL.LU R141, [R1+0x64] ;  /* 0x00006400018d7983 */ /* 0x000f280000300800 */
[----:B------:R-:W4:Y:S04]  /*83a0*/  LDL.LU R182, [R1+0x68] ;  /* 0x0000680001b67983 */ /* 0x000f280000300800 */
[----:B------:R-:W4:Y:S01]  /*83b0*/  LDL.LU R183, [R1+0x6c] ;  /* 0x00006c0001b77983 */ /* 0x000f220000300800 */
[----:B--2---:R-:W-:Y:S02]  /*83c0*/  SHF.R.S32.HI R42, RZ, 0x1f, R187 ;  /* 0x0000001fff2a7819 */ /* 0x004fe400000114bb */
[----:B------:R-:W-:Y:S01]  /*83d0*/  LEA R170, P2, R187, R43, 0x2 ;  /* 0x0000002bbbaa7211 */ /* 0x000fe200078410ff */
[----:B------:R-:W2:Y:S01]  /*83e0*/  LDL.LU R136, [R1+0x70] ;  /* 0x0000700001887983 */ /* 0x000ea20000300800 */
[----:B---3--:R-:W-:-:S02]  /*83f0*/  SHF.R.S32.HI R4, RZ, 0x1f, R186 ;  /* 0x0000001fff047819 */ /* 0x008fc400000114ba */
[C---:B------:R-:W-:Y:S02]  /*8400*/  LEA R176, P3, R186.reuse, R43, 0x2 ;  /* 0x0000002bbab07211 */ /* 0x040fe400078610ff */
[-C--:B------:R-:W-:Y:S02]  /*8410*/  LEA.HI.X R187, R187, R41.reuse, R42, 0x2, P2 ;  /* 0x00000029bbbb7211 */ /* 0x080fe400010f142a */
[----:B------:R-:W-:Y:S02]  /*8420*/  LEA.HI.X R225, R186, R41, R4, 0x2, P3 ;  /* 0x00000029bae17211 */ /* 0x000fe400018f1404 */
[----:B------:R-:W-:Y:S02]  /*8430*/  SHF.R.S32.HI R46, RZ, 0x1f, R228 ;  /* 0x0000001fff2e7819 */ /* 0x000fe400000114e4 */
[----:B------:R-:W-:Y:S02]  /*8440*/  LEA R178, P0, R228, R43, 0x2 ;  /* 0x0000002be4b27211 */ /* 0x000fe400078010ff */
[----:B------:R-:W-:-:S02]  /*8450*/  SHF.R.S32.HI R44, RZ, 0x1f, R229 ;  /* 0x0000001fff2c7819 */ /* 0x000fc400000114e5 */
[C---:B------:R-:W-:Y:S02]  /*8460*/  LEA R184, P1, R229.reuse, R43, 0x2 ;  /* 0x0000002be5b87211 */ /* 0x040fe400078210ff */
[-C--:B------:R-:W-:Y:S02]  /*8470*/  LEA.HI.X R227, R228, R41.reuse, R46, 0x2, P0 ;  /* 0x00000029e4e37211 */ /* 0x080fe400000f142e */
[----:B------:R-:W-:Y:S02]  /*8480*/  LEA.HI.X R229, R229, R41, R44, 0x2, P1 ;  /* 0x00000029e5e57211 */ /* 0x000fe400008f142c */
[----:B------:R-:W-:Y:S02]  /*8490*/  SHF.R.S32.HI R44, RZ, 0x1f, R140 ;  /* 0x0000001fff2c7819 */ /* 0x000fe4000001148c */
[----:B------:R-:W-:-:S04]  /*84a0*/  LEA R228, P1, R140, R43, 0x2 ;  /* 0x0000002b8ce47211 */ /* 0x000fc800078210ff */
[----:B------:R-:W-:Y:S02]  /*84b0*/  LEA.HI.X R237, R140, R41, R44, 0x2, P1 ;  /* 0x000000298ced7211 */ /* 0x000fe400008f142c */
[----:B------:R-:W3:Y:S01]  /*84c0*/  LDL.LU R140, [R1+0x74] ;  /* 0x00007400018c7983 */ /* 0x000ee20000300800 */
[----:B------:R-:W-:Y:S02]  /*84d0*/  SHF.R.S32.HI R46, RZ, 0x1f, R139 ;  /* 0x0000001fff2e7819 */ /* 0x000fe4000001148b */
[C---:B------:R-:W-:Y:S01]  /*84e0*/  LEA R226, P0, R139.reuse, R43, 0x2 ;  /* 0x0000002b8be27211 */ /* 0x040fe200078010ff */
[----:B------:R-:W3:Y:S03]  /*84f0*/  LDL.LU R138, [R1+0x78] ;  /* 0x00007800018a7983 */ /* 0x000ee60000300800 */
[----:B------:R-:W-:Y:S02]  /*8500*/  LEA.HI.X R235, R139, R41, R46, 0x2, P0 ;  /* 0x000000298beb7211 */ /* 0x000fe400000f142e */
[----:B------:R-:W3:Y:S01]  /*8510*/  LDL.LU R139, [R1+0x7c] ;  /* 0x00007c00018b7983 */ /* 0x000ee20000300800 */
[----:B------:R-:W-:-:S02]  /*8520*/  SHF.R.S32.HI R4, RZ, 0x1f, R230 ;  /* 0x0000001fff047819 */ /* 0x000fc400000114e6 */
[----:B------:R-:W-:-:S04]  /*8530*/  LEA R224, P3, R230, R43, 0x2 ;  /* 0x0000002be6e07211 */ /* 0x000fc800078610ff */
[----:B------:R-:W-:Y:S02]  /*8540*/  LEA.HI.X R233, R230, R41, R4, 0x2, P3 ;  /* 0x00000029e6e97211 */ /* 0x000fe400018f1404 */
[----:B------:R-:W-:Y:S02]  /*8550*/  SHF.R.S32.HI R4, RZ, 0x1f, R134 ;  /* 0x0000001fff047819 */ /* 0x000fe40000011486 */
        /* <DEDUP_REMOVED lines=8> */
[C---:B------:R-:W-:Y:S01]  /*85e0*/  LOP3.LUT R3, R137.reuse, 0x7, RZ, 0xc0, !PT ;  /* 0x0000000789037812 */ /* 0x040fe200078ec0ff */
[C---:B------:R-:W-:Y:S01]  /*85f0*/  IMAD.SHL.U32 R45, R137.reuse, 0x2, RZ ;  /* 0x00000002892d7824 */ /* 0x040fe200078e00ff */
[----:B------:R-:W-:Y:S02]  /*8600*/  LOP3.LUT R137, R137, 0x60, RZ, 0xc0, !PT ;  /* 0x0000006089897812 */ /* 0x000fe400078ec0ff */
[----:B----4-:R-:W-:Y:S02]  /*8610*/  SHF.R.S32.HI R4, RZ, 0x1f, R141 ;  /* 0x0000001fff047819 */ /* 0x010fe4000001148d */
[----:B------:R-:W-:-:S04]  /*8620*/  LEA R240, P3, R141, R43, 0x2 ;  /* 0x0000002b8df07211 */ /* 0x000fc800078610ff */
[----:B------:R-:W-:Y:S02]  /*8630*/  LEA.HI.X R249, R141, R41, R4, 0x2, P3 ;  /* 0x000000298df97211 */ /* 0x000fe400018f1404 */
[----:B------:R-:W4:Y:S01]  /*8640*/  LDL.LU R141, [R1+0xe0] ;  /* 0x0000e000018d7983 */ /* 0x000f220000300800 */
[----:B------:R-:W-:Y:S02]  /*8650*/  SHF.R.S32.HI R44, RZ, 0x1f, R180 ;  /* 0x0000001fff2c7819 */ /* 0x000fe400000114b4 */
[-C--:B------:R-:W-:Y:S02]  /*8660*/  LEA R236, P1, R180, R43.reuse, 0x2 ;  /* 0x0000002bb4ec7211 */ /* 0x080fe400078210ff */
[----:B------:R-:W-:Y:S02]  /*8670*/  SHF.R.S32.HI R42, RZ, 0x1f, R181 ;  /* 0x0000001fff2a7819 */ /* 0x000fe400000114b5 */
[----:B------:R-:W-:Y:S02]  /*8680*/  LEA R238, P2, R181, R43, 0x2 ;  /* 0x0000002bb5ee7211 */ /* 0x000fe400078410ff */
[----:B------:R-:W-:-:S02]  /*8690*/  SHF.R.S32.HI R46, RZ, 0x1f, R135 ;  /* 0x0000001fff2e7819 */ /* 0x000fc40000011487 */
[----:B------:R-:W-:Y:S02]  /*86a0*/  LEA R234, P0, R135, R43, 0x2 ;  /* 0x0000002b87ea7211 */ /* 0x000fe400078010ff */
[-C--:B------:R-:W-:Y:S02]  /*86b0*/  LEA.HI.X R245, R180, R41.reuse, R44, 0x2, P1 ;  /* 0x00000029b4f57211 */ /* 0x080fe400008f142c */
[----:B------:R-:W-:Y:S02]  /*86c0*/  LEA.HI.X R247, R181, R41, R42, 0x2, P2 ;  /* 0x00000029b5f77211 */ /* 0x000fe400010f142a */
[----:B------:R-:W-:Y:S02]  /*86d0*/  SHF.R.S32.HI R44, RZ, 0x1f, R183 ;  /* 0x0000001fff2c7819 */ /* 0x000fe400000114b7 */
[----:B------:R-:W-:Y:S02]  /*86e0*/  LEA R244, P1, R183, R43, 0x2 ;  /* 0x0000002bb7f47211 */ /* 0x000fe400078210ff */
[----:B------:R-:W-:-:S02]  /*86f0*/  LEA.HI.X R243, R135, R41, R46, 0x2, P0 ;  /* 0x0000002987f37211 */ /* 0x000fc400000f142e */
[----:B--2---:R-:W-:Y:S02]  /*8700*/  SHF.R.S32.HI R42, RZ, 0x1f, R136 ;  /* 0x0000001fff2a7819 */ /* 0x004fe40000011488 */
[-C--:B------:R-:W-:Y:S02]  /*8710*/  LEA R246, P2, R136, R43.reuse, 0x2 ;  /* 0x0000002b88f67211 */ /* 0x080fe400078410ff */
[----:B------:R-:W-:Y:S02]  /*8720*/  SHF.R.S32.HI R46, RZ, 0x1f, R182 ;  /* 0x0000001fff2e7819 */ /* 0x000fe400000114b6 */
[----:B------:R-:W-:Y:S02]  /*8730*/  LEA R242, P0, R182, R43, 0x2 ;  /* 0x0000002bb6f27211 */ /* 0x000fe400078010ff */
[-C--:B-1----:R-:W-:Y:S02]  /*8740*/  LEA.HI.X R2, R183, R41.reuse, R44, 0x2, P1 ;  /* 0x00000029b7027211 */ /* 0x082fe400008f142c */
[-C--:B------:R-:W-:Y:S01]  /*8750*/  LEA.HI.X R0, R136, R41.reuse, R42, 0x2, P2 ;  /* 0x0000002988007211 */ /* 0x080fe200010f142a */
[----:B------:R-:W-:Y:S01]  /*8760*/  IMAD.SHL.U32 R4, R3, 0x10, RZ ;  /* 0x0000001003047824 */ /* 0x000fe200078e00ff */
[----:B------:R-:W-:Y:S01]  /*8770*/  LEA.HI.X R251, R182, R41, R46, 0x2, P0 ;  /* 0x00000029b6fb7211 */ /* 0x000fe200000f142e */
[----:B------:R-:W-:Y:S01]  /*8780*/  STL [R1], R2 ;  /* 0x0000000201007387 */ /* 0x000fe20000100800 */
[----:B---3--:R-:W-:-:S02]  /*8790*/  SHF.R.S32.HI R46, RZ, 0x1f, R140 ;  /* 0x0000001fff2e7819 */ /* 0x008fc4000001148c */
[-C--:B------:R-:W-:Y:S01]  /*87a0*/  LEA R248, P0, R140, R43.reuse, 0x2 ;  /* 0x0000002b8cf87211 */ /* 0x080fe200078010ff */
[----:B------:R1:W-:Y:S01]  /*87b0*/  STL [R1+0x4], R0 ;  /* 0x0000040001007387 */ /* 0x0003e20000100800 */
[----:B------:R-:W-:Y:S01]  /*87c0*/  LOP3.LUT R4, R4, 0x30, R45, 0x78, !PT ;  /* 0x0000003004047812 */ /* 0x000fe200078e782d */
[----:B------:R-:W-:Y:S01]  /*87d0*/  IMAD R3, R3, 0x4, R137 ;  /* 0x0000000403037824 */ /* 0x000fe200078e0289 */
[----:B------:R-:W-:Y:S02]  /*87e0*/  SHF.R.S32.HI R44, RZ, 0x1f, R138 ;  /* 0x0000001fff2c7819 */ /* 0x000fe4000001148a */
[----:B------:R-:W-:Y:S02]  /*87f0*/  LEA R250, P1, R138, R43, 0x2 ;  /* 0x0000002b8afa7211 */ /* 0x000fe400078210ff */
[----:B------:R-:W-:Y:S02]  /*8800*/  SHF.R.S32.HI R42, RZ, 0x1f, R139 ;  /* 0x0000001fff2a7819 */ /* 0x000fe4000001148b */
[----:B-1----:R-:W-:-:S02]  /*8810*/  LEA.HI.X R0, R140, R41, R46, 0x2, P0 ;  /* 0x000000298c007211 */ /* 0x002fc400000f142e */
[C---:B------:R-:W-:Y:S02]  /*8820*/  LEA R252, P2, R139.reuse, R43, 0x2 ;  /* 0x0000002b8bfc7211 */ /* 0x040fe400078410ff */
[-C--:B------:R-:W-:Y:S01]  /*8830*/  LEA.HI.X R6, R138, R41.reuse, R44, 0x2, P1 ;  /* 0x000000298a067211 */ /* 0x080fe200008f142c */
[----:B------:R1:W-:Y:S01]  /*8840*/  STL [R1+0x8], R0 ;  /* 0x0000080001007387 */ /* 0x0003e20000100800 */
[----:B------:R-:W-:Y:S01]  /*8850*/  LEA.HI.X R2, R139, R41, R42, 0x2, P2 ;  /* 0x000000298b027211 */ /* 0x000fe200010f142a */
[----:B------:R-:W-:Y:S02]  /*8860*/  IMAD.MOV.U32 R41, RZ, RZ, 0x1 ;  /* 0x00000001ff297424 */ /* 0x000fe400078e00ff */
[----:B------:R2:W-:Y:S01]  /*8870*/  STL [R1+0xc], R6 ;  /* 0x00000c0601007387 */ /* 0x0005e20000100800 */
[----:B-1----:R-:W-:Y:S01]  /*8880*/  IMAD.U32 R0, R3, 0x20, R4 ;  /* 0x0000002003007824 */ /* 0x002fe200078e0004 */
[----:B------:R-:W-:Y:S01]  /*8890*/  SHF.L.U64.HI R3, R5, 0x2, R40 ;  /* 0x0000000205037819 */ /* 0x000fe20000010228 */
[----:B------:R-:W-:-:S03]  /*88a0*/  IMAD.MOV.U32 R40, RZ, RZ, -0x1 ;  /* 0xffffffffff287424 */ /* 0x000fc600078e00ff */
[----:B------:R-:W-:Y:S04]  /*88b0*/  STL [R1+0x47c], R0 ;  /* 0x00047c0001007387 */ /* 0x000fe80000100800 */
[----:B------:R-:W-:Y:S04]  /*88c0*/  STL [R1+0x270], RZ ;  /* 0x000270ff01007387 */ /* 0x000fe80000100800 */
[----:B------:R-:W-:Y:S04]  /*88d0*/  STL [R1+0x264], R41 ;  /* 0x0002642901007387 */ /* 0x000fe80000100800 */
[----:B------:R-:W-:Y:S04]  /*88e0*/  STL [R1+0x260], R40 ;  /* 0x0002602801007387 */ /* 0x000fe80000100800 */
[----:B------:R-:W-:Y:S04]  /*88f0*/  STL [R1+0x150], RZ ;  /* 0x000150ff01007387 */ /* 0x000fe80000100800 */
        /* <DEDUP_REMOVED lines=84> */
[----:B------:R-:W-:Y:S01]  /*8e40*/  STL [R1+0x1b4], RZ ;  /* 0x0001b4ff01007387 */ /* 0x000fe20000100800 */
[----:B------:R-:W-:-:S03]  /*8e50*/  IMAD.MOV.U32 R149, RZ, RZ, c[0x0][0x188] ;  /* 0x00006200ff957624 */ /* 0x000fc600078e00ff */
[----:B------:R-:W-:Y:S04]  /*8e60*/  STL [R1+0x1b8], RZ ;  /* 0x0001b8ff01007387 */ /* 0x000fe80000100800 */
[----:B------:R-:W-:Y:S04]  /*8e70*/  STL [R1+0x1bc], RZ ;  /* 0x0001bcff01007387 */ /* 0x000fe80000100800 */
[----:B------:R-:W-:Y:S01]  /*8e80*/  STL [R1+0x1a0], RZ ;  /* 0x0001a0ff01007387 */ /* 0x000fe20000100800 */
[----:B------:R-:W-:-:S03]  /*8e90*/  IMAD.MOV.U32 R145, RZ, RZ, c[0x0][0x188] ;  /* 0x00006200ff917624 */ /* 0x000fc600078e00ff */
[----:B------:R-:W-:Y:S01]  /*8ea0*/  STL [R1+0x1a4], RZ ;  /* 0x0001a4ff01007387 */ /* 0x000fe20000100800 */
[----:B------:R-:W-:-:S03]  /*8eb0*/  IMAD.SHL.U32 R149, R149, 0x20, RZ ;  /* 0x0000002095957824 */ /* 0x000fc600078e00ff */
[----:B------:R-:W-:Y:S01]  /*8ec0*/  STL [R1+0x1a8], RZ ;  /* 0x0001a8ff01007387 */ /* 0x000fe20000100800 */
[----:B------:R-:W-:-:S03]  /*8ed0*/  IMAD.MOV.U32 R122, RZ, RZ, c[0x0][0x188] ;  /* 0x00006200ff7a7624 */ /* 0x000fc600078e00ff */
[----:B------:R-:W-:Y:S04]  /*8ee0*/  STL [R1+0x1ac], RZ ;  /* 0x0001acff01007387 */ /* 0x000fe80000100800 */
[----:B------:R-:W-:Y:S01]  /*8ef0*/  STL [R1+0x190], RZ ;  /* 0x000190ff01007387 */ /* 0x000fe20000100800 */
[----:B------:R-:W-:-:S03]  /*8f00*/  IMAD R145, R145, 0x1f, RZ ;  /* 0x0000001f91917824 */ /* 0x000fc600078e02ff */
[----:B------:R-:W-:Y:S01]  /*8f10*/  STL [R1+0x194], RZ ;  /* 0x000194ff01007387 */ /* 0x000fe20000100800 */
[----:B------:R-:W-:-:S03]  /*8f20*/  IMAD.MOV.U32 R118, RZ, RZ, c[0x0][0x188] ;  /* 0x00006200ff767624 */ /* 0x000fc600078e00ff */
[----:B------:R-:W-:Y:S01]  /*8f30*/  STL [R1+0x198], RZ ;  /* 0x000198ff01007387 */ /* 0x000fe20000100800 */
[----:B------:R-:W-:-:S03]  /*8f40*/  IMAD R122, R122, 0x1e, RZ ;  /* 0x0000001e7a7a7824 */ /* 0x000fc600078e02ff */
[----:B------:R-:W-:Y:S01]  /*8f50*/  STL [R1+0x19c], RZ ;  /* 0x00019cff01007387 */ /* 0x000fe20000100800 */
[----:B----4-:R-:W-:Y:S01]  /*8f60*/  LEA R5, P0, R149, R141, 0x3 ;  /* 0x0000008d95057211 */ /* 0x010fe200078018ff */
[----:B------:R-:W-:Y:S02]  /*8f70*/  IMAD.MOV.U32 R123, RZ, RZ, c[0x0][0x188] ;  /* 0x00006200ff7b7624 */ /* 0x000fe400078e00ff */
[----:B------:R-:W-:Y:S01]  /*8f80*/  STL [R1+0x180], RZ ;  /* 0x000180ff01007387 */ /* 0x000fe20000100800 */
[----:B------:R-:W-:-:S03]  /*8f90*/  SHF.R.S32.HI R142, RZ, 0x1f, R149 ;  /* 0x0000001fff8e7819 */ /* 0x000fc60000011495 */
[----:B------:R-:W-:Y:S01]  /*8fa0*/  STL [R1+0x184], RZ ;  /* 0x000184ff01007387 */ /* 0x000fe20000100800 */
[----:B------:R-:W-:-:S03]  /*8fb0*/  IMAD.MOV.U32 R119, RZ, RZ, c[0x0][0x188] ;  /* 0x00006200ff777624 */ /* 0x000fc600078e00ff */
[----:B------:R-:W-:Y:S01]  /*8fc0*/  STL [R1+0x188], RZ ;  /* 0x000188ff01007387 */ /* 0x000fe20000100800 */
[----:B------:R-:W-:Y:S01]  /*8fd0*/  IMAD R118, R118, 0x1d, RZ ;  /* 0x0000001d76767824 */ /* 0x000fe200078e02ff */
[----:B------:R-:W-:Y:S02]  /*8fe0*/  SHF.R.S32.HI R147, RZ, 0x1f, R145 ;  /* 0x0000001fff937819 */ /* 0x000fe40000011491 */
[----:B------:R-:W-:Y:S01]  /*8ff0*/  STL [R1+0x18c], RZ ;  /* 0x00018cff01007387 */ /* 0x000fe20000100800 */
[----:B------:R-:W-:Y:S01]  /*9000*/  IMAD.MOV.U32 R114, RZ, RZ, c[0x0][0x188] ;  /* 0x00006200ff727624 */ /* 0x000fe200078e00ff */
[----:B------:R-:W-:Y:S02]  /*9010*/  LEA.HI.X R12, R149, R12, R142, 0x3, P0 ;  /* 0x0000000c950c7211 */ /* 0x000fe400000f1c8e */
[----:B------:R-:W-:Y:S01]  /*9020*/  STL [R1+0x170], RZ ;  /* 0x000170ff01007387 */ /* 0x000fe20000100800 */
[----:B------:R-:W-:Y:S01]  /*9030*/  IMAD R123, R123, 0x1c, RZ ;  /* 0x0000001c7b7b7824 */ /* 0x000fe200078e02ff */
[----:B------:R-:W-:-:S02]  /*9040*/  SHF.R.S32.HI R143, RZ, 0x1f, R122 ;  /* 0x0000001fff8f7819 */ /* 0x000fc4000001147a */
[----:B------:R-:W-:Y:S01]  /*9050*/  STL [R1+0x174], RZ ;  /* 0x000174ff01007387 */ /* 0x000fe20000100800 */
[----:B------:R-:W-:Y:S01]  /*9060*/  SHF.L.U64.HI R149, R149, 0x2, R142 ;  /* 0x0000000295957819 */ /* 0x000fe2000001028e */
[----:B------:R-:W-:Y:S02]  /*9070*/  IMAD R119, R119, 0x1b, RZ ;  /* 0x0000001b77777824 */ /* 0x000fe400078e02ff */
[----:B------:R-:W-:Y:S01]  /*9080*/  STL [R1+0x178], RZ ;  /* 0x000178ff01007387 */ /* 0x000fe20000100800 */
[----:B------:R-:W-:Y:S01]  /*9090*/  IMAD.MOV.U32 R31, RZ, RZ, c[0x0][0x188] ;  /* 0x00006200ff1f7624 */ /* 0x000fe200078e00ff */
[----:B------:R-:W-:Y:S02]  /*90a0*/  SHF.R.S32.HI R120, RZ, 0x1f, R118 ;  /* 0x0000001fff787819 */ /* 0x000fe40000011476 */
[----:B------:R-:W-:Y:S01]  /*90b0*/  STL [R1+0x17c], RZ ;  /* 0x00017cff01007387 */ /* 0x000fe20000100800 */
[----:B------:R-:W-:Y:S01]  /*90c0*/  SHF.L.U64.HI R145, R145, 0x2, R147 ;  /* 0x0000000291917819 */ /* 0x000fe20000010293 */
[----:B------:R-:W-:-:S02]  /*90d0*/  IMAD R114, R114, 0x1a, RZ ;  /* 0x0000001a72727824 */ /* 0x000fc400078e02ff */
[----:B------:R-:W-:Y:S01]  /*90e0*/  STL [R1+0x160], RZ ;  /* 0x000160ff01007387 */ /* 0x000fe20000100800 */
[----:B------:R-:W-:Y:S01]  /*90f0*/  IMAD.MOV.U32 R115, RZ, RZ, c[0x0][0x188] ;  /* 0x00006200ff737624 */ /* 0x000fe200078e00ff */
[----:B------:R-:W-:Y:S02]  /*9100*/  SHF.R.S32.HI R116, RZ, 0x1f, R123 ;  /* 0x0000001fff747819 */ /* 0x000fe4000001147b */
[----:B------:R-:W-:Y:S01]  /*9110*/  STL [R1+0x164], RZ ;  /* 0x000164ff01007387 */ /* 0x000fe20000100800 */
[----:B------:R-:W-:Y:S01]  /*9120*/  SHF.L.U64.HI R122, R122, 0x2, R143 ;  /* 0x000000027a7a7819 */ /* 0x000fe2000001028f */
[----:B------:R-:W-:Y:S02]  /*9130*/  IMAD.MOV.U32 R111, RZ, RZ, c[0x0][0x188] ;  /* 0x00006200ff6f7624 */ /* 0x000fe400078e00ff */
[----:B------:R-:W-:Y:S01]  /*9140*/  STL [R1+0x168], RZ ;  /* 0x000168ff01007387 */ /* 0x000fe20000100800 */
[----:B------:R-:W-:Y:S01]  /*9150*/  IMAD R31, R31, 0x19, RZ ;  /* 0x000000191f1f7824 */ /* 0x000fe200078e02ff */
[----:B------:R-:W-:-:S02]  /*9160*/  SHF.R.S32.HI R121, RZ, 0x1f, R119 ;  /* 0x0000001fff797819 */ /* 0x000fc40000011477 */
[----:B------:R-:W-:Y:S01]  /*9170*/  STL [R1+0x16c], RZ ;  /* 0x00016cff01007387 */ /* 0x000fe20000100800 */
[----:B------:R-:W-:Y:S01]  /*9180*/  SHF.L.U64.HI R118, R118, 0x2, R120 ;  /* 0x0000000276767819 */ /* 0x000fe20000010278 */
[----:B------:R-:W-:Y:S02]  /*9190*/  IMAD.MOV.U32 R29, RZ, RZ, c[0x0][0x188] ;  /* 0x00006200ff1d7624 */ /* 0x000fe400078e00ff */
[----:B------:R-:W3:Y:S01]  /*91a0*/  LDL.LU R142, [R1+0x630] ;  /* 0x00063000018e7983 */ /* 0x000ee20000300800 */
[----:B------:R-:W-:Y:S01]  /*91b0*/  IMAD R115, R115, 0x18, RZ ;  /* 0x0000001873737824 */ /* 0x000fe200078e02ff */
[----:B------:R-:W-:Y:S02]  /*91c0*/  SHF.R.S32.HI R117, RZ, 0x1f, R114 ;  /* 0x0000001fff757819 */ /* 0x000fe40000011472 */
[----:B------:R-:W4:Y:S01]  /*91d0*/  LDL.LU R149, [R1+0x62c] ;  /* 0x00062c0001957983 */ /* 0x000f220000300800 */
[----:B------:R-:W-:Y:S01]  /*91e0*/  SHF.L.U64.HI R123, R123, 0x2, R116 ;  /* 0x000000027b7b7819 */ /* 0x000fe20000010274 */
[----:B------:R-:W-:-:S02]  /*91f0*/  IMAD R111, R111, 0x17, RZ ;  /* 0x000000176f6f7824 */ /* 0x000fc400078e02ff */
[----:B------:R-:W3:Y:S01]  /*9200*/  LDL.LU R147, [R1+0x628] ;  /* 0x0006280001937983 */ /* 0x000ee20000300800 */
[----:B------:R-:W-:Y:S01]  /*9210*/  IMAD.MOV.U32 R26, RZ, RZ, c[0x0][0x188] ;  /* 0x00006200ff1a7624 */ /* 0x000fe200078e00ff */
[----:B------:R-:W-:Y:S02]  /*9220*/  SHF.R.S32.HI R112, RZ, 0x1f, R31 ;  /* 0x0000001fff707819 */ /* 0x000fe4000001141f */
[----:B------:R-:W3:Y:S01]  /*9230*/  LDL.LU R145, [R1+0x624] ;  /* 0x0006240001917983 */ /* 0x000ee20000300800 */
[----:B------:R-:W-:Y:S01]  /*9240*/  SHF.L.U64.HI R119, R119, 0x2, R121 ;  /* 0x0000000277777819 */ /* 0x000fe20000010279 */
[----:B------:R-:W-:Y:S02]  /*9250*/  IMAD R29, R29, 0x16, RZ ;  /* 0x000000161d1d7824 */ /* 0x000fe400078e02ff */
[----:B------:R-:W3:Y:S01]  /*9260*/  LDL.LU R143, [R1+0x620] ;  /* 0x00062000018f7983 */ /* 0x000ee20000300800 */
[----:B------:R-:W-:Y:S01]  /*9270*/  IMAD.MOV.U32 R109, RZ, RZ, c[0x0][0x188] ;  /* 0x00006200ff6d7624 */ /* 0x000fe200078e00ff */
[----:B------:R-:W-:-:S02]  /*9280*/  SHF.R.S32.HI R30, RZ, 0x1f, R115 ;  /* 0x0000001fff1e7819 */ /* 0x000fc40000011473 */
[----:B------:R-:W3:Y:S01]  /*9290*/  LDL.LU R122, [R1+0x61c] ;  /* 0x00061c00017a7983 */ /* 0x000ee20000300800 */
[----:B------:R-:W-:Y:S01]  /*92a0*/  SHF.L.U64.HI R114, R114, 0x2, R117 ;  /* 0x0000000272727819 */ /* 0x000fe20000010275 */
[----:B------:R-:W-:Y:S02]  /*92b0*/  IMAD.MOV.U32 R108, RZ, RZ, c[0x0][0x188] ;  /* 0x00006200ff6c7624 */ /* 0x000fe400078e00ff */
[----:B------:R-:W3:Y:S01]  /*92c0*/  LDL.LU R120, [R1+0x618] ;  /* 0x0006180001787983 */ /* 0x000ee20000300800 */
[----:B------:R-:W-:Y:S01]  /*92d0*/  IMAD R26, R26, 0x15, RZ ;  /* 0x000000151a1a7824 */ /* 0x000fe200078e02ff */
[----:B------:R-:W-:Y:S02]  /*92e0*/  SHF.R.S32.HI R113, RZ, 0x1f, R111 ;  /* 0x0000001fff717819 */ /* 0x000fe4000001146f */
[----:B------:R-:W3:Y:S01]  /*92f0*/  LDL.LU R118, [R1+0x614] ;  /* 0x0006140001767983 */ /* 0x000ee20000300800 */
[----:B------:R-:W-:Y:S01]  /*9300*/  SHF.L.U64.HI R31, R31, 0x2, R112 ;  /* 0x000000021f1f7819 */ /* 0x000fe20000010270 */
[----:B------:R-:W-:-:S02]  /*9310*/  IMAD.MOV.U32 R25, RZ, RZ, c[0x0][0x188] ;  /* 0x00006200ff197624 */ /* 0x000fc400078e00ff */
[----:B------:R-:W3:Y:S01]  /*9320*/  LDL.LU R116, [R1+0x610] ;  /* 0x0006100001747983 */ /* 0x000ee20000300800 */
[----:B------:R-:W-:Y:S01]  /*9330*/  IMAD R109, R109, 0x14, RZ ;  /* 0x000000146d6d7824 */ /* 0x000fe200078e02ff */
        /* <DEDUP_REMOVED lines=9> */
[----:B------:R-:W-:Y:S02]  /*93d0*/  IMAD R25, R25, 0x12, RZ ;  /* 0x0000001219197824 */ /* 0x000fe400078e02ff */
[----:B------:R-:W3:Y:S01]  /*93e0*/  LDL.LU R117, [R1+0x600] ;  /* 0x0006000001757983 */ /* 0x000ee20000300800 */
[----:B------:R-:W-:Y:S01]  /*93f0*/  IMAD.MOV.U32 R106, RZ, RZ, c[0x0][0x188] ;  /* 0x00006200ff6a7624 */ /* 0x000fe200078e00ff */
        /* <DEDUP_REMOVED lines=9> */
[----:B------:R-:W-:Y:S02]  /*9490*/  IMAD.MOV.U32 R21, RZ, RZ, c[0x0][0x188] ;  /* 0x00006200ff157624 */ /* 0x000fe400078e00ff */
[----:B------:R-:W3:Y:S01]  /*94a0*/  LDL.LU R30, [R1+0x5f0] ;  /* 0x0005f000011e7983 */ /* 0x000ee20000300800 */
[----:B------:R-:W-:Y:S01]  /*94b0*/  IMAD.SHL.U32 R106, R106, 0x10, RZ ;  /* 0x000000106a6a7824 */ /* 0x000fe200078e00ff */
        /* <DEDUP_REMOVED lines=9> */
[----:B------:R-:W-:-:S02]  /*9550*/  IMAD R21, R21, 0xe, RZ ;  /* 0x0000000e15157824 */ /* 0x000fc400078e02ff */
[----:B------:R-:W3:Y:S01]  /*9560*/  LDL.LU R110, [R1+0x5e0] ;  /* 0x0005e000016e7983 */ /* 0x000ee20000300800 */
[----:B------:R-:W-:Y:S01]  /*9570*/  IMAD.MOV.U32 R102, RZ, RZ, c[0x0][0x188] ;  /* 0x00006200ff667624 */ /* 0x000fe200078e00ff */
[----:B------:R-:W-:Y:S02]  /*9580*/  SHF.R.S32.HI R20, RZ, 0x1f, R106 ;  /* 0x0000001fff147819 */ /* 0x000fe4000001146a */
[----:B------:R-:W3:Y:S01]  /*9590*/  LDL.LU R29, [R1+0x5dc] ;  /* 0x0005dc00011d7983 */ /* 0x000ee20000300800 */
[----:B------:R-:W-:Y:S01]  /*95a0*/  SHF.L.U64.HI R25, R25, 0x2, R107 ;  /* 0x0000000219197819 */ /* 0x000fe2000001026b */
[----:B------:R-:W-:Y:S02]  /*95b0*/  IMAD.MOV.U32 R100, RZ, RZ, c[0x0][0x188] ;  /* 0x00006200ff647624 */ /* 0x000fe400078e00ff */
[----:B------:R-:W3:Y:S01]  /*95c0*/  LDL.LU R27, [R1+0x5d8] ;  /* 0x0005d800011b7983 */ /* 0x000ee20000300800 */
[----:B------:R-:W-:Y:S01]  /*95d0*/  IMAD R10, R10, 0xd, RZ ;  /* 0x0000000d0a0a7824 */ /* 0x000fe200078e02ff */
        /* <DEDUP_REMOVED lines=29> */
[----:B------:R-:W-:Y:S01]  /*97b0*/  IMAD.SHL.U32 R38, R38, 0x8, RZ ;  /* 0x0000000826267824 */ /* 0x000fe200078e00ff */
        /* <DEDUP_REMOVED lines=12> */
[----:B--2---:R-:W-:Y:S02]  /*9880*/  SHF.R.S32.HI R6, RZ, 0x1f, R38 ;  /* 0x0000001fff067819 */ /* 0x004fe40000011426 */
[----:B------:R-:W2:Y:S01]  /*9890*/  LDL.LU R21, [R1+0x59c] ;  /* 0x00059c0001157983 */ /* 0x000ea20000300800 */
[----:B------:R-:W-:Y:S01]  /*98a0*/  SHF.L.U64.HI R37, R37, 0x2, R39 ;  /* 0x0000000225257819 */ /* 0x000fe20000010227 */
[----:B------:R-:W-:-:S02]  /*98b0*/  IMAD.MOV.U32 R13, RZ, RZ, c[0x0][0x188] ;  /* 0x00006200ff0d7624 */ /* 0x000fc400078e00ff */
[----:B------:R-:W2:Y:S01]  /*98c0*/  LDL.LU R11, [R1+0x598] ;  /* 0x00059800010b7983 */ /* 0x000ea20000300800 */
[----:B------:R-:W-:Y:S01]  /*98d0*/  IMAD R17, R17, 0x5, RZ ;  /* 0x0000000511117824 */ /* 0x000fe200078e02ff */
[----:B------:R-:W-:Y:S02]  /*98e0*/  SHF.R.S32.HI R36, RZ, 0x1f, R35 ;  /* 0x0000001fff247819 */ /* 0x000fe40000011423 */
[----:B------:R-:W2:Y:S01]  /*98f0*/  LDL.LU R10, [R1+0x594] ;  /* 0x00059400010a7983 */ /* 0x000ea20000300800 */
[----:B------:R-:W-:Y:S01]  /*9900*/  SHF.L.U64.HI R7, R7, 0x2, R8 ;  /* 0x0000000207077819 */ /* 0x000fe20000010208 */
[----:B------:R-:W-:Y:S02]  /*9910*/  IMAD.MOV.U32 R14, RZ, RZ, c[0x0][0x188] ;  /* 0x00006200ff0e7624 */ /* 0x000fe400078e00ff */
[----:B------:R-:W2:Y:S01]  /*9920*/  LDL.LU R9, [R1+0x590] ;  /* 0x0005900001097983 */ /* 0x000ea20000300800 */
[----:B------:R-:W-:Y:S01]  /*9930*/  IMAD.SHL.U32 R33, R33, 0x4, RZ ;  /* 0x0000000421217824 */ /* 0x000fe200078e00ff */
[----:B------:R-:W-:-:S02]  /*9940*/  SHF.R.S32.HI R34, RZ, 0x1f, R32 ;  /* 0x0000001fff227819 */ /* 0x000fc40000011420 */
[----:B------:R-:W2:Y:S01]  /*9950*/  LDL.LU R102, [R1+0x58c] ;  /* 0x00058c0001667983 */ /* 0x000ea20000300800 */
[----:B------:R-:W-:Y:S01]  /*9960*/  SHF.L.U64.HI R38, R38, 0x2, R6 ;  /* 0x0000000226267819 */ /* 0x000fe20000010206 */
[----:B------:R-:W-:Y:S02]  /*9970*/  IMAD R13, R13, 0x3, RZ ;  /* 0x000000030d0d7824 */ /* 0x000fe400078e02ff */
[----:B------:R-:W2:Y:S01]  /*9980*/  LDL.LU R101, [R1+0x588] ;  /* 0x0005880001657983 */ /* 0x000ea20000300800 */
[----:B------:R-:W-:-:S03]  /*9990*/  SHF.R.S32.HI R18, RZ, 0x1f, R17 ;  /* 0x0000001fff127819 */ /* 0x000fc60000011411 */
[----:B------:R-:W2:Y:S01]  /*99a0*/  LDL.LU R100, [R1+0x584] ;  /* 0x0005840001647983 */ /* 0x000ea20000300800 */
[----:B------:R-:W-:Y:S01]  /*99b0*/  SHF.L.U64.HI R35, R35, 0x2, R36 ;  /* 0x0000000223237819 */ /* 0x000fe20000010224 */
[----:B------:R-:W-:Y:S02]  /*99c0*/  IMAD.SHL.U32 R14, R14, 0x2, RZ ;  /* 0x000000020e0e7824 */ /* 0x000fe400078e00ff */
[----:B------:R-:W2:Y:S01]  /*99d0*/  LDL.LU R39, [R1+0x580] ;  /* 0x0005800001277983 */ /* 0x000ea20000300800 */
[----:B------:R-:W-:-:S03]  /*99e0*/  SHF.R.S32.HI R15, RZ, 0x1f, R33 ;  /* 0x0000001fff0f7819 */ /* 0x000fc60000011421 */
[----:B------:R-:W2:Y:S01]  /*99f0*/  LDL.LU R37, [R1+0x57c] ;  /* 0x00057c0001257983 */ /* 0x000ea20000300800 */
[----:B------:R-:W-:-:S03]  /*9a00*/  SHF.L.U64.HI R32, R32, 0x2, R34 ;  /* 0x0000000220207819 */ /* 0x000fc60000010222 */
        /* <DEDUP_REMOVED lines=9> */
[----:B------:R-:W-:-:S03]  /*9aa0*/  SHF.L.U64.HI R13, R13, 0x2, R19 ;  /* 0x000000020d0d7819 */ /* 0x000fc60000010213 */
[----:B------:R-:W2:Y:S01]  /*9ab0*/  LDL.LU R35, [R1+0x564] ;  /* 0x0005640001237983 */ /* 0x000ea20000300800 */
[----:B------:R-:W-:-:S03]  /*9ac0*/  SHF.L.U64.HI R14, R14, 0x2, R16 ;  /* 0x000000020e0e7819 */ /* 0x000fc60000010210 */
[----:B------:R-:W2:Y:S04]  /*9ad0*/  LDL.LU R34, [R1+0x560] ;  /* 0x0005600001227983 */ /* 0x000ea80000300800 */
[----:B------:R-:W2:Y:S04]  /*9ae0*/  LDL.LU R32, [R1+0x55c] ;  /* 0x00055c0001207983 */ /* 0x000ea80000300800 */
[----:B------:R-:W2:Y:S04]  /*9af0*/  LDL.LU R18, [R1+0x558] ;  /* 0x0005580001127983 */ /* 0x000ea80000300800 */
[----:B------:R-:W2:Y:S04]  /*9b00*/  LDL.LU R17, [R1+0x554] ;  /* 0x0005540001117983 */ /* 0x000ea80000300800 */
[----:B------:R-:W2:Y:S04]  /*9b10*/  LDL.LU R15, [R1+0x550] ;  /* 0x00055000010f7983 */ /* 0x000ea80000300800 */
[----:B------:R-:W3:Y:S04]  /*9b20*/  LDL.LU R33, [R1+0x54c] ;  /* 0x00054c0001217983 */ /* 0x000ee80000300800 */
[----:B------:R-:W3:Y:S04]  /*9b30*/  LDL.LU R19, [R1+0x548] ;  /* 0x0005480001137983 */ /* 0x000ee80000300800 */
[----:B------:R-:W3:Y:S04]  /*9b40*/  LDL.LU R13, [R1+0x544] ;  /* 0x00054400010d7983 */ /* 0x000ee80000300800 */
[----:B------:R-:W4:Y:S04]  /*9b50*/  LDL.LU R16, [R1+0x540] ;  /* 0x0005400001107983 */ /* 0x000f280000300800 */
[----:B------:R-:W4:Y:S01]  /*9b60*/  LDL.LU R14, [R1+0x53c] ;  /* 0x00053c00010e7983 */ /* 0x000f220000300800 */
[----:B--2---:R-:W-:-:S02]  /*9b70*/  IADD3 R15, P2, R15, c[0x0][0x168], RZ ;  /* 0x00005a000f0f7a10 */ /* 0x004fc40007f5e0ff */
[----:B---3--:R-:W-:Y:S02]  /*9b80*/  SHF.R.S32.HI R13, RZ, 0x5, R13 ;  /* 0x00000005ff0d7819 */ /* 0x008fe4000001140d */
[----:B----4-:R-:W-:Y:S02]  /*9b90*/  IADD3 R13, P1, R14, c[0x0][0x168], RZ ;  /* 0x00005a000e0d7a10 */ /* 0x010fe40007f3e0ff */
[----:B------:R-:W-:-:S03]  /*9ba0*/  IADD3 R14, P6, R16, c[0x0][0x168], RZ ;  /* 0x00005a00100e7a10 */ /* 0x000fc60007fde0ff */
[----:B------:R1:W-:Y:S04]  /*9bb0*/  STL [R1+0x278], R13 ;  /* 0x0002780d01007387 */ /* 0x0003e80000100800 */
[----:B------:R2:W-:Y:S01]  /*9bc0*/  STL [R1+0x280], R14 ;  /* 0x0002800e01007387 */ /* 0x0005e20000100800 */
[----:B-1----:R-:W-:-:S03]  /*9bd0*/  IADD3 R13, P4, R17, c[0x0][0x168], RZ ;  /* 0x00005a00110d7a10 */ /* 0x002fc60007f9e0ff */
[----:B------:R1:W-:Y:S01]  /*9be0*/  STL [R1+0x288], R15 ;  /* 0x0002880f01007387 */ /* 0x0003e20000100800 */
[----:B--2---:R-:W-:-:S03]  /*9bf0*/  IADD3 R14, P5, R18, c[0x0][0x168], RZ ;  /* 0x00005a00120e7a10 */ /* 0x004fc60007fbe0ff */
[----:B------:R2:W-:Y:S04]  /*9c00*/  STL [R1+0x290], R13 ;  /* 0x0002900d01007387 */ /* 0x0005e80000100800 */
[----:B------:R3:W-:Y:S01]  /*9c10*/  STL [R1+0x298], R14 ;  /* 0x0002980e01007387 */ /* 0x0007e20000100800 */
[----:B-1----:R-:W-:Y:S02]  /*9c20*/  IADD3.X R15, R19, c[0x0][0x16c], RZ, P1, !PT ;  /* 0x00005b00130f7a10 */ /* 0x002fe40000ffe4ff */
[----:B--2---:R-:W-:-:S03]  /*9c30*/  IADD3 R13, P3, R32, c[0x0][0x168], RZ ;  /* 0x00005a00200d7a10 */ /* 0x004fc60007f7e0ff */
[----:B------:R-:W-:Y:S01]  /*9c40*/  STL [R1+0x274], R15 ;  /* 0x0002740f01007387 */ /* 0x000fe20000100800 */
[----:B------:R-:W-:Y:S02]  /*9c50*/  IADD3 R6, P1, R6, c[0x0][0x168], RZ ;  /* 0x00005a0006067a10 */ /* 0x000fe40007f3e0ff */
[----:B---3--:R-:W-:Y:S01]  /*9c60*/  IADD3.X R14, R33, c[0x0][0x16c], RZ, P6, !PT ;  /* 0x00005b00210e7a10 */ /* 0x008fe200037fe4ff */
[----:B------:R1:W-:Y:S04]  /*9c70*/  STL [R1+0x2a0], R13 ;  /* 0x0002a00d01007387 */ /* 0x0003e80000100800 */
[----:B------:R-:W-:Y:S04]  /*9c80*/  STL [R1+0x27c], R14 ;  /* 0x00027c0e01007387 */ /* 0x000fe80000100800 */
[----:B------:R2:W-:Y:S01]  /*9c90*/  STL [R1+0x2a8], R6 ;  /* 0x0002a80601007387 */ /* 0x0005e20000100800 */
[----:B-1----:R-:W-:-:S02]  /*9ca0*/  IADD3.X R13, R34, c[0x0][0x16c], RZ, P2, !PT ;  /* 0x00005b00220d7a10 */ /* 0x002fc400017fe4ff */
[----:B------:R-:W-:-:S03]  /*9cb0*/  IADD3 R7, P2, R7, c[0x0][0x168], RZ ;  /* 0x00005a0007077a10 */ /* 0x000fc60007f5e0ff */
[----:B------:R-:W-:Y:S01]  /*9cc0*/  STL [R1+0x284], R13 ;  /* 0x0002840d01007387 */ /* 0x000fe20000100800 */
[----:B--2---:R-:W-:-:S03]  /*9cd0*/  IADD3.X R6, R35, c[0x0][0x16c], RZ, P4, !PT ;  /* 0x00005b0023067a10 */ /* 0x004fc600027fe4ff */
[----:B------:R1:W-:Y:S01]  /*9ce0*/  STL [R1+0x2b0], R7 ;  /* 0x0002b00701007387 */ /* 0x0003e20000100800 */
[----:B------:R-:W-:-:S03]  /*9cf0*/  IADD3 R8, P4, R8, c[0x0][0x168], RZ ;  /* 0x00005a0008087a10 */ /* 0x000fc60007f9e0ff */
[----:B------:R2:W-:Y:S01]  /*9d00*/  STL [R1+0x28c], R6 ;  /* 0x00028c0601007387 */ /* 0x0005e20000100800 */
[----:B-1----:R-:W-:-:S03]  /*9d10*/  IADD3.X R7, R36, c[0x0][0x16c], RZ, P5, !PT ;  /* 0x00005b0024077a10 */ /* 0x002fc60002ffe4ff */
[----:B------:R1:W-:Y:S01]  /*9d20*/  STL [R1+0x2b8], R8 ;  /* 0x0002b80801007387 */ /* 0x0003e20000100800 */
[----:B--2---:R-:W-:-:S03]  /*9d30*/  IADD3 R6, P5, R37, c[0x0][0x168], RZ ;  /* 0x00005a0025067a10 */ /* 0x004fc60007fbe0ff */
        /* <DEDUP_REMOVED lines=160> */
[----:B------:R-:W-:Y:S04]  /*a740*/  STL [R1+0x3d4], R8 ;  /* 0x0003d40801007387 */ /* 0x000fe80000100800 */
[----:B------:R-:W2:Y:S01]  /*a750*/  LDL.LU R15, [R1] ;  /* 0x00000000010f7983 */ /* 0x000ea20000300800 */
[----:B-1----:R-:W-:-:S03]  /*a760*/  IADD3.X R6, R225, c[0x0][0x16c], RZ, P3, !PT ;  /* 0x00005b00e1067a10 */ /* 0x002fc60001ffe4ff */
[----:B------:R-:W-:Y:S04]  /*a770*/  STL [R1+0x400], R7 ;  /* 0x0004000701007387 */ /* 0x000fe80000100800 */
[----:B------:R-:W3:Y:S04]  /*a780*/  LDL.LU R16, [R1+0x4] ;  /* 0x0000040001107983 */ /* 0x000ee80000300800 */
[----:B------:R1:W-:Y:S04]  /*a790*/  STL [R1+0x3dc], R6 ;  /* 0x0003dc0601007387 */ /* 0x0003e80000100800 */
[----:B------:R-:W4:Y:S04]  /*a7a0*/  LDL.LU R14, [R1+0x8] ;  /* 0x00000800010e7983 */ /* 0x000f280000300800 */
[----:B------:R-:W4:Y:S01]  /*a7b0*/  LDL.LU R13, [R1+0xc] ;  /* 0x00000c00010d7983 */ /* 0x000f220000300800 */
[----:B-1----:R-:W-:-:S02]  /*a7c0*/  IADD3 R6, P3, R226, c[0x0][0x168], RZ ;  /* 0x00005a00e2067a10 */ /* 0x002fc40007f7e0ff */
[----:B------:R-:W-:Y:S02]  /*a7d0*/  IADD3.X R7, R227, c[0x0][0x16c], RZ, P1, !PT ;  /* 0x00005b00e3077a10 */ /* 0x000fe40000ffe4ff */
[----:B------:R-:W-:Y:S01]  /*a7e0*/  IADD3 R8, P1, R228, c[0x0][0x168], RZ ;  /* 0x00005a00e4087a10 */ /* 0x000fe20007f3e0ff */
[----:B------:R1:W-:Y:S04]  /*a7f0*/  STL [R1+0x408], R6 ;  /* 0x0004080601007387 */ /* 0x0003e80000100800 */
[----:B------:R1:W-:Y:S02]  /*a800*/  STL [R1+0x3e4], R7 ;  /* 0x0003e40701007387 */ /* 0x0003e40000100800 */
[----:B-1----:R-:W-:Y:S02]  /*a810*/  IADD3.X R6, R229, c[0x0][0x16c], RZ, P2, !PT ;  /* 0x00005b00e5067a10 */ /* 0x002fe400017fe4ff */
[----:B------:R1:W-:Y:S01]  /*a820*/  STL [R1+0x410], R8 ;  /* 0x0004100801007387 */ /* 0x0003e20000100800 */
[----:B------:R-:W-:-:S03]  /*a830*/  IADD3 R7, P2, R230, c[0x0][0x168], RZ ;  /* 0x00005a00e6077a10 */ /* 0x000fc60007f5e0ff */
[----:B------:R1:W-:Y:S02]  /*a840*/  STL [R1+0x3ec], R6 ;  /* 0x0003ec0601007387 */ /* 0x0003e40000100800 */
[----:B-1----:R-:W-:Y:S02]  /*a850*/  IADD3.X R8, R231, c[0x0][0x16c], RZ, P4, !PT ;  /* 0x00005b00e7087a10 */ /* 0x002fe400027fe4ff */
[----:B------:R1:W-:Y:S01]  /*a860*/  STL [R1+0x418], R7 ;  /* 0x0004180701007387 */ /* 0x0003e20000100800 */
[----:B------:R-:W-:-:S03]  /*a870*/  IADD3 R6, P4, R232, c[0x0][0x168], RZ ;  /* 0x00005a00e8067a10 */ /* 0x000fc60007f9e0ff */
[----:B------:R1:W-:Y:S04]  /*a880*/  STL [R1+0x3f4], R8 ;  /* 0x0003f40801007387 */ /* 0x0003e80000100800 */
[----:B------:R1:W-:Y:S02]  /*a890*/  STL [R1+0x420], R6 ;  /* 0x0004200601007387 */ /* 0x0003e40000100800 */
[----:B-1----:R-:W-:Y:S02]  /*a8a0*/  IADD3.X R7, R233, c[0x0][0x16c], RZ, P5, !PT ;  /* 0x00005b00e9077a10 */ /* 0x002fe40002ffe4ff */
[----:B------:R-:W-:-:S03]  /*a8b0*/  IADD3 R8, P5, R234, c[0x0][0x168], RZ ;  /* 0x00005a00ea087a10 */ /* 0x000fc60007fbe0ff */
[----:B------:R1:W-:Y:S01]  /*a8c0*/  STL [R1+0x3fc], R7 ;  /* 0x0003fc0701007387 */ /* 0x0003e20000100800 */
[----:B------:R-:W-:-:S03]  /*a8d0*/  IADD3.X R6, R235, c[0x0][0x16c], RZ, P3, !PT ;  /* 0x00005b00eb067a10 */ /* 0x000fc60001ffe4ff */
[----:B------:R1:W-:Y:S04]  /*a8e0*/  STL [R1+0x428], R8 ;  /* 0x0004280801007387 */ /* 0x0003e80000100800 */
[----:B------:R1:W-:Y:S02]  /*a8f0*/  STL [R1+0x404], R6 ;  /* 0x0004040601007387 */ /* 0x0003e40000100800 */
[----:B-1----:R-:W-:Y:S02]  /*a900*/  IADD3 R7, P3, R236, c[0x0][0x168], RZ ;  /* 0x00005a00ec077a10 */ /* 0x002fe40007f7e0ff */
[----:B------:R-:W-:-:S03]  /*a910*/  IADD3.X R8, R237, c[0x0][0x16c], RZ, P1, !PT ;  /* 0x00005b00ed087a10 */ /* 0x000fc60000ffe4ff */
        /* <DEDUP_REMOVED lines=27> */
[----:B------:R2:W-:Y:S01]  /*aad0*/  STL [R1+0x468], R6 ;  /* 0x0004680601007387 */ /* 0x0005e20000100800 */
[----:B-1----:R-:W-:Y:S02]  /*aae0*/  IADD3.X R7, R251, c[0x0][0x16c], RZ, P4, !PT ;  /* 0x00005b00fb077a10 */ /* 0x002fe400027fe4ff */
[----:B------:R-:W-:-:S03]  /*aaf0*/  IADD3 R8, P4, R252, c[0x0][0x168], RZ ;  /* 0x00005a00fc087a10 */ /* 0x000fc60007f9e0ff */
[----:B------:R3:W-:Y:S04]  /*ab00*/  STL [R1+0x444], R7 ;  /* 0x0004440701007387 */ /* 0x0007e80000100800 */
[----:B------:R4:W-:Y:S01]  /*ab10*/  STL [R1+0x470], R8 ;  /* 0x0004700801007387 */ /* 0x0009e20000100800 */
[----:B--2---:R-:W-:-:S05]  /*ab20*/  IADD3.X R6, R15, c[0x0][0x16c], RZ, P5, !PT ;  /* 0x00005b000f067a10 */ /* 0x004fca0002ffe4ff */
[----:B------:R1:W-:Y:S01]  /*ab30*/  STL [R1+0x44c], R6 ;  /* 0x00044c0601007387 */ /* 0x0003e20000100800 */
[----:B---3--:R-:W-:Y:S02]  /*ab40*/  IADD3.X R7, R16, c[0x0][0x16c], RZ, P3, !PT ;  /* 0x00005b0010077a10 */ /* 0x008fe40001ffe4ff */
[----:B----4-:R-:W-:-:S03]  /*ab50*/  IADD3.X R8, R14, c[0x0][0x16c], RZ, P1, !PT ;  /* 0x00005b000e087a10 */ /* 0x010fc60000ffe4ff */
[----:B------:R2:W-:Y:S01]  /*ab60*/  STL [R1+0x454], R7 ;  /* 0x0004540701007387 */ /* 0x0005e20000100800 */
[----:B-1----:R-:W-:-:S03]  /*ab70*/  IADD3.X R6, R13, c[0x0][0x16c], RZ, P2, !PT ;  /* 0x00005b000d067a10 */ /* 0x002fc600017fe4ff */
[----:B------:R-:W-:Y:S01]  /*ab80*/  STL [R1+0x45c], R8 ;  /* 0x00045c0801007387 */ /* 0x000fe20000100800 */
[----:B--2---:R-:W-:-:S03]  /*ab90*/  IADD3.X R7, R2, c[0x0][0x16c], RZ, P4, !PT ;  /* 0x00005b0002077a10 */ /* 0x004fc600027fe4ff */
[----:B------:R1:W5:Y:S04]  /*aba0*/  LDL.LU R2, [R1+0x538] ;  /* 0x0005380001027983 */ /* 0x0003680000300800 */
[----:B------:R2:W-:Y:S04]  /*abb0*/  STL [R1+0x464], R6 ;  /* 0x0004640601007387 */ /* 0x0005e80000100800 */
[----:B------:R-:W3:Y:S04]  /*abc0*/  LDL R33, [R1+0x478] ;  /* 0x0004780001217983 */ /* 0x000ee80000100800 */
[----:B------:R3:W-:Y:S04]  /*abd0*/  STL [R1+0x46c], R7 ;  /* 0x00046c0701007387 */ /* 0x0007e80000100800 */
[----:B------:R1:W-:Y:S04]  /*abe0*/  STL [R1+0x40], RZ ;  /* 0x000040ff01007387 */ /* 0x0003e80000100800 */
[----:B------:R1:W-:Y:S04]  /*abf0*/  STL [R1+0x44], RZ ;  /* 0x000044ff01007387 */ /* 0x0003e80000100800 */
[----:B------:R1:W-:Y:S04]  /*ac00*/  STL [R1+0x48], RZ ;  /* 0x000048ff01007387 */ /* 0x0003e80000100800 */
[----:B------:R1:W-:Y:S04]  /*ac10*/  STL [R1+0x4c], RZ ;  /* 0x00004cff01007387 */ /* 0x0003e80000100800 */
[----:B------:R1:W-:Y:S04]  /*ac20*/  STL [R1+0x10], RZ ;  /* 0x000010ff01007387 */ /* 0x0003e80000100800 */
[----:B------:R1:W-:Y:S04]  /*ac30*/  STL [R1+0x14], RZ ;  /* 0x000014ff01007387 */ /* 0x0003e80000100800 */
[----:B------:R1:W-:Y:S04]  /*ac40*/  STL [R1+0x18], RZ ;  /* 0x000018ff01007387 */ /* 0x0003e80000100800 */
[----:B------:R1:W-:Y:S04]  /*ac50*/  STL [R1+0x1c], RZ ;  /* 0x00001cff01007387 */ /* 0x0003e80000100800 */
[----:B------:R1:W-:Y:S01]  /*ac60*/  STL [R1], RZ ;  /* 0x000000ff01007387 */ /* 0x0003e20000100800 */
[----:B------:R-:W-:-:S03]  /*ac70*/  IMAD.MOV.U32 R34, RZ, RZ, 0x1f ;  /* 0x0000001fff227424 */ /* 0x000fc600078e00ff */
[----:B------:R1:W-:Y:S04]  /*ac80*/  STL [R1+0x4], RZ ;  /* 0x000004ff01007387 */ /* 0x0003e80000100800 */
[----:B------:R1:W-:Y:S04]  /*ac90*/  STL [R1+0x8], RZ ;  /* 0x000008ff01007387 */ /* 0x0003e80000100800 */
[----:B------:R1:W-:Y:S01]  /*aca0*/  STL [R1+0xc], RZ ;  /* 0x00000cff01007387 */ /* 0x0003e20000100800 */
[----:B------:R-:W-:Y:S01]  /*acb0*/  IADD3 R34, R34, c[0x0][0x180], RZ ;  /* 0x0000600022227a10 */ /* 0x000fe20007ffe0ff */
[----:B------:R-:W-:-:S03]  /*acc0*/  IMAD.MOV.U32 R140, RZ, RZ, c[0x0][0x180] ;  /* 0x00006000ff8c7624 */ /* 0x000fc600078e00ff */
[----:B------:R-:W-:Y:S02]  /*acd0*/  SHF.R.S32.HI R32, RZ, 0x1f, R34 ;  /* 0x0000001fff207819 */ /* 0x000fe40000011422 */
[----:B------:R-:W-:Y:S02]  /*ace0*/  IADD3 R140, R140, -0x40, RZ ;  /* 0xffffffc08c8c7810 */ /* 0x000fe40007ffe0ff */
[----:B------:R-:W-:Y:S02]  /*acf0*/  LEA.HI R32, R32, R34, RZ, 0x5 ;  /* 0x0000002220207211 */ /* 0x000fe400078f28ff */
[----:B------:R-:W-:Y:S02]  /*ad00*/  IADD3 R5, P0, R5, c[0x0][0x160], RZ ;  /* 0x0000580005057a10 */ /* 0x000fe40007f1e0ff */
[----:B------:R-:W-:Y:S01]  /*ad10*/  SHF.R.S32.HI R32, RZ, 0x5, R32 ;  /* 0x00000005ff207819 */ /* 0x000fe20000011420 */
[----:B------:R-:W-:Y:S01]  /*ad20*/  IMAD.MOV.U32 R4, RZ, RZ, R140 ;  /* 0x000000ffff047224 */ /* 0x000fe200078e008c */
[----:B--2---:R-:W-:Y:S01]  /*ad30*/  IADD3.X R6, R12, c[0x0][0x164], RZ, P0, !PT ;  /* 0x000059000c067a10 */ /* 0x004fe200007fe4ff */
[----:B------:R-:W-:Y:S01]  /*ad40*/  CS2R R192, SRZ ;  /* 0x0000000000c07805 */ /* 0x000fe2000001ff00 */
        /* <DEDUP_REMOVED lines=67> */
[----:B---3--:R-:W-:-:S02]  /*b180*/  LOP3.LUT R7, R33, 0x40, RZ, 0x3c, !PT ;  /* 0x0000004021077812 */ /* 0x008fc400078e3cff */
[----:B------:R-:W-:Y:S02]  /*b190*/  LOP3.LUT R7, R0, 0x40, RZ, 0x3c, !PT ;  /* 0x0000004000077812 */ /* 0x000fe400078e3cff */
[----:B------:R1:W5:Y:S04]  /*b1a0*/  LDL.LU R0, [R1+0x534] ;  /* 0x0005340001007983 */ /* 0x0003680000300800 */
[----:B------:R1:W-:Y:S01]  /*b1b0*/  STL [R1+0x520], R7 ;  /* 0x0005200701007387 */ /* 0x0003e20000100800 */
[C---:B------:R-:W-:Y:S02]  /*b1c0*/  LOP3.LUT R8, R33.reuse, 0x20, RZ, 0x3c, !PT ;  /* 0x0000002021087812 */ /* 0x040fe400078e3cff */
[----:B------:R-:W-:Y:S02]  /*b1d0*/  LOP3.LUT R9, R33, 0x60, RZ, 0x3c, !PT ;  /* 0x0000006021097812 */ /* 0x000fe400078e3cff */
[----:B------:R-:W-:-:S02]  /*b1e0*/  IADD3 R8, R32, -0x2, RZ ;  /* 0xfffffffe20087810 */ /* 0x000fc40007ffe0ff */
.L_x_1:
[----:B-1----:R-:W2:Y:S01]  /*b1f0*/  LDL.LU R7, [R1+0x260] ;  /* 0x0002600001077983 */ /* 0x002ea20000300800 */
[----:B------:R-:W-:-:S04]  /*b200*/  DEPBAR.LE SB0, 0x2 ;  /* 0x000080800000791a */ /* 0x000fc80000000000 */
[----:B------:R-:W3:Y:S04]  /*b210*/  LDL R20, [R1+0x47c] ;  /* 0x00047c0001147983 */ /* 0x000ee80000100800 */
[----:B------:R-:W1:Y:S04]  /*b220*/  S2R R8, SR_TID.X ;  /* 0x0000000000087919 */ /* 0x000e680000002100 */
[----:B------:R-:W4:Y:S04]  /*b230*/  S2R R21, SR_TID.X ;  /* 0x0000000000157919 */ /* 0x000f280000002100 */
[----:B------:R-:W-:Y:S04]  /*b240*/  STL.64 [R1+0x648], R14 ;  /* 0x0006480e01007387 */ /* 0x000fe80000100a00 */
[----:B------:R-:W-:Y:S04]  /*b250*/  STL.64 [R1+0x640], R12 ;  /* 0x0006400c01007387 */ /* 0x000fe80000100a00 */
[----:B------:R-:W-:Y:S04]  /*b260*/  STL.64 [R1+0x638], R18 ;  /* 0x0006381201007387 */ /* 0x000fe80000100a00 */
[----:B------:R-:W-:Y:S04]  /*b270*/  STL.64 [R1+0x630], R16 ;  /* 0x0006301001007387 */ /* 0x000fe80000100a00 */
[----:B------:R-:W-:Y:S01]  /*b280*/  STL [R1+0x5b0], R4 ;  /* 0x0005b00401007387 */ /* 0x000fe20000100800 */
[----:B-1----:R-:W-:-:S02]  /*b290*/  LOP3.LUT R9, R8, 0x1c, RZ, 0xc0, !PT ;  /* 0x0000001c08097812 */ /* 0x002fc400078ec0ff */
[----:B------:R-:W-:Y:S01]  /*b2a0*/  LOP3.LUT R8, R8, 0x3, RZ, 0xc0, !PT ;  /* 0x0000000308087812 */ /* 0x000fe200078ec0ff */
[----:B------:R-:W-:Y:S01]  /*b2b0*/  STL [R1+0x5ac], R5 ;  /* 0x0005ac0501007387 */ /* 0x000fe20000100800 */
[C---:B----4-:R-:W-:Y:S02]  /*b2c0*/  LOP3.LUT R11, R21.reuse, 0x1c, RZ, 0xc0, !PT ;  /* 0x0000001c150b7812 */ /* 0x050fe400078ec0ff */
[C---:B------:R-:W-:Y:S01]  /*b2d0*/  LOP3.LUT R10, R21.reuse, 0x3, RZ, 0xc0, !PT ;  /* 0x00000003150a7812 */ /* 0x040fe200078ec0ff */
[----:B------:R-:W-:Y:S01]  /*b2e0*/  STL [R1+0x5a8], R6 ;  /* 0x0005a80601007387 */ /* 0x000fe20000100800 */
[----:B------:R-:W-:Y:S01]  /*b2f0*/  IMAD R8, R8, 0x220, R9 ;  /* 0x0000022008087824 */ /* 0x000fe200078e0209 */
[C---:B------:R-:W-:Y:S02]  /*b300*/  LOP3.LUT R9, R21.reuse, 0x1c, RZ, 0xc0, !PT ;  /* 0x0000001c15097812 */ /* 0x040fe400078ec0ff */
[----:B-----5:R-:W-:Y:S01]  /*b310*/  STL [R1+0x5a4], R0 ;  /* 0x0005a40001007387 */ /* 0x020fe20000100800 */
[----:B------:R-:W-:Y:S01]  /*b320*/  LOP3.LUT R22, R21, 0x1c, RZ, 0xc0, !PT ;  /* 0x0000001c15167812 */ /* 0x000fe200078ec0ff */
[----:B------:R-:W-:-:S02]  /*b330*/  IMAD R10, R10, 0x220, R11 ;  /* 0x000002200a0a7824 */ /* 0x000fc400078e020b */
[----:B------:R-:W-:Y:S03]  /*b340*/  STL [R1+0x5a0], R2 ;  /* 0x0005a00201007387 */ /* 0x000fe60000100800 */
[----:B------:R-:W-:Y:S01]  /*b350*/  LOP3.LUT R10, R10, 0x40, RZ, 0x3c, !PT ;  /* 0x000000400a0a7812 */ /* 0x000fe200078e3cff */
[----:B------:R1:W-:Y:S04]  /*b360*/  STL [R1+0x58c], R3 ;  /* 0x00058c0301007387 */ /* 0x0003e80000100800 */
[----:B------:R-:W-:Y:S01]  /*b370*/  BAR.SYNC.DEFER_BLOCKING 0x0 ;  /* 0x0000000000007b1d */ /* 0x000fe20000010000 */
[----:B--2---:R-:W-:-:S04]  /*b380*/  IADD3 R7, R7, 0x1, RZ ;  /* 0x0000000107077810 */ /* 0x004fc80007ffe0ff */
[----:B------:R-:W-:-:S04]  /*b390*/  ISETP.GT.AND P0, PT, R7, 0x1, PT ;  /* 0x000000010700780c */ /* 0x000fc80003f04270 */
[----:B-1----:R-:W-:-:S05]  /*b3a0*/  SEL R3, R7, RZ, !P0 ;  /* 0x000000ff07037207 */ /* 0x002fca0004000000 */
[----:B------:R-:W-:Y:S01]  /*b3b0*/  IMAD R0, R3, 0x4000, R8 ;  /* 0x0000400003007824 */ /* 0x000fe200078e0208 */
[C---:B------:R-:W-:Y:S01]  /*b3c0*/  LOP3.LUT R8, R21.reuse, 0x3, RZ, 0xc0, !PT ;  /* 0x0000000315087812 */ /* 0x040fe200078ec0ff */
[----:B------:R1:W-:Y:S01]  /*b3d0*/  STL [R1+0x260], R3 ;  /* 0x0002600301007387 */ /* 0x0003e20000100800 */
[----:B------:R-:W-:Y:S01]  /*b3e0*/  LOP3.LUT R21, R21, 0x3, RZ, 0xc0, !PT ;  /* 0x0000000315157812 */ /* 0x000fe200078ec0ff */
[----:B---3--:R-:W-:Y:S02]  /*b3f0*/  IMAD R7, R3, 0x8000, R20 ;  /* 0x0000800003077824 */ /* 0x008fe400078e0214 */
[----:B------:R-:W-:Y:S01]  /*b400*/  IMAD R8, R8, 0x220, R9 ;  /* 0x0000022008087824 */ /* 0x000fe200078e0209 */
[----:B------:R-:W-:Y:S01]  /*b410*/  LDS R20, [R0+0x10000] ;  /* 0x0100000000147984 */ /* 0x000fe20000000800 */
[----:B------:R-:W-:Y:S02]  /*b420*/  IMAD R21, R21, 0x220, R22 ;  /* 0x0000022015157824 */ /* 0x000fe400078e0216 */
[----:B------:R-:W-:Y:S01]  /*b430*/  IMAD R2, R3, 0x4000, R10 ;  /* 0x0000400003027824 */ /* 0x000fe200078e020a */
[----:B------:R-:W-:Y:S01]  /*b440*/  LOP3.LUT R8, R8, 0x60, RZ, 0x3c, !PT ;  /* 0x0000006008087812 */ /* 0x000fe200078e3cff */
[----:B------:R-:W-:Y:S01]  /*b450*/  LDSM.16.M88.4 R148, [R7+0x1000] ;  /* 0x001000000794783b */ /* 0x000fe20000000200 */
[----:B------:R-:W-:-:S03]  /*b460*/  LOP3.LUT R21, R21, 0x20, RZ, 0x3c, !PT ;  /* 0x0000002015157812 */ /* 0x000fc600078e3cff */
[----:B------:R-:W-:Y:S02]  /*b470*/  STL [R1+0x250], R2 ;  /* 0x0002500201007387 */ /* 0x000fe40000100800 */
[C---:B------:R-:W-:Y:S02]  /*b480*/  IMAD R252, R3.reuse, 0x4000, R21 ;  /* 0x0000400003fc7824 */ /* 0x040fe400078e0215 */
[----:B-1----:R-:W-:Y:S01]  /*b490*/  IMAD R3, R3, 0x4000, R8 ;  /* 0x0000400003037824 */ /* 0x002fe200078e0208 */
[----:B------:R-:W-:Y:S04]  /*b4a0*/  LDSM.16.M88.4 R152, [R7+0x2000] ;  /* 0x002000000798783b */ /* 0x000fe80000000200 */
[----:B------:R-:W-:Y:S04]  /*b4b0*/  STL [R1+0x254], R3 ;  /* 0x0002540301007387 */ /* 0x000fe80000100800 */
[----:B------:R-:W2:Y:S04]  /*b4c0*/  LDL.LU.64 R104, [R1+0x150] ;  /* 0x0001500001687983 */ /* 0x000ea80000300a00 */
[----:B------:R-:W2:Y:S04]  /*b4d0*/  LDL.LU.64 R106, [R1+0x158] ;  /* 0x00015800016a7983 */ /* 0x000ea80000300a00 */
[----:B------:R-:W3:Y:S04]  /*b4e0*/  LDL.LU.64 R24, [R1+0x140] ;  /* 0x0001400001187983 */ /* 0x000ee80000300a00 */
[----:B------:R-:W3:Y:S04]  /*b4f0*/  LDL.LU.64 R26, [R1+0x148] ;  /* 0x00014800011a7983 */ /* 0x000ee80000300a00 */
[----:B------:R-:W2:Y:S04]  /*b500*/  LDL.LU.64 R28, [R1+0x130] ;  /* 0x00013000011c7983 */ /* 0x000ea80000300a00 */
[----:B------:R-:W2:Y:S04]  /*b510*/  LDL.LU.64 R30, [R1+0x138] ;  /* 0x00013800011e7983 */ /* 0x000ea80000300a00 */
[----:B------:R-:W2:Y:S04]  /*b520*/  LDL.LU.64 R32, [R1+0x120] ;  /* 0x0001200001207983 */ /* 0x000ea80000300a00 */
[----:B------:R-:W2:Y:S04]  /*b530*/  LDL.LU.64 R34, [R1+0x128] ;  /* 0x0001280001227983 */ /* 0x000ea80000300a00 */
[----:B------:R-:W2:Y:S04]  /*b540*/  LDL.LU.64 R36, [R1+0x110] ;  /* 0x0001100001247983 */ /* 0x000ea80000300a00 */
[----:B------:R-:W2:Y:S04]  /*b550*/  LDL.LU.64 R38, [R1+0x118] ;  /* 0x0001180001267983 */ /* 0x000ea80000300a00 */
[----:B------:R-:W-:Y:S04]  /*b560*/  LDSM.16.M88.4 R8, [R7] ;  /* 0x000000000708783b */ /* 0x000fe80000000200 */
[----:B------:R-:W-:Y:S04]  /*b570*/  LDSM.16.M88.4 R156, [R7+0x3000] ;  /* 0x00300000079c783b */ /* 0x000fe80000000200 */
[----:B------:R-:W-:Y:S04]  /*b580*/  LDSM.16.M88.4 R160, [R7+0x4000] ;  /* 0x0040000007a0783b */ /* 0x000fe80000000200 */
[----:B------:R-:W-:Y:S04]  /*b590*/  LDSM.16.M88.4 R164, [R7+0x5000] ;  /* 0x0050000007a4783b */ /* 0x000fe80000000200 */
[----:B------:R-:W-:Y:S04]  /*b5a0*/  LDSM.16.M88.4 R168, [R7+0x6000] ;  /* 0x0060000007a8783b */ /* 0x000fe80000000200 */
[----:B------:R1:W-:Y:S04]  /*b5b0*/  LDSM.16.M88.4 R176, [R7+0x7000] ;  /* 0x0070000007b0783b */ /* 0x0003e80000000200 */
[----:B------:R-:W-:Y:S04]  /*b5c0*/  LDS R240, [R2+0x10000] ;  /* 0x0100000002f07984 */ /* 0x000fe80000000800 */
[----:B-1----:R-:W2:Y:S04]  /*b5d0*/  LDL R7, [R1+0x254] ;  /* 0x0002540001077983 */ /* 0x002ea80000100800 */
[----:B------:R-:W3:Y:S04]  /*b5e0*/  LDL.LU.64 R16, [R1+0x100] ;  /* 0x0001000001107983 */ /* 0x000ee80000300a00 */
[----:B------:R-:W3:Y:S04]  /*b5f0*/  LDL.LU.64 R18, [R1+0x108] ;  /* 0x0001080001127983 */ /* 0x000ee80000300a00 */
[----:B------:R-:W3:Y:S04]  /*b600*/  LDL.LU.64 R12, [R1+0xd0] ;  /* 0x0000d000010c7983 */ /* 0x000ee80000300a00 */
[----:B------:R-:W3:Y:S04]  /*b610*/  LDL.LU.64 R14, [R1+0xd8] ;  /* 0x0000d800010e7983 */ /* 0x000ee80000300a00 */
[----:B------:R-:W-:Y:S04]  /*b620*/  LDS R242, [R2+0x10800] ;  /* 0x0108000002f27984 */ /* 0x000fe80000000800 */
[----:B------:R-:W-:Y:S04]  /*b630*/  LDS R241, [R3+0x10000] ;  /* 0x0100000003f17984 */ /* 0x000fe80000000800 */
[----:B------:R-:W1:Y:S04]  /*b640*/  LDS R243, [R3+0x10800] ;  /* 0x0108000003f37984 */ /* 0x000e680000000800 */
[----:B------:R-:W-:Y:S04]  /*b650*/  LDS R22, [R0+0x10800] ;  /* 0x0108000000167984 */ /* 0x000fe80000000800 */
[----:B------:R-:W-:Y:S04]  /*b660*/  LDS R21, [R252+0x10000] ;  /* 0x01000000fc157984 */ /* 0x000fe80000000800 */
[----:B------:R-:W1:Y:S04]  /*b670*/  LDS R23, [R252+0x10800] ;  /* 0x01080000fc177984 */ /* 0x000e680000000800 */
[----:B------:R-:W-:Y:S04]  /*b680*/  LDS R112, [R0+0x10080] ;  /* 0x0100800000707984 */ /* 0x000fe80000000800 */
[----:B------:R-:W-:Y:S04]  /*b690*/  LDS R114, [R0+0x10880] ;  /* 0x0108800000727984 */ /* 0x000fe80000000800 */
[----:B------:R-:W-:Y:S04]  /*b6a0*/  LDS R113, [R252+0x10080] ;  /* 0x01008000fc717984 */ /* 0x000fe80000000800 */
[----:B------:R-:W3:Y:S04]  /*b6b0*/  LDS R115, [R252+0x10880] ;  /* 0x01088000fc737984 */ /* 0x000ee80000000800 */
[----:B------:R-:W-:Y:S04]  /*b6c0*/  LDS R100, [R2+0x10080] ;  /* 0x0100800002647984 */ /* 0x000fe80000000800 */
[----:B------:R-:W-:Y:S01]  /*b6d0*/  LDS R102, [R2+0x10880] ;  /* 0x0108800002667984 */ /* 0x000fe20000000800 */
[-C--:B-1----:R-:W-:Y:S03]  /*b6e0*/  HMMA.1688.F32.TF32 R40, R240, R8.reuse, R40 ;  /* 0x00000008f028723c */ /* 0x082fe60000081028 */
[----:B------:R-:W-:Y:S04]  /*b6f0*/  LDS R116, [R0+0x11000] ;  /* 0x0110000000747984 */ /* 0x000fe80000000800 */
[----:B------:R-:W-:Y:S04]  /*b700*/  LDS R118, [R0+0x11800] ;  /* 0x0118000000767984 */ /* 0x000fe80000000800 */
[----:B------:R-:W-:Y:S01]  /*b710*/  LDS R117, [R252+0x11000] ;  /* 0x01100000fc757984 */ /* 0x000fe20000000800 */
[C---:B------:R-:W-:Y:S03]  /*b720*/  HMMA.1688.F32.TF32 R192, R20.reuse, R8, R192 ;  /* 0x0000000814c0723c */ /* 0x040fe600000810c0 */
        /* <DEDUP_REMOVED lines=12> */
[----:B------:R-:W-:Y:S05]  /*b7f0*/  LDS R123, [R252+0x11880] ;  /* 0x01188000fc7b7984 */ /* 0x000fea0000000800 */
[C---:B------:R-:W-:Y:S08]  /*b800*/  HMMA.1688.F32.TF32 R204, R20.reuse, R164, R204 ;  /* 0x000000a414cc723c */ /* 0x040ff000000810cc */
[C---:B------:R-:W-:Y:S08]  /*b810*/  HMMA.1688.F32.TF32 R200, R20.reuse, R168, R200 ;  /* 0x000000a814c8723c */ /* 0x040ff000000810c8 */
[----:B------:R-:W-:Y:S08]  /*b820*/  HMMA.1688.F32.TF32 R188, R20, R176, R188 ;  /* 0x000000b014bc723c */ /* 0x000ff000000810bc */
[C---:B------:R-:W-:Y:S01]  /*b830*/  HMMA.1688.F32.TF32 R20, R240.reuse, R148, R64 ;  /* 0x00000094f014723c */ /* 0x040fe20000081040 */
[----:B------:R-:W-:Y:S04]  /*b840*/  STL.64 [R1+0x70], R40 ;  /* 0x0000702801007387 */ /* 0x000fe80000100a00 */
[----:B------:R1:W-:Y:S03]  /*b850*/  STL.64 [R1+0x78], R42 ;  /* 0x0000782a01007387 */ /* 0x0003e60000100a00 */
[C---:B------:R-:W-:Y:S08]  /*b860*/  HMMA.1688.F32.TF32 R44, R240.reuse, R152, R44 ;  /* 0x00000098f02c723c */ /* 0x040ff0000008102c */
[C---:B-1----:R-:W-:Y:S07]  /*b870*/  HMMA.1688.F32.TF32 R40, R240.reuse, R156, R60 ;  /* 0x0000009cf028723c */ /* 0x042fee000008103c */
[----:B------:R-:W-:Y:S04]  /*b880*/  STL.64 [R1+0x60], R20 ;  /* 0x0000601401007387 */ /* 0x000fe80000100a00 */
[----:B------:R1:W-:Y:S01]  /*b890*/  STL.64 [R1+0x68], R22 ;  /* 0x0000681601007387 */ /* 0x0003e20000100a00 */
[C---:B------:R-:W-:Y:S08]  /*b8a0*/  HMMA.1688.F32.TF32 R244, R240.reuse, R168, R56 ;  /* 0x000000a8f0f4723c */ /* 0x040ff00000081038 */
[C---:B-1----:R-:W-:Y:S01]  /*b8b0*/  HMMA.1688.F32.TF32 R20, R240.reuse, R160, R48 ;  /* 0x000000a0f014723c */ /* 0x042fe20000081030 */
[----:B------:R-:W-:Y:S04]  /*b8c0*/  STL.64 [R1+0x50], R44 ;  /* 0x0000502c01007387 */ /* 0x000fe80000100a00 */
[----:B------:R-:W-:Y:S04]  /*b8d0*/  STL.64 [R1+0x58], R46 ;  /* 0x0000582e01007387 */ /* 0x000fe80000100a00 */
[----:B------:R1:W-:Y:S04]  /*b8e0*/  STL.64 [R1+0x30], R40 ;  /* 0x0000302801007387 */ /* 0x0003e80000100a00 */
[----:B------:R1:W-:Y:S01]  /*b8f0*/  STL.64 [R1+0x38], R42 ;  /* 0x0000382a01007387 */ /* 0x0003e20000100a00 */
[C---:B------:R-:W-:Y:S09]  /*b900*/  HMMA.1688.F32.TF32 R248, R240.reuse, R164, R52 ;  /* 0x000000a4f0f8723c */ /* 0x040ff20000081034 */
[----:B------:R-:W-:Y:S04]  /*b910*/  STL.64 [R1+0x20], R20 ;  /* 0x0000201401007387 */ /* 0x000fe80000100a00 */
[----:B------:R2:W-:Y:S04]  /*b920*/  STL.64 [R1+0x28], R22 ;  /* 0x0000281601007387 */ /* 0x0005e80000100a00 */
[----:B------:R-:W-:Y:S04]  /*b930*/  STL [R1+0x628], R247 ;  /* 0x000628f701007387 */ /* 0x000fe80000100800 */
[----:B-1----:R-:W4:Y:S04]  /*b940*/  LDL.LU.64 R40, [R1+0x240] ;  /* 0x0002400001287983 */ /* 0x002f280000300a00 */
[----:B------:R-:W4:Y:S04]  /*b950*/  LDL.LU.64 R42, [R1+0x248] ;  /* 0x00024800012a7983 */ /* 0x000f280000300a00 */
        /* <DEDUP_REMOVED lines=12> */
[----:B--2---:R-:W-:Y:S04]  /*ba20*/  LDS R101, [R7+0x10080] ;  /* 0x0100800007657984 */ /* 0x004fe80000000800 */
[----:B------:R-:W1:Y:S01]  /*ba30*/  LDS R103, [R7+0x10880] ;  /* 0x0108800007677984 */ /* 0x000e620000000800 */
[----:B------:R-:W-:Y:S08]  /*ba40*/  HMMA.1688.F32.TF32 R240, R240, R176, R196 ;  /* 0x000000b0f0f0723c */ /* 0x000ff000000810c4 */
[C---:B---3--:R-:W-:Y:S01]  /*ba50*/  HMMA.1688.F32.TF32 R108, R112.reuse, R168, R12 ;  /* 0x000000a8706c723c */ /* 0x048fe2000008100c */
[----:B------:R-:W2:Y:S04]  /*ba60*/  LDL.LU.64 R12, [R1+0x1d0] ;  /* 0x0001d000010c7983 */ /* 0x000ea80000300a00 */
[----:B------:R-:W2:Y:S04]  /*ba70*/  LDL.LU.64 R14, [R1+0x1d8] ;  /* 0x0001d800010e7983 */ /* 0x000ea80000300a00 */
[----:B------:R-:W3:Y:S01]  /*ba80*/  LDL.LU.64 R184, [R1+0x180] ;  /* 0x0001800001b87983 */ /* 0x000ee20000300a00 */
[C---:B------:R-:W-:Y:S03]  /*ba90*/  HMMA.1688.F32.TF32 R20, R112.reuse, R8, R104 ;  /* 0x000000087014723c */ /* 0x040fe60000081068 */
[----:B------:R-:W3:Y:S04]  /*baa0*/  LDL.LU.64 R186, [R1+0x188] ;  /* 0x0001880001ba7983 */ /* 0x000ee80000300a00 */
[----:B------:R-:W3:Y:S01]  /*bab0*/  LDL.LU.64 R196, [R1+0x170] ;  /* 0x0001700001c47983 */ /* 0x000ee20000300a00 */
[C---:B------:R-:W-:Y:S03]  /*bac0*/  HMMA.1688.F32.TF32 R104, R112.reuse, R164, R16 ;  /* 0x000000a47068723c */ /* 0x040fe60000081010 */
[----:B------:R-:W3:Y:S04]  /*bad0*/  LDL.LU.64 R198, [R1+0x178] ;  /* 0x0001780001c67983 */ /* 0x000ee80000300a00 */
[----:B------:R-:W3:Y:S01]  /*bae0*/  LDL.LU.64 R16, [R1+0x160] ;  /* 0x0001600001107983 */ /* 0x000ee20000300a00 */
[C---:B------:R-:W-:Y:S03]  /*baf0*/  HMMA.1688.F32.TF32 R24, R112.reuse, R148, R24 ;  /* 0x000000947018723c */ /* 0x040fe60000081018 */
[----:B------:R-:W3:Y:S05]  /*bb00*/  LDL.LU.64 R18, [R1+0x168] ;  /* 0x0001680001127983 */ /* 0x000eea0000300a00 */
[C---:B------:R-:W-:Y:S08]  /*bb10*/  HMMA.1688.F32.TF32 R28, R112.reuse, R152, R28 ;  /* 0x00000098701c723c */ /* 0x040ff0000008101c */
[C---:B------:R-:W-:Y:S08]  /*bb20*/  HMMA.1688.F32.TF32 R32, R112.reuse, R156, R32 ;  /* 0x0000009c7020723c */ /* 0x040ff00000081020 */
[C---:B------:R-:W-:Y:S08]  /*bb30*/  HMMA.1688.F32.TF32 R36, R112.reuse, R160, R36 ;  /* 0x000000a07024723c */ /* 0x040ff00000081024 */
[----:B------:R-:W-:Y:S01]  /*bb40*/  HMMA.1688.F32.TF32 R112, R112, R176, R172 ;  /* 0x000000b07070723c */ /* 0x000fe200000810ac */
[----:B------:R-:W3:Y:S04]  /*bb50*/  LDL.LU.64 R172, [R1+0x190] ;  /* 0x0001900001ac7983 */ /* 0x000ee80000300a00 */
[----:B------:R-:W3:Y:S03]  /*bb60*/  LDL.LU.64 R174, [R1+0x198] ;  /* 0x0001980001ae7983 */ /* 0x000ee60000300a00 */
[C---:B-1----:R-:W-:Y:S08]  /*bb70*/  HMMA.1688.F32.TF32 R232, R100.reuse, R148, R88 ;  /* 0x0000009464e8723c */ /* 0x042ff00000081058 */
[C---:B------:R-:W-:Y:S01]  /*bb80*/  HMMA.1688.F32.TF32 R88, R100.reuse, R160, R80 ;  /* 0x000000a06458723c */ /* 0x040fe20000081050 */
[----:B------:R-:W3:Y:S04]  /*bb90*/  LDL.LU.64 R80, [R1+0x1a0] ;  /* 0x0001a00001507983 */ /* 0x000ee80000300a00 */
[----:B------:R-:W3:Y:S03]  /*bba0*/  LDL.LU.64 R82, [R1+0x1a8] ;  /* 0x0001a80001527983 */ /* 0x000ee60000300a00 */
[C---:B------:R-:W-:Y:S08]  /*bbb0*/  HMMA.1688.F32.TF32 R236, R100.reuse, R8, R92 ;  /* 0x0000000864ec723c */ /* 0x040ff0000008105c */
        /* <DEDUP_REMOVED lines=8> */
[----:B------:R-:W-:Y:S01]  /*bc40*/  HMMA.1688.F32.TF32 R100, R100, R176, R68 ;  /* 0x000000b06464723c */ /* 0x000fe20000081044 */
[----:B------:R-:W-:Y:S04]  /*bc50*/  LDS R68, [R0+0x10100] ;  /* 0x0101000000447984 */ /* 0x000fe80000000800 */
[----:B------:R-:W-:Y:S04]  /*bc60*/  LDS R70, [R0+0x10900] ;  /* 0x0109000000467984 */ /* 0x000fe80000000800 */
[----:B------:R-:W-:Y:S04]  /*bc70*/  LDS R69, [R252+0x10100] ;  /* 0x01010000fc457984 */ /* 0x000fe80000000800 */
[----:B------:R-:W4:Y:S01]  /*bc80*/  LDS R71, [R252+0x10900] ;  /* 0x01090000fc477984 */ /* 0x000f220000000800 */
[C---:B------:R-:W-:Y:S08]  /*bc90*/  HMMA.1688.F32.TF32 R220, R116.reuse, R150, R220 ;  /* 0x0000009674dc723c */ /* 0x040ff000000810dc */
[C---:B------:R-:W-:Y:S08]  /*bca0*/  HMMA.1688.F32.TF32 R192, R116.reuse, R10, R192 ;  /* 0x0000000a74c0723c */ /* 0x040ff000000810c0 */
[C---:B------:R-:W-:Y:S08]  /*bcb0*/  HMMA.1688.F32.TF32 R216, R116.reuse, R154, R216 ;  /* 0x0000009a74d8723c */ /* 0x040ff000000810d8 */
[C---:B------:R-:W-:Y:S08]  /*bcc0*/  HMMA.1688.F32.TF32 R212, R116.reuse, R158, R212 ;  /* 0x0000009e74d4723c */ /* 0x040ff000000810d4 */
[----:B------:R-:W-:Y:S08]  /*bcd0*/  HMMA.1688.F32.TF32 R208, R116, R162, R208 ;  /* 0x000000a274d0723c */ /* 0x000ff000000810d0 */
[----:B------:R-:W-:Y:S08]  /*bce0*/  HMMA.1688.F32.TF32 R180, R224, R160, R180 ;  /* 0x000000a0e0b4723c */ /* 0x000ff000000810b4 */
[C---:B------:R-:W-:Y:S08]  /*bcf0*/  HMMA.1688.F32.TF32 R204, R116.reuse, R166, R204 ;  /* 0x000000a674cc723c */ /* 0x040ff000000810cc */
[----:B------:R-:W-:Y:S08]  /*bd00*/  HMMA.1688.F32.TF32 R188, R116, R178, R188 ;  /* 0x000000b274bc723c */ /* 0x000ff000000810bc */
[C---:B----4-:R-:W-:Y:S08]  /*bd10*/  HMMA.1688.F32.TF32 R40, R68.reuse, R8, R40 ;  /* 0x000000084428723c */ /* 0x050ff00000081028 */
[C---:B------:R-:W-:Y:S08]  /*bd20*/  HMMA.1688.F32.TF32 R44, R68.reuse, R148, R44 ;  /* 0x00000094442c723c */ /* 0x040ff0000008102c */
[C---:B------:R-:W-:Y:S08]  /*bd30*/  HMMA.1688.F32.TF32 R48, R68.reuse, R152, R48 ;  /* 0x000000984430723c */ /* 0x040ff00000081030 */
[C---:B------:R-:W-:Y:S08]  /*bd40*/  HMMA.1688.F32.TF32 R52, R68.reuse, R156, R52 ;  /* 0x0000009c4434723c */ /* 0x040ff00000081034 */
[C---:B------:R-:W-:Y:S08]  /*bd50*/  HMMA.1688.F32.TF32 R56, R68.reuse, R160, R56 ;  /* 0x000000a04438723c */ /* 0x040ff00000081038 */
[C---:B------:R-:W-:Y:S08]  /*bd60*/  HMMA.1688.F32.TF32 R60, R68.reuse, R164, R60 ;  /* 0x000000a4443c723c */ /* 0x040ff0000008103c */
[----:B------:R-:W-:Y:S08]  /*bd70*/  HMMA.1688.F32.TF32 R64, R68, R168, R64 ;  /* 0x000000a84440723c */ /* 0x000ff00000081040 */
[----:B------:R-:W-:Y:S08]  /*bd80*/  HMMA.1688.F32.TF32 R20, R120, R10, R20 ;  /* 0x0000000a7814723c */ /* 0x000ff00000081014 */
[----:B--2---:R-:W-:Y:S01]  /*bd90*/  HMMA.1688.F32.TF32 R68, R68, R176, R12 ;  /* 0x000000b04444723c */ /* 0x004fe2000008100c */
[----:B------:R-:W2:Y:S04]  /*bda0*/  LDL.LU.64 R14, [R1+0x648] ;  /* 0x00064800010e7983 */ /* 0x000ea80000300a00 */
[----:B------:R-:W2:Y:S03]  /*bdb0*/  LDL.LU.64 R12, [R1+0x640] ;  /* 0x00064000010c7983 */ /* 0x000ea60000300a00 */
[C---:B---3--:R-:W-:Y:S08]  /*bdc0*/  HMMA.1688.F32.TF32 R184, R224.reuse, R164, R184 ;  /* 0x000000a4e0b8723c */ /* 0x048ff000000810b8 */
[C---:B------:R-:W-:Y:S08]  /*bdd0*/  HMMA.1688.F32.TF32 R196, R224.reuse, R168, R196 ;  /* 0x000000a8e0c4723c */ /* 0x040ff000000810c4 */
[C---:B------:R-:W-:Y:S08]  /*bde0*/  HMMA.1688.F32.TF32 R172, R224.reuse, R156, R172 ;  /* 0x0000009ce0ac723c */ /* 0x040ff000000810ac */
[C---:B------:R-:W-:Y:S08]  /*bdf0*/  HMMA.1688.F32.TF32 R80, R224.reuse, R152, R80 ;  /* 0x00000098e050723c */ /* 0x040ff00000081050 */
[C---:B------:R-:W-:Y:S08]  /*be00*/  HMMA.1688.F32.TF32 R76, R224.reuse, R148, R76 ;  /* 0x00000094e04c723c */ /* 0x040ff0000008104c */
[C---:B------:R-:W-:Y:S08]  /*be10*/  HMMA.1688.F32.TF32 R72, R224.reuse, R8, R72 ;  /* 0x00000008e048723c */ /* 0x040ff00000081048 */
[----:B------:R-:W-:Y:S01]  /*be20*/  HMMA.1688.F32.TF32 R224, R224, R176, R16 ;  /* 0x000000b0e0e0723c */ /* 0x000fe20000081010 */
[----:B------:R-:W3:Y:S04]  /*be30*/  LDL.LU.64 R18, [R1+0x638] ;  /* 0x0006380001127983 */ /* 0x000ee80000300a00 */
[----:B------:R-:W3:Y:S04]  /*be40*/  LDL.LU.64 R16, [R1+0x630] ;  /* 0x0006300001107983 */ /* 0x000ee80000300a00 */
[----:B------:R-:W-:Y:S04]  /*be50*/  STL [R1+0x5d4], R220 ;  /* 0x0005d4dc01007387 */ /* 0x000fe80000100800 */
[----:B------:R-:W-:Y:S04]  /*be60*/  STL.64 [R1+0xf0], R192 ;  /* 0x0000f0c001007387 */ /* 0x000fe80000100a00 */
[----:B------:R1:W-:Y:S04]  /*be70*/  STL.64 [R1+0xf8], R194 ;  /* 0x0000f8c201007387 */ /* 0x0003e80000100a00 */
[----:B------:R-:W-:Y:S01]  /*be80*/  STL [R1+0x5d0], R221 ;  /* 0x0005d0dd01007387 */ /* 0x000fe20000100800 */
[----:B-1----:R-:W-:Y:S03]  /*be90*/  HMMA.1688.F32.TF32 R192, R116, R170, R200 ;  /* 0x000000aa74c0723c */ /* 0x002fe600000810c8 */
[----:B------:R-:W-:Y:S04]  /*bea0*/  STL [R1+0x5cc], R222 ;  /* 0x0005ccde01007387 */ /* 0x000fe80000100800 */
[----:B------:R1:W-:Y:S04]  /*beb0*/  STL [R1+0x5c8], R223 ;  /* 0x0005c8df01007387 */ /* 0x0003e80000100800 */
[----:B------:R-:W-:Y:S04]  /*bec0*/  STL [R1+0x5e4], R216 ;  /* 0x0005e4d801007387 */ /* 0x000fe80000100800 */
        /* <DEDUP_REMOVED lines=8> */
[----:B------:R-:W-:Y:S01]  /*bf50*/  STL [R1+0x600], R209 ;  /* 0x000600d101007387 */ /* 0x000fe20000100800 */
[----:B-1----:R-:W-:-:S03]  /*bf60*/  IMAD.MOV.U32 R223, RZ, RZ, R191 ;  /* 0x000000ffffdf7224 */ /* 0x002fc600078e00bf */
[----:B------:R-:W-:Y:S01]  /*bf70*/  STL [R1+0x5fc], R210 ;  /* 0x0005fcd201007387 */ /* 0x000fe20000100800 */
[----:B------:R-:W-:-:S03]  /*bf80*/  IMAD.MOV.U32 R222, RZ, RZ, R190 ;  /* 0x000000ffffde7224 */ /* 0x000fc600078e00be */
[----:B------:R-:W-:Y:S01]  /*bf90*/  STL [R1+0x5f8], R211 ;  /* 0x0005f8d301007387 */ /* 0x000fe20000100800 */
[----:B------:R-:W-:-:S03]  /*bfa0*/  IMAD.MOV.U32 R221, RZ, RZ, R189 ;  /* 0x000000ffffdd7224 */ /* 0x000fc600078e00bd */
[----:B------:R-:W-:Y:S01]  /*bfb0*/  STL [R1+0x614], R204 ;  /* 0x000614cc01007387 */ /* 0x000fe20000100800 */
[----:B------:R-:W-:-:S03]  /*bfc0*/  IMAD.MOV.U32 R220, RZ, RZ, R188 ;  /* 0x000000ffffdc7224 */ /* 0x000fc600078e00bc */
[----:B------:R-:W-:Y:S04]  /*bfd0*/  STL [R1+0x610], R205 ;  /* 0x000610cd01007387 */ /* 0x000fe80000100800 */
[----:B------:R-:W-:Y:S04]  /*bfe0*/  STL [R1+0x60c], R206 ;  /* 0x00060cce01007387 */ /* 0x000fe80000100800 */
[----:B------:R-:W-:Y:S04]  /*bff0*/  STL [R1+0x608], R207 ;  /* 0x000608cf01007387 */ /* 0x000fe80000100800 */
[----:B------:R-:W-:Y:S04]  /*c000*/  STL.64 [R1+0xe0], R192 ;  /* 0x0000e0c001007387 */ /* 0x000fe80000100a00 */
[----:B------:R-:W-:Y:S04]  /*c010*/  STL.64 [R1+0xe8], R194 ;  /* 0x0000e8c201007387 */ /* 0x000fe80000100a00 */
[----:B------:R-:W-:Y:S04]  /*c020*/  STL [R1+0x624], R223 ;  /* 0x000624df01007387 */ /* 0x000fe80000100800 */
[----:B------:R-:W-:Y:S04]  /*c030*/  STL [R1+0x620], R222 ;  /* 0x000620de01007387 */ /* 0x000fe80000100800 */
[----:B------:R-:W-:Y:S04]  /*c040*/  STL [R1+0x61c], R221 ;  /* 0x00061cdd01007387 */ /* 0x000fe80000100800 */
[----:B------:R-:W-:Y:S04]  /*c050*/  STL [R1+0x618], R220 ;  /* 0x000618dc01007387 */ /* 0x000fe80000100800 */
[----:B------:R-:W4:Y:S04]  /*c060*/  LDL R247, [R1+0x250] ;  /* 0x0002500001f77983 */ /* 0x000f280000100800 */
[----:B------:R-:W-:Y:S04]  /*c070*/  STL.64 [R1+0x230], R20 ;  /* 0x0002301401007387 */ /* 0x000fe80000100a00 */
[----:B------:R1:W-:Y:S01]  /*c080*/  STL.64 [R1+0x238], R22 ;  /* 0x0002381601007387 */ /* 0x0003e20000100a00 */
[C---:B------:R-:W-:Y:S03]  /*c090*/  HMMA.1688.F32.TF32 R24, R120.reuse, R150, R24 ;  /* 0x000000967818723c */ /* 0x040fe60000081018 */
[----:B------:R-:W-:Y:S04]  /*c0a0*/  LDS R201, [R7+0x10180] ;  /* 0x0101800007c97984 */ /* 0x000fe80000000800 */
[----:B------:R-:W-:Y:S01]  /*c0b0*/  LDS R203, [R7+0x10980] ;  /* 0x0109800007cb7984 */ /* 0x000fe20000000800 */
[----:B-1----:R-:W-:Y:S03]  /*c0c0*/  HMMA.1688.F32.TF32 R20, R120, R154, R28 ;  /* 0x0000009a7814723c */ /* 0x002fe6000008101c */
[----:B------:R-:W-:Y:S04]  /*c0d0*/  LDS R192, [R0+0x11100] ;  /* 0x0111000000c07984 */ /* 0x000fe80000000800 */
[----:B------:R-:W-:Y:S04]  /*c0e0*/  LDS R194, [R0+0x11900] ;  /* 0x0119000000c27984 */ /* 0x000fe80000000800 */
[----:B------:R-:W-:Y:S04]  /*c0f0*/  LDS R193, [R252+0x11100] ;  /* 0x01110000fcc17984 */ /* 0x000fe80000000800 */
[----:B------:R-:W-:Y:S04]  /*c100*/  LDS R195, [R252+0x11900] ;  /* 0x01190000fcc37984 */ /* 0x000fe80000000800 */
[----:B------:R-:W-:Y:S04]  /*c110*/  LDS R188, [R0+0x11180] ;  /* 0x0111800000bc7984 */ /* 0x000fe80000000800 */
[----:B------:R-:W-:Y:S01]  /*c120*/  LDS R190, [R0+0x11980] ;  /* 0x0119800000be7984 */ /* 0x000fe20000000800 */
[----:B------:R-:W-:-:S03]  /*c130*/  IMAD.MOV.U32 R6, RZ, RZ, R20 ;  /* 0x000000ffff067224 */ /* 0x000fc600078e0014 */
[----:B------:R-:W-:Y:S01]  /*c140*/  LDS R189, [R252+0x11180] ;  /* 0x01118000fcbd7984 */ /* 0x000fe20000000800 */
[----:B------:R-:W-:Y:S02]  /*c150*/  IMAD.MOV.U32 R5, RZ, RZ, R21 ;  /* 0x000000ffff057224 */ /* 0x000fe400078e0015 */
[----:B------:R-:W-:Y:S01]  /*c160*/  IMAD.MOV.U32 R4, RZ, RZ, R22 ;  /* 0x000000ffff047224 */ /* 0x000fe200078e0016 */
[----:B------:R-:W-:Y:S01]  /*c170*/  LDS R191, [R252+0x11980] ;  /* 0x01198000fcbf7984 */ /* 0x000fe20000000800 */
[----:B------:R-:W-:Y:S02]  /*c180*/  IMAD.MOV.U32 R3, RZ, RZ, R23 ;  /* 0x000000ffff037224 */ /* 0x000fe400078e0017 */
[C---:B------:R-:W-:Y:S11]  /*c190*/  HMMA.1688.F32.TF32 R20, R120.reuse, R158, R32 ;  /* 0x0000009e7814723c */ /* 0x040ff60000081020 */
[----:B------:R-:W-:Y:S11]  /*c1a0*/  @!UPT UIADD3 URZ, URZ, URZ, URZ ;  /* 0x0000003f3f3ff290 */ /* 0x000ff6000fffe03f */
[----:B------:R-:W-:Y:S02]  /*c1b0*/  @!UPT UIADD3 URZ, URZ, URZ, URZ ;  /* 0x0000003f3f3ff290 */ /* 0x000fe4000fffe03f */
[----:B------:R-:W-:Y:S02]  /*c1c0*/  IMAD.MOV.U32 R216, RZ, RZ, R20 ;  /* 0x000000ffffd87224 */ /* 0x000fe400078e0014 */
[----:B------:R-:W-:Y:S02]  /*c1d0*/  IMAD.MOV.U32 R217, RZ, RZ, R21 ;  /* 0x000000ffffd97224 */ /* 0x000fe400078e0015 */
[----:B------:R-:W-:Y:S02]  /*c1e0*/  IMAD.MOV.U32 R218, RZ, RZ, R22 ;  /* 0x000000ffffda7224 */ /* 0x000fe400078e0016 */
        /* <DEDUP_REMOVED lines=15> */
[----:B------:R-:W-:Y:S01]  /*c2e0*/  HMMA.1688.F32.TF32 R20, R120, R170, R108 ;  /* 0x000000aa7814723c */ /* 0x000fe2000008106c */
[----:B------:R1:W-:Y:S04]  /*c2f0*/  STL.64 [R1+0x220], R24 ;  /* 0x0002201801007387 */ /* 0x0003e80000100a00 */
[----:B------:R1:W-:Y:S04]  /*c300*/  STL.64 [R1+0x228], R26 ;  /* 0x0002281a01007387 */ /* 0x0003e80000100a00 */
[----:B------:R-:W2:Y:S04]  /*c310*/  LDL.LU.64 R104, [R1+0xc0] ;  /* 0x0000c00001687983 */ /* 0x000ea80000300a00 */
[----:B------:R-:W2:Y:S04]  /*c320*/  LDL.LU.64 R106, [R1+0xc8] ;  /* 0x0000c800016a7983 */ /* 0x000ea80000300a00 */
[----:B------:R-:W-:Y:S04]  /*c330*/  LDS R109, [R7+0x10100] ;  /* 0x01010000076d7984 */ /* 0x000fe80000000800 */
[----:B------:R-:W-:Y:S03]  /*c340*/  LDS R111, [R7+0x10900] ;  /* 0x01090000076f7984 */ /* 0x000fe60000000800 */
[----:B------:R-:W-:-:S02]  /*c350*/  IMAD.MOV.U32 R204, RZ, RZ, R20 ;  /* 0x000000ffffcc7224 */ /* 0x000fc400078e0014 */
[----:B------:R-:W-:Y:S02]  /*c360*/  IMAD.MOV.U32 R205, RZ, RZ, R21 ;  /* 0x000000ffffcd7224 */ /* 0x000fe400078e0015 */
[----:B------:R-:W-:Y:S02]  /*c370*/  IMAD.MOV.U32 R206, RZ, RZ, R22 ;  /* 0x000000ffffce7224 */ /* 0x000fe400078e0016 */
[----:B------:R-:W-:Y:S02]  /*c380*/  IMAD.MOV.U32 R207, RZ, RZ, R23 ;  /* 0x000000ffffcf7224 */ /* 0x000fe400078e0017 */
[----:B------:R-:W-:Y:S01]  /*c390*/  HMMA.1688.F32.TF32 R20, R120, R178, R112 ;  /* 0x000000b27814723c */ /* 0x000fe20000081070 */
[----:B------:R-:W3:Y:S04]  /*c3a0*/  LDL.LU.64 R112, [R1+0xb0] ;  /* 0x0000b00001707983 */ /* 0x000ee80000300a00 */
[----:B------:R-:W3:Y:S04]  /*c3b0*/  LDL.LU.64 R114, [R1+0xb8] ;  /* 0x0000b80001727983 */ /* 0x000ee80000300a00 */
[----:B------:R-:W3:Y:S04]  /*c3c0*/  LDL.LU.64 R116, [R1+0xa0] ;  /* 0x0000a00001747983 */ /* 0x000ee80000300a00 */
[----:B------:R-:W3:Y:S04]  /*c3d0*/  LDL.LU.64 R118, [R1+0xa8] ;  /* 0x0000a80001767983 */ /* 0x000ee80000300a00 */
[----:B------:R-:W3:Y:S04]  /*c3e0*/  LDL.LU.64 R36, [R1+0x90] ;  /* 0x0000900001247983 */ /* 0x000ee80000300a00 */
[----:B------:R-:W3:Y:S04]  /*c3f0*/  LDL.LU.64 R38, [R1+0x98] ;  /* 0x0000980001267983 */ /* 0x000ee80000300a00 */
[----:B------:R-:W3:Y:S04]  /*c400*/  LDL.LU.64 R32, [R1+0x80] ;  /* 0x0000800001207983 */ /* 0x000ee80000300a00 */
[----:B------:R-:W3:Y:S01]  /*c410*/  LDL.LU.64 R34, [R1+0x88] ;  /* 0x0000880001227983 */ /* 0x000ee20000300a00 */
[----:B------:R-:W-:-:S03]  /*c420*/  IMAD.MOV.U32 R223, RZ, RZ, R20 ;  /* 0x000000ffffdf7224 */ /* 0x000fc600078e0014 */
[----:B------:R-:W3:Y:S01]  /*c430*/  LDL.LU.64 R28, [R1+0x40] ;  /* 0x00004000011c7983 */ /* 0x000ee20000300a00 */
[----:B------:R-:W-:-:S03]  /*c440*/  IMAD.MOV.U32 R222, RZ, RZ, R21 ;  /* 0x000000ffffde7224 */ /* 0x000fc600078e0015 */
[----:B------:R-:W3:Y:S01]  /*c450*/  LDL.LU.64 R30, [R1+0x48] ;  /* 0x00004800011e7983 */ /* 0x000ee20000300a00 */
[----:B------:R-:W-:-:S03]  /*c460*/  IMAD.MOV.U32 R221, RZ, RZ, R22 ;  /* 0x000000ffffdd7224 */ /* 0x000fc600078e0016 */
[----:B-1----:R-:W3:Y:S01]  /*c470*/  LDL.LU.64 R24, [R1+0x10] ;  /* 0x0000100001187983 */ /* 0x002ee20000300a00 */
[----:B------:R-:W-:-:S03]  /*c480*/  IMAD.MOV.U32 R220, RZ, RZ, R23 ;  /* 0x000000ffffdc7224 */ /* 0x000fc600078e0017 */
[----:B------:R-:W3:Y:S04]  /*c490*/  LDL.LU.64 R26, [R1+0x18] ;  /* 0x00001800011a7983 */ /* 0x000ee80000300a00 */
[----:B------:R-:W3:Y:S04]  /*c4a0*/  LDL.LU.64 R20, [R1] ;  /* 0x0000000001147983 */ /* 0x000ee80000300a00 */
[----:B------:R-:W3:Y:S04]  /*c4b0*/  LDL.LU.64 R22, [R1+0x8] ;  /* 0x0000080001167983 */ /* 0x000ee80000300a00 */
[----:B----4-:R-:W-:Y:S04]  /*c4c0*/  LDS R108, [R247+0x10100] ;  /* 0x01010000f76c7984 */ /* 0x010fe80000000800 */
[----:B------:R-:W1:Y:S04]  /*c4d0*/  LDS R110, [R247+0x10900] ;  /* 0x01090000f76e7984 */ /* 0x000e680000000800 */
[----:B------:R-:W-:Y:S04]  /*c4e0*/  LDS R200, [R247+0x10180] ;  /* 0x01018000f7c87984 */ /* 0x000fe80000000800 */
[----:B------:R-:W4:Y:S01]  /*c4f0*/  LDS R202, [R247+0x10980] ;  /* 0x01098000f7ca7984 */ /* 0x000f220000000800 */
[C---:B-1----:R-:W-:Y:S08]  /*c500*/  HMMA.1688.F32.TF32 R124, R108.reuse, R160, R124 ;  /* 0x000000a06c7c723c */ /* 0x042ff0000008107c */
[C---:B------:R-:W-:Y:S08]  /*c510*/  HMMA.1688.F32.TF32 R128, R108.reuse, R164, R128 ;  /* 0x000000a46c80723c */ /* 0x040ff00000081080 */
[----:B------:R-:W-:Y:S08]  /*c520*/  HMMA.1688.F32.TF32 R132, R108, R168, R132 ;  /* 0x000000a86c84723c */ /* 0x000ff00000081084 */
[C---:B----4-:R-:W-:Y:S08]  /*c530*/  HMMA.1688.F32.TF32 R136, R200.reuse, R8, R136 ;  /* 0x00000008c888723c */ /* 0x050ff00000081088 */
[----:B------:R-:W-:Y:S08]  /*c540*/  HMMA.1688.F32.TF32 R140, R200, R148, R140 ;  /* 0x00000094c88c723c */ /* 0x000ff0000008108c */
[C---:B--2---:R-:W-:Y:S08]  /*c550*/  HMMA.1688.F32.TF32 R104, R108.reuse, R8, R104 ;  /* 0x000000086c68723c */ /* 0x044ff00000081068 */
[C---:B---3--:R-:W-:Y:S08]  /*c560*/  HMMA.1688.F32.TF32 R112, R108.reuse, R148, R112 ;  /* 0x000000946c70723c */ /* 0x048ff00000081070 */
[C---:B------:R-:W-:Y:S08]  /*c570*/  HMMA.1688.F32.TF32 R116, R108.reuse, R152, R116 ;  /* 0x000000986c74723c */ /* 0x040ff00000081074 */
[C---:B------:R-:W-:Y:S08]  /*c580*/  HMMA.1688.F32.TF32 R120, R108.reuse, R156, R36 ;  /* 0x0000009c6c78723c */ /* 0x040ff00000081024 */
[----:B------:R-:W-:Y:S08]  /*c590*/  HMMA.1688.F32.TF32 R108, R108, R176, R32 ;  /* 0x000000b06c6c723c */ /* 0x000ff00000081020 */
[C---:B------:R-:W-:Y:S08]  /*c5a0*/  HMMA.1688.F32.TF32 R36, R200.reuse, R152, R28 ;  /* 0x00000098c824723c */ /* 0x040ff0000008101c */
[C---:B------:R-:W-:Y:S08]  /*c5b0*/  HMMA.1688.F32.TF32 R32, R200.reuse, R156, R24 ;  /* 0x0000009cc820723c */ /* 0x040ff00000081018 */
[C---:B------:R-:W-:Y:S08]  /*c5c0*/  HMMA.1688.F32.TF32 R28, R200.reuse, R160, R20 ;  /* 0x000000a0c81c723c */ /* 0x040ff00000081014 */
[C---:B------:R-:W-:Y:S08]  /*c5d0*/  HMMA.1688.F32.TF32 R20, R200.reuse, R168, R12 ;  /* 0x000000a8c814723c */ /* 0x040ff0000008100c */
[C---:B------:R-:W-:Y:S08]  /*c5e0*/  HMMA.1688.F32.TF32 R24, R200.reuse, R164, R228 ;  /* 0x000000a4c818723c */ /* 0x040ff000000810e4 */
[----:B------:R-:W-:Y:S08]  /*c5f0*/  HMMA.1688.F32.TF32 R12, R200, R176, R16 ;  /* 0x000000b0c80c723c */ /* 0x000ff00000081010 */
[C---:B------:R-:W-:Y:S08]  /*c600*/  HMMA.1688.F32.TF32 R200, R192.reuse, R10, R40 ;  /* 0x0000000ac0c8723c */ /* 0x040ff00000081028 */
[C---:B------:R-:W-:Y:S08]  /*c610*/  HMMA.1688.F32.TF32 R16, R192.reuse, R150, R44 ;  /* 0x00000096c010723c */ /* 0x040ff0000008102c */
[C---:B------:R-:W-:Y:S07]  /*c620*/  HMMA.1688.F32.TF32 R40, R192.reuse, R154, R48 ;  /* 0x0000009ac028723c */ /* 0x040fee0000081030 */
[----:B------:R-:W-:Y:S01]  /*c630*/  STL.64 [R1+0x160], R200 ;  /* 0x000160c801007387 */ /* 0x000fe20000100a00 */
[C---:B------:R-:W-:Y:S03]  /*c640*/  HMMA.1688.F32.TF32 R44, R192.reuse, R158, R52 ;  /* 0x0000009ec02c723c */ /* 0x040fe60000081034 */
[----:B------:R-:W-:Y:S04]  /*c650*/  STL.64 [R1+0x168], R202 ;  /* 0x000168ca01007387 */ /* 0x000fe80000100a00 */
[----:B------:R-:W-:Y:S04]  /*c660*/  STL.64 [R1+0x150], R16 ;  /* 0x0001501001007387 */ /* 0x000fe80000100a00 */
[----:B------:R1:W-:Y:S02]  /*c670*/  STL.64 [R1+0x158], R18 ;  /* 0x0001581201007387 */ /* 0x0003e40000100a00 */
[C---:B-1----:R-:W-:Y:S02]  /*c680*/  HMMA.1688.F32.TF32 R16, R192.reuse, R162, R56 ;  /* 0x000000a2c010723c */ /* 0x042fe40000081038 */
[----:B------:R-:W-:Y:S04]  /*c690*/  STL.64 [R1+0x140], R40 ;  /* 0x0001402801007387 */ /* 0x000fe80000100a00 */
[----:B------:R1:W-:Y:S04]  /*c6a0*/  STL.64 [R1+0x148], R42 ;  /* 0x0001482a01007387 */ /* 0x0003e80000100a00 */
[----:B------:R-:W-:Y:S04]  /*c6b0*/  STL.64 [R1+0x130], R44 ;  /* 0x0001302c01007387 */ /* 0x000fe80000100a00 */
[----:B------:R-:W-:Y:S01]  /*c6c0*/  STL.64 [R1+0x138], R46 ;  /* 0x0001382e01007387 */ /* 0x000fe20000100a00 */
[C---:B-1----:R-:W-:Y:S08]  /*c6d0*/  HMMA.1688.F32.TF32 R40, R192.reuse, R166, R60 ;  /* 0x000000a6c028723c */ /* 0x042ff0000008103c */
[----:B------:R-:W-:Y:S04]  /*c6e0*/  STL.64 [R1+0x120], R16 ;  /* 0x0001201001007387 */ /* 0x000fe80000100a00 */
[----:B------:R1:W-:Y:S02]  /*c6f0*/  STL.64 [R1+0x128], R18 ;  /* 0x0001281201007387 */ /* 0x0003e40000100a00 */
[----:B-1----:R-:W-:Y:S09]  /*c700*/  HMMA.1688.F32.TF32 R16, R192, R170, R64 ;  /* 0x000000aac010723c */ /* 0x002ff20000081040 */
[----:B------:R-:W-:Y:S01]  /*c710*/  STL.64 [R1+0x110], R40 ;  /* 0x0001102801007387 */ /* 0x000fe20000100a00 */
[----:B------:R-:W-:-:S03]  /*c720*/  IMAD.MOV.U32 R9, RZ, RZ, R0 ;  /* 0x000000ffff097224 */ /* 0x000fc600078e0000 */
[----:B------:R-:W-:Y:S01]  /*c730*/  STL.64 [R1+0x118], R42 ;  /* 0x0001182a01007387 */ /* 0x000fe20000100a00 */
[----:B------:R-:W-:Y:S03]  /*c740*/  HMMA.1688.F32.TF32 R228, R192, R178, R68 ;  /* 0x000000b2c0e4723c */ /* 0x000fe60000081044 */
[----:B------:R-:W-:Y:S04]  /*c750*/  LDS R68, [R247+0x11000] ;  /* 0x01100000f7447984 */ /* 0x000fe80000000800 */
[----:B------:R-:W-:Y:S01]  /*c760*/  LDS R70, [R247+0x11800] ;  /* 0x01180000f7467984 */ /* 0x000fe20000000800 */
[----:B------:R-:W-:Y:S03]  /*c770*/  HMMA.1688.F32.TF32 R56, R188, R10, R72 ;  /* 0x0000000abc38723c */ /* 0x000fe60000081048 */
[----:B------:R-:W-:Y:S04]  /*c780*/  LDS R69, [R7+0x11000] ;  /* 0x0110000007457984 */ /* 0x000fe80000000800 */
[----:B------:R-:W-:Y:S01]  /*c790*/  LDS R71, [R7+0x11800] ;  /* 0x0118000007477984 */ /* 0x000fe20000000800 */
[----:B------:R-:W-:-:S03]  /*c7a0*/  IMAD.MOV.U32 R2, RZ, RZ, R18 ;  /* 0x000000ffff027224 */ /* 0x000fc600078e0012 */
[----:B------:R1:W-:Y:S01]  /*c7b0*/  STL.64 [R1+0x100], R16 ;  /* 0x0001001001007387 */ /* 0x0003e20000100a00 */
[----:B------:R-:W-:-:S03]  /*c7c0*/  IMAD.MOV.U32 R0, RZ, RZ, R19 ;  /* 0x000000ffff007224 */ /* 0x000fc600078e0013 */
[----:B------:R-:W2:Y:S04]  /*c7d0*/  LDL.LU R200, [R1+0x20] ;  /* 0x0000200001c87983 */ /* 0x000ea80000300800 */
[----:B------:R-:W2:Y:S01]  /*c7e0*/  LDL.LU R201, [R1+0x24] ;  /* 0x0000240001c97983 */ /* 0x000ea20000300800 */
[C---:B-1----:R-:W-:Y:S03]  /*c7f0*/  HMMA.1688.F32.TF32 R16, R188.reuse, R150, R76 ;  /* 0x00000096bc10723c */ /* 0x042fe6000008104c */
[----:B------:R-:W2:Y:S04]  /*c800*/  LDL.LU R202, [R1+0x28] ;  /* 0x0000280001ca7983 */ /* 0x000ea80000300800 */
[----:B------:R-:W2:Y:S04]  /*c810*/  LDL.LU R203, [R1+0x2c] ;  /* 0x00002c0001cb7983 */ /* 0x000ea80000300800 */
[----:B------:R-:W3:Y:S04]  /*c820*/  LDL.LU R52, [R1+0x30] ;  /* 0x0000300001347983 */ /* 0x000ee80000300800 */
[----:B------:R-:W3:Y:S04]  /*c830*/  LDL.LU R53, [R1+0x34] ;  /* 0x0000340001357983 */ /* 0x000ee80000300800 */
[----:B------:R-:W3:Y:S04]  /*c840*/  LDL.LU R54, [R1+0x38] ;  /* 0x0000380001367983 */ /* 0x000ee80000300800 */
[----:B------:R-:W3:Y:S04]  /*c850*/  LDL.LU R55, [R1+0x3c] ;  /* 0x00003c0001377983 */ /* 0x000ee80000300800 */
[----:B------:R-:W4:Y:S04]  /*c860*/  LDL.LU R44, [R1+0x60] ;  /* 0x00006000012c7983 */ /* 0x000f280000300800 */
        /* <DEDUP_REMOVED lines=9> */
[----:B------:R-:W4:Y:S01]  /*c900*/  LDL.LU R50, [R1+0x58] ;  /* 0x0000580001327983 */ /* 0x000f220000300800 */
[C---:B------:R-:W-:Y:S03]  /*c910*/  HMMA.1688.F32.TF32 R60, R188.reuse, R154, R80 ;  /* 0x0000009abc3c723c */ /* 0x040fe60000081050 */
[----:B------:R-:W4:Y:S04]  /*c920*/  LDL.LU R51, [R1+0x5c] ;  /* 0x00005c0001337983 */ /* 0x000f280000300800 */
[----:B------:R-:W-:Y:S04]  /*c930*/  STL.64 [R1+0x5c0], R230 ;  /* 0x0005c0e601007387 */ /* 0x000fe80000100a00 */
[----:B------:R-:W-:Y:S04]  /*c940*/  STL.64 [R1+0x5b8], R228 ;  /* 0x0005b8e401007387 */ /* 0x000fe80000100a00 */
[----:B------:R-:W-:Y:S04]  /*c950*/  STL.64 [R1+0x1c0], R56 ;  /* 0x0001c03801007387 */ /* 0x000fe80000100a00 */
[----:B------:R1:W-:Y:S04]  /*c960*/  STL.64 [R1+0x1c8], R58 ;  /* 0x0001c83a01007387 */ /* 0x0003e80000100a00 */
[----:B------:R-:W-:Y:S04]  /*c970*/  STL.64 [R1+0x1b0], R16 ;  /* 0x0001b01001007387 */ /* 0x000fe80000100a00 */
[----:B------:R1:W-:Y:S02]  /*c980*/  STL.64 [R1+0x1b8], R18 ;  /* 0x0001b81201007387 */ /* 0x0003e40000100a00 */
[C---:B-1----:R-:W-:Y:S08]  /*c990*/  HMMA.1688.F32.TF32 R56, R188.reuse, R158, R172 ;  /* 0x0000009ebc38723c */ /* 0x042ff000000810ac */
[C---:B------:R-:W-:Y:S01]  /*c9a0*/  HMMA.1688.F32.TF32 R16, R188.reuse, R162, R180 ;  /* 0x000000a2bc10723c */ /* 0x040fe200000810b4 */
[----:B------:R-:W-:Y:S04]  /*c9b0*/  LDS R180, [R247+0x11080] ;  /* 0x01108000f7b47984 */ /* 0x000fe80000000800 */
[----:B------:R-:W-:Y:S04]  /*c9c0*/  LDS R182, [R247+0x11880] ;  /* 0x01188000f7b67984 */ /* 0x000fe80000000800 */
[----:B------:R-:W-:Y:S04]  /*c9d0*/  LDS R181, [R7+0x11080] ;  /* 0x0110800007b57984 */ /* 0x000fe80000000800 */
[----:B------:R-:W1:Y:S04]  /*c9e0*/  LDS R183, [R7+0x11880] ;  /* 0x0118800007b77984 */ /* 0x000e680000000800 */
[----:B------:R-:W-:Y:S04]  /*c9f0*/  STL.64 [R1+0x1a0], R60 ;  /* 0x0001a03c01007387 */ /* 0x000fe80000100a00 */
[----:B------:R-:W-:Y:S04]  /*ca00*/  STL.64 [R1+0x1a8], R62 ;  /* 0x0001a83e01007387 */ /* 0x000fe80000100a00 */
[----:B------:R-:W-:Y:S04]  /*ca10*/  STL.64 [R1+0x190], R56 ;  /* 0x0001903801007387 */ /* 0x000fe80000100a00 */
[----:B------:R-:W-:Y:S04]  /*ca20*/  STL.64 [R1+0x198], R58 ;  /* 0x0001983a01007387 */ /* 0x000fe80000100a00 */
[----:B------:R-:W-:Y:S04]  /*ca30*/  STL.64 [R1+0x180], R16 ;  /* 0x0001801001007387 */ /* 0x000fe80000100a00 */
[----:B------:R-:W-:Y:S04]  /*ca40*/  STL.64 [R1+0x188], R18 ;  /* 0x0001881201007387 */ /* 0x000fe80000100a00 */
[----:B------:R-:W-:Y:S04]  /*ca50*/  LDS R172, [R247+0x11100] ;  /* 0x01110000f7ac7984 */ /* 0x000fe80000000800 */
[----:B------:R-:W-:Y:S04]  /*ca60*/  LDS R174, [R247+0x11900] ;  /* 0x01190000f7ae7984 */ /* 0x000fe80000000800 */
[----:B------:R-:W-:Y:S04]  /*ca70*/  LDS R16, [R247+0x11180] ;  /* 0x01118000f7107984 */ /* 0x000fe80000000800 */
[----:B------:R1:W-:Y:S01]  /*ca80*/  LDS R18, [R247+0x11980] ;  /* 0x01198000f7127984 */ /* 0x0003e20000000800 */
[C---:B------:R-:W-:Y:S03]  /*ca90*/  HMMA.1688.F32.TF32 R184, R188.reuse, R166, R184 ;  /* 0x000000a6bcb8723c */ /* 0x040fe600000810b8 */
[----:B------:R-:W-:Y:S04]  /*caa0*/  LDS R173, [R7+0x11100] ;  /* 0x0111000007ad7984 */ /* 0x000fe80000000800 */
[----:B-1----:R-:W4:Y:S01]  /*cab0*/  LDL.LU R247, [R1+0x628] ;  /* 0x0006280001f77983 */ /* 0x002f220000300800 */
[----:B------:R-:W-:Y:S03]  /*cac0*/  HMMA.1688.F32.TF32 R196, R188, R170, R196 ;  /* 0x000000aabcc4723c */ /* 0x000fe600000810c4 */
[----:B------:R-:W1:Y:S04]  /*cad0*/  LDS R175, [R7+0x11900] ;  /* 0x0119000007af7984 */ /* 0x000e680000000800 */
[----:B------:R-:W-:Y:S01]  /*cae0*/  LDS R17, [R7+0x11180] ;  /* 0x0111800007117984 */ /* 0x000fe20000000800 */
[----:B------:R-:W-:Y:S03]  /*caf0*/  HMMA.1688.F32.TF32 R80, R180, R154, R92 ;  /* 0x0000009ab450723c */ /* 0x000fe6000008105c */
[----:B------:R1:W2:Y:S04]  /*cb00*/  LDS R19, [R7+0x11980] ;  /* 0x0119800007137984 */ /* 0x0002a80000000800 */
[----:B------:R-:W4:Y:S01]  /*cb10*/  LDL R8, [R1+0x520] ;  /* 0x0005200001087983 */ /* 0x000f220000100800 */
[----:B------:R-:W-:Y:S03]  /*cb20*/  HMMA.1688.F32.TF32 R188, R188, R178, R224 ;  /* 0x000000b2bcbc723c */ /* 0x000fe600000810e0 */
[----:B-1----:R-:W4:Y:S04]  /*cb30*/  LDL R7, [R1+0x260] ;  /* 0x0002600001077983 */ /* 0x002f280000100800 */
[----:B------:R-:W-:Y:S01]  /*cb40*/  IMAD.MOV.U32 R224, RZ, RZ, R223 ;  /* 0x000000ffffe07224 */ /* 0x000fe200078e00df */
[----:B------:R-:W-:Y:S01]  /*cb50*/  HMMA.1688.F32.TF32 R72, R180, R10, R236 ;  /* 0x0000000ab448723c */ /* 0x000fe200000810ec */
[----:B------:R-:W-:-:S02]  /*cb60*/  IMAD.MOV.U32 R225, RZ, RZ, R222 ;  /* 0x000000ffffe17224 */ /* 0x000fc400078e00de */
[----:B------:R-:W-:-:S05]  /*cb70*/  IMAD.MOV.U32 R226, RZ, RZ, R221 ;  /* 0x000000ffffe27224 */ /* 0x000fca00078e00dd */
[----:B------:R-:W-:Y:S01]  /*cb80*/  HMMA.1688.F32.TF32 R76, R180, R150, R232 ;  /* 0x00000096b44c723c */ /* 0x000fe200000810e8 */
[----:B------:R-:W-:-:S07]  /*cb90*/  IMAD.MOV.U32 R227, RZ, RZ, R220 ;  /* 0x000000ffffe37224 */ /* 0x000fce00078e00dc */
[C---:B------:R-:W-:Y:S08]  /*cba0*/  HMMA.1688.F32.TF32 R84, R180.reuse, R158, R84 ;  /* 0x0000009eb454723c */ /* 0x040ff00000081054 */
[C---:B------:R-:W-:Y:S08]  /*cbb0*/  HMMA.1688.F32.TF32 R88, R180.reuse, R162, R88 ;  /* 0x000000a2b458723c */ /* 0x040ff00000081058 */
[C---:B------:R-:W-:Y:S08]  /*cbc0*/  HMMA.1688.F32.TF32 R92, R180.reuse, R166, R144 ;  /* 0x000000a6b45c723c */ /* 0x040ff00000081090 */
[C---:B------:R-:W-:Y:S08]  /*cbd0*/  HMMA.1688.F32.TF32 R96, R180.reuse, R170, R96 ;  /* 0x000000aab460723c */ /* 0x040ff00000081060 */
[----:B------:R-:W-:Y:S01]  /*cbe0*/  HMMA.1688.F32.TF32 R100, R180, R178, R100 ;  /* 0x000000b2b464723c */ /* 0x000fe20000081064 */
[----:B------:R-:W4:Y:S04]  /*cbf0*/  LDL R182, [R1+0x250] ;  /* 0x0002500001b67983 */ /* 0x000f280000100800 */
[----:B------:R-:W4:Y:S04]  /*cc00*/  LDL R183, [R1+0x254] ;  /* 0x0002540001b77983 */ /* 0x000f280000100800 */
[----:B------:R-:W4:Y:S04]  /*cc10*/  LDL.LU R223, [R1+0x624] ;  /* 0x0006240001df7983 */ /* 0x000f280000300800 */
[----:B------:R-:W4:Y:S04]  /*cc20*/  LDL.LU R222, [R1+0x620] ;  /* 0x0006200001de7983 */ /* 0x000f280000300800 */
[----:B------:R-:W4:Y:S04]  /*cc30*/  LDL.LU R221, [R1+0x61c] ;  /* 0x00061c0001dd7983 */ /* 0x000f280000300800 */
[----:B------:R-:W4:Y:S01]  /*cc40*/  LDL.LU R220, [R1+0x618] ;  /* 0x0006180001dc7983 */ /* 0x000f220000300800 */
[----:B------:R-:W-:Y:S01]  /*cc50*/  HMMA.1688.F32.TF32 R60, R68, R166, R248 ;  /* 0x000000a6443c723c */ /* 0x000fe200000810f8 */
[----:B------:R-:W-:-:S02]  /*cc60*/  IMAD.MOV.U32 R236, RZ, RZ, R212 ;  /* 0x000000ffffec7224 */ /* 0x000fc400078e00d4 */
[----:B------:R-:W-:Y:S02]  /*cc70*/  IMAD.MOV.U32 R237, RZ, RZ, R213 ;  /* 0x000000ffffed7224 */ /* 0x000fe400078e00d5 */
[----:B------:R-:W-:Y:S02]  /*cc80*/  IMAD.MOV.U32 R238, RZ, RZ, R214 ;  /* 0x000000ffffee7224 */ /* 0x000fe400078e00d6 */
[----:B------:R-:W-:Y:S02]  /*cc90*/  IMAD.MOV.U32 R239, RZ, RZ, R215 ;  /* 0x000000ffffef7224 */ /* 0x000fe400078e00d7 */
[----:B------:R-:W-:Y:S02]  /*cca0*/  IMAD.MOV.U32 R232, RZ, RZ, R216 ;  /* 0x000000ffffe87224 */ /* 0x000fe400078e00d8 */
[----:B------:R-:W-:Y:S02]  /*ccb0*/  IMAD.MOV.U32 R233, RZ, RZ, R217 ;  /* 0x000000ffffe97224 */ /* 0x000fe400078e00d9 */
[----:B------:R-:W-:-:S02]  /*ccc0*/  IMAD.MOV.U32 R234, RZ, RZ, R218 ;  /* 0x000000ffffea7224 */ /* 0x000fc400078e00da */
[----:B------:R-:W-:Y:S01]  /*ccd0*/  IMAD.MOV.U32 R235, RZ, RZ, R219 ;  /* 0x000000ffffeb7224 */ /* 0x000fe200078e00db */
[C---:B--2---:R-:W-:Y:S08]  /*cce0*/  HMMA.1688.F32.TF32 R56, R68.reuse, R162, R200 ;  /* 0x000000a24438723c */ /* 0x044ff000000810c8 */
[C---:B---3--:R-:W-:Y:S08]  /*ccf0*/  HMMA.1688.F32.TF32 R52, R68.reuse, R158, R52 ;  /* 0x0000009e4434723c */ /* 0x048ff00000081034 */
[C---:B----4-:R-:W-:Y:S08]  /*cd00*/  HMMA.1688.F32.TF32 R44, R68.reuse, R150, R44 ;  /* 0x00000096442c723c */ /* 0x050ff0000008102c */
[C---:B------:R-:W-:Y:S08]  /*cd10*/  HMMA.1688.F32.TF32 R40, R68.reuse, R10, R40 ;  /* 0x0000000a4428723c */ /* 0x040ff00000081028 */
[C---:B------:R-:W-:Y:S08]  /*cd20*/  HMMA.1688.F32.TF32 R48, R68.reuse, R154, R48 ;  /* 0x0000009a4430723c */ /* 0x040ff00000081030 */
[----:B------:R-:W-:Y:S07]  /*cd30*/  HMMA.1688.F32.TF32 R64, R68, R170, R244 ;  /* 0x000000aa4440723c */ /* 0x000fee00000810f4 */
[----:B------:R-:W-:-:S02]  /*cd40*/  IMAD.MOV.U32 R244, RZ, RZ, R204 ;  /* 0x000000fffff47224 */ /* 0x000fc400078e00cc */
[----:B------:R-:W2:Y:S01]  /*cd50*/  LDL.LU R204, [R1+0x614] ;  /* 0x0006140001cc7983 */ /* 0x000ea20000300800 */
[----:B------:R-:W-:Y:S01]  /*cd60*/  IMAD.MOV.U32 R245, RZ, RZ, R205 ;  /* 0x000000fffff57224 */ /* 0x000fe200078e00cd */
[----:B------:R-:W-:Y:S01]  /*cd70*/  HMMA.1688.F32.TF32 R68, R68, R178, R240 ;  /* 0x000000b24444723c */ /* 0x000fe200000810f0 */
[----:B------:R-:W-:Y:S01]  /*cd80*/  IMAD.MOV.U32 R246, RZ, RZ, R206 ;  /* 0x000000fffff67224 */ /* 0x000fe200078e00ce */
[----:B------:R-:W2:Y:S01]  /*cd90*/  LDL.LU R205, [R1+0x610] ;  /* 0x0006100001cd7983 */ /* 0x000ea20000300800 */
[----:B------:R-:W-:-:S03]  /*cda0*/  IMAD.MOV.U32 R247, RZ, RZ, R207 ;  /* 0x000000fffff77224 */ /* 0x000fc600078e00cf */
[----:B------:R-:W2:Y:S01]  /*cdb0*/  LDL.LU R206, [R1+0x60c] ;  /* 0x00060c0001ce7983 */ /* 0x000ea20000300800 */
[----:B------:R-:W-:Y:S02]  /*cdc0*/  IMAD.MOV.U32 R240, RZ, RZ, R208 ;  /* 0x000000fffff07224 */ /* 0x000fe400078e00d0 */
[----:B------:R-:W-:Y:S01]  /*cdd0*/  IMAD.MOV.U32 R241, RZ, RZ, R209 ;  /* 0x000000fffff17224 */ /* 0x000fe200078e00d1 */
[----:B------:R-:W2:Y:S01]  /*cde0*/  LDL.LU R207, [R1+0x608] ;  /* 0x0006080001cf7983 */ /* 0x000ea20000300800 */
[----:B------:R-:W-:-:S03]  /*cdf0*/  IMAD.MOV.U32 R242, RZ, RZ, R210 ;  /* 0x000000fffff27224 */ /* 0x000fc600078e00d2 */
[----:B------:R-:W3:Y:S01]  /*ce00*/  LDL.LU R208, [R1+0x604] ;  /* 0x0006040001d07983 */ /* 0x000ee20000300800 */
[----:B------:R-:W-:-:S03]  /*ce10*/  IMAD.MOV.U32 R243, RZ, RZ, R211 ;  /* 0x000000fffff37224 */ /* 0x000fc600078e00d3 */
        /* <DEDUP_REMOVED lines=14> */
[----:B------:R-:W-:-:S03]  /*cf00*/  IMAD.MOV.U32 R231, RZ, RZ, R223 ;  /* 0x000000ffffe77224 */ /* 0x000fc600078e00df */
[----:B------:R-:W4:Y:S01]  /*cf10*/  LDL.LU R195, [R1+0xfc] ;  /* 0x0000fc0001c37983 */ /* 0x000f220000300800 */
[----:B------:R-:W-:Y:S02]  /*cf20*/  IMAD.MOV.U32 R230, RZ, RZ, R222 ;  /* 0x000000ffffe67224 */ /* 0x000fe400078e00de */
[----:B------:R-:W-:Y:S02]  /*cf30*/  IMAD.MOV.U32 R181, RZ, RZ, R9 ;  /* 0x000000ffffb57224 */ /* 0x000fe400078e0009 */
[----:B------:R-:W-:Y:S01]  /*cf40*/  IMAD R7, R7, 0x8000, R8 ;  /* 0x0000800007077824 */ /* 0x000fe200078e0208 */
[----:B------:R-:W-:Y:S01]  /*cf50*/  HMMA.1688.F32.TF32 R112, R172, R150, R112 ;  /* 0x00000096ac70723c */ /* 0x000fe20000081070 */
[----:B------:R-:W-:Y:S01]  /*cf60*/  IMAD.MOV.U32 R229, RZ, RZ, R221 ;  /* 0x000000ffffe57224 */ /* 0x000fe200078e00dd */
[----:B------:R-:W-:Y:S01]  /*cf70*/  LDS R248, [R182+0x12080] ;  /* 0x01208000b6f87984 */ /* 0x000fe20000000800 */
[----:B------:R-:W-:-:S03]  /*cf80*/  IMAD.MOV.U32 R228, RZ, RZ, R220 ;  /* 0x000000ffffe47224 */ /* 0x000fc600078e00dc */
        /* <DEDUP_REMOVED lines=9> */
[----:B------:R-:W-:Y:S04]  /*d020*/  LDS R250, [R182+0x12880] ;  /* 0x01288000b6fa7984 */ /* 0x000fe80000000800 */
[----:B------:R-:W-:Y:S01]  /*d030*/  LDS R249, [R183+0x12080] ;  /* 0x01208000b7f97984 */ /* 0x000fe20000000800 */
[C---:B------:R-:W-:Y:S03]  /*d040*/  HMMA.1688.F32.TF32 R120, R172.reuse, R158, R120 ;  /* 0x0000009eac78723c */ /* 0x040fe60000081078 */
[----:B------:R-:W-:Y:S04]  /*d050*/  LDS R251, [R183+0x12880] ;  /* 0x01288000b7fb7984 */ /* 0x000fe80000000800 */
[----:B------:R-:W-:Y:S01]  /*d060*/  LDS R180, [R182+0x12180] ;  /* 0x01218000b6b47984 */ /* 0x000fe20000000800 */
[C---:B------:R-:W-:Y:S08]  /*d070*/  HMMA.1688.F32.TF32 R124, R172.reuse, R162, R124 ;  /* 0x000000a2ac7c723c */ /* 0x040ff0000008107c */
[C---:B------:R-:W-:Y:S08]  /*d080*/  HMMA.1688.F32.TF32 R128, R172.reuse, R166, R128 ;  /* 0x000000a6ac80723c */ /* 0x040ff00000081080 */
[C---:B------:R-:W-:Y:S08]  /*d090*/  HMMA.1688.F32.TF32 R132, R172.reuse, R170, R132 ;  /* 0x000000aaac84723c */ /* 0x040ff00000081084 */
[C---:B------:R-:W-:Y:S08]  /*d0a0*/  HMMA.1688.F32.TF32 R108, R172.reuse, R178, R108 ;  /* 0x000000b2ac6c723c */ /* 0x040ff0000008106c */
[-C--:B------:R-:W-:Y:S01]  /*d0b0*/  HMMA.1688.F32.TF32 R104, R172, R10.reuse, R104 ;  /* 0x0000000aac68723c */ /* 0x080fe20000081068 */
[----:B------:R-:W-:Y:S04]  /*d0c0*/  LDS R172, [R181+0x12000] ;  /* 0x01200000b5ac7984 */ /* 0x000fe80000000800 */
[----:B------:R-:W-:Y:S03]  /*d0d0*/  LDS R174, [R181+0x12800] ;  /* 0x01280000b5ae7984 */ /* 0x000fe60000000800 */
[C---:B------:R-:W-:Y:S01]  /*d0e0*/  HMMA.1688.F32.TF32 R144, R16.reuse, R10, R136 ;  /* 0x0000000a1090723c */ /* 0x040fe20000081088 */
[----:B------:R-:W-:Y:S04]  /*d0f0*/  LDS R173, [R252+0x12000] ;  /* 0x01200000fcad7984 */ /* 0x000fe80000000800 */
[----:B------:R-:W-:Y:S03]  /*d100*/  LDS R175, [R252+0x12800] ;  /* 0x01280000fcaf7984 */ /* 0x000fe60000000800 */
[C---:B------:R-:W-:Y:S01]  /*d110*/  HMMA.1688.F32.TF32 R148, R16.reuse, R150, R140 ;  /* 0x000000961094723c */ /* 0x040fe2000008108c */
[----:B------:R-:W-:Y:S04]  /*d120*/  LDSM.16.M88.4 R8, [R7] ;  /* 0x000000000708783b */ /* 0x000fe80000000200 */
[----:B------:R-:W-:Y:S03]  /*d130*/  LDS R140, [R182+0x12000] ;  /* 0x01200000b68c7984 */ /* 0x000fe60000000800 */
[C---:B------:R-:W-:Y:S01]  /*d140*/  HMMA.1688.F32.TF32 R152, R16.reuse, R154, R36 ;  /* 0x0000009a1098723c */ /* 0x040fe20000081024 */
[----:B------:R-:W-:Y:S04]  /*d150*/  LDSM.16.M88.4 R36, [R7+0x2000] ;  /* 0x002000000724783b */ /* 0x000fe80000000200 */
        /* <DEDUP_REMOVED lines=13> */
[----:B------:R-:W-:Y:S01]  /*d230*/  HMMA.1688.F32.TF32 R176, R16, R178, R12 ;  /* 0x000000b210b0723c */ /* 0x000fe2000008100c */
[----:B------:R-:W1:Y:S04]  /*d240*/  LDSM.16.M88.4 R12, [R7+0x1000] ;  /* 0x00100000070c783b */ /* 0x000e680000000200 */
[----:B------:R-:W2:Y:S04]  /*d250*/  LDSM.16.M88.4 R16, [R7+0x5000] ;  /* 0x005000000710783b */ /* 0x000ea80000000200 */
[----:B------:R-:W-:Y:S04]  /*d260*/  LDS R137, [R252+0x12080] ;  /* 0x01208000fc897984 */ /* 0x000fe80000000800 */
[----:B------:R-:W2:Y:S01]  /*d270*/  LDS R139, [R252+0x12880] ;  /* 0x01288000fc8b7984 */ /* 0x000ea20000000800 */
[----:B-1----:R-:W-:Y:S08]  /*d280*/  HMMA.1688.F32.TF32 R44, R140, R12, R44 ;  /* 0x0000000c8c2c723c */ /* 0x002ff0000008102c */
[C---:B--2---:R-:W-:Y:S08]  /*d290*/  HMMA.1688.F32.TF32 R204, R172.reuse, R16, R204 ;  /* 0x00000010accc723c */ /* 0x044ff000000810cc */
[C---:B---3--:R-:W-:Y:S08]  /*d2a0*/  HMMA.1688.F32.TF32 R208, R172.reuse, R24, R208 ;  /* 0x00000018acd0723c */ /* 0x048ff000000810d0 */
[C---:B----4-:R-:W-:Y:S08]  /*d2b0*/  HMMA.1688.F32.TF32 R212, R172.reuse, R32, R212 ;  /* 0x00000020acd4723c */ /* 0x050ff000000810d4 */
[C---:B------:R-:W-:Y:S08]  /*d2c0*/  HMMA.1688.F32.TF32 R216, R172.reuse, R36, R216 ;  /* 0x00000024acd8723c */ /* 0x040ff000000810d8 */
[C---:B------:R-:W-:Y:S08]  /*d2d0*/  HMMA.1688.F32.TF32 R192, R172.reuse, R8, R192 ;  /* 0x00000008acc0723c */ /* 0x040ff000000810c0 */
[C---:B------:R-:W-:Y:S08]  /*d2e0*/  HMMA.1688.F32.TF32 R220, R172.reuse, R12, R220 ;  /* 0x0000000cacdc723c */ /* 0x040ff000000810dc */
[C---:B------:R-:W-:Y:S08]  /*d2f0*/  HMMA.1688.F32.TF32 R200, R172.reuse, R28, R200 ;  /* 0x0000001cacc8723c */ /* 0x040ff000000810c8 */
[----:B------:R-:W-:Y:S01]  /*d300*/  HMMA.1688.F32.TF32 R172, R172, R20, R228 ;  /* 0x00000014acac723c */ /* 0x000fe200000810e4 */
[----:B------:R-:W2:Y:S04]  /*d310*/  LDL.LU.64 R230, [R1+0x5c0] ;  /* 0x0005c00001e67983 */ /* 0x000ea80000300a00 */
[----:B------:R-:W2:Y:S11]  /*d320*/  LDL.LU.64 R228, [R1+0x5b8] ;  /* 0x0005b80001e47983 */ /* 0x000eb60000300a00 */
[----:B------:R-:W-:Y:S07]  /*d330*/  @!UPT UIADD3 URZ, URZ, URZ, URZ ;  /* 0x0000003f3f3ff290 */ /* 0x000fee000fffe03f */
[----:B------:R-:W-:Y:S04]  /*d340*/  STL.64 [R1+0xd0], R172 ;  /* 0x0000d0ac01007387 */ /* 0x000fe80000100a00 */
[----:B------:R1:W-:Y:S02]  /*d350*/  STL.64 [R1+0xd8], R174 ;  /* 0x0000d8ae01007387 */ /* 0x0003e40000100a00 */
[C---:B-1----:R-:W-:Y:S02]  /*d360*/  HMMA.1688.F32.TF32 R172, R140.reuse, R8, R40 ;  /* 0x000000088cac723c */ /* 0x042fe40000081028 */
[----:B------:R-:W3:Y:S11]  /*d370*/  LDL.LU R40, [R1+0x230] ;  /* 0x0002300001287983 */ /* 0x000ef60000300800 */
[----:B------:R-:W-:Y:S10]  /*d380*/  @!UPT UIADD3 URZ, URZ, URZ, URZ ;  /* 0x0000003f3f3ff290 */ /* 0x000ff4000fffe03f */
[----:B------:R-:W-:Y:S04]  /*d390*/  STL.64 [R1+0xc0], R172 ;  /* 0x0000c0ac01007387 */ /* 0x000fe80000100a00 */
[----:B------:R-:W-:Y:S04]  /*d3a0*/  STL.64 [R1+0xc8], R174 ;  /* 0x0000c8ae01007387 */ /* 0x000fe80000100a00 */
[----:B------:R-:W3:Y:S04]  /*d3b0*/  LDL.LU R41, [R1+0x234] ;  /* 0x0002340001297983 */ /* 0x000ee80000300800 */
[----:B------:R-:W3:Y:S04]  /*d3c0*/  LDL.LU R42, [R1+0x238] ;  /* 0x00023800012a7983 */ /* 0x000ee80000300800 */
[----:B------:R-:W3:Y:S04]  /*d3d0*/  LDL.LU R43, [R1+0x23c] ;  /* 0x00023c00012b7983 */ /* 0x000ee80000300800 */
[----:B------:R1:W-:Y:S04]  /*d3e0*/  STL.64 [R1+0x90], R44 ;  /* 0x0000902c01007387 */ /* 0x0003e80000100a00 */
[----:B------:R4:W-:Y:S01]  /*d3f0*/  STL.64 [R1+0x98], R46 ;  /* 0x0000982e01007387 */ /* 0x0009e20000100a00 */
[----:B------:R-:W-:Y:S03]  /*d400*/  HMMA.1688.F32.TF32 R48, R140, R36, R48 ;  /* 0x000000248c30723c */ /* 0x000fe60000081030 */
[----:B------:R-:W-:Y:S04]  /*d410*/  LDS R173, [R252+0x13080] ;  /* 0x01308000fcad7984 */ /* 0x000fe80000000800 */
[----:B-1----:R-:W2:Y:S04]  /*d420*/  LDL.LU R44, [R1+0x220] ;  /* 0x00022000012c7983 */ /* 0x002ea80000300800 */
[----:B------:R-:W2:Y:S04]  /*d430*/  LDL.LU R45, [R1+0x224] ;  /* 0x00022400012d7983 */ /* 0x000ea80000300800 */
[----:B----4-:R-:W2:Y:S04]  /*d440*/  LDL.LU R46, [R1+0x228] ;  /* 0x00022800012e7983 */ /* 0x010ea80000300800 */
[----:B------:R-:W2:Y:S04]  /*d450*/  LDL.LU R47, [R1+0x22c] ;  /* 0x00022c00012f7983 */ /* 0x000ea80000300800 */
[----:B------:R1:W-:Y:S04]  /*d460*/  STL.64 [R1+0x80], R48 ;  /* 0x0000803001007387 */ /* 0x0003e80000100a00 */
[----:B------:R4:W-:Y:S01]  /*d470*/  STL.64 [R1+0x88], R50 ;  /* 0x0000883201007387 */ /* 0x0009e20000100a00 */
[----:B-1----:R-:W-:-:S02]  /*d480*/  IMAD.MOV.U32 R48, RZ, RZ, R6 ;  /* 0x000000ffff307224 */ /* 0x002fc400078e0006 */
[----:B------:R-:W-:Y:S02]  /*d490*/  IMAD.MOV.U32 R49, RZ, RZ, R5 ;  /* 0x000000ffff317224 */ /* 0x000fe400078e0005 */
[----:B----4-:R-:W-:Y:S02]  /*d4a0*/  IMAD.MOV.U32 R50, RZ, RZ, R4 ;  /* 0x000000ffff327224 */ /* 0x010fe400078e0004 */
[C---:B------:R-:W-:Y:S08]  /*d4b0*/  HMMA.1688.F32.TF32 R4, R140.reuse, R32, R52 ;  /* 0x000000208c04723c */ /* 0x040ff00000081034 */
[C---:B------:R-:W-:Y:S08]  /*d4c0*/  HMMA.1688.F32.TF32 R56, R140.reuse, R24, R56 ;  /* 0x000000188c38723c */ /* 0x040ff00000081038 */
[C---:B------:R-:W-:Y:S07]  /*d4d0*/  HMMA.1688.F32.TF32 R52, R140.reuse, R16, R60 ;  /* 0x000000108c34723c */ /* 0x040fee000008103c */
[----:B------:R-:W-:Y:S04]  /*d4e0*/  STL.64 [R1+0x70], R4 ;  /* 0x0000700401007387 */ /* 0x000fe80000100a00 */
[----:B------:R1:W-:Y:S02]  /*d4f0*/  STL.64 [R1+0x78], R6 ;  /* 0x0000780601007387 */ /* 0x0003e40000100a00 */
[C---:B-1----:R-:W-:Y:S02]  /*d500*/  HMMA.1688.F32.TF32 R4, R140.reuse, R28, R64 ;  /* 0x0000001c8c04723c */ /* 0x042fe40000081040 */
[----:B------:R-:W-:Y:S04]  /*d510*/  STL.64 [R1+0x60], R56 ;  /* 0x0000603801007387 */ /* 0x000fe80000100a00 */
[----:B------:R-:W-:Y:S11]  /*d520*/  STL.64 [R1+0x68], R58 ;  /* 0x0000683a01007387 */ /* 0x000ff60000100a00 */
[----:B------:R-:W-:Y:S06]  /*d530*/  @!UPT UIADD3 URZ, URZ, URZ, URZ ;  /* 0x0000003f3f3ff290 */ /* 0x000fec000fffe03f */
[----:B------:R-:W-:Y:S04]  /*d540*/  STL.64 [R1+0x40], R4 ;  /* 0x0000400401007387 */ /* 0x000fe80000100a00 */
[----:B------:R-:W-:Y:S04]  /*d550*/  STL.64 [R1+0x50], R52 ;  /* 0x0000503401007387 */ /* 0x000fe80000100a00 */
[----:B------:R1:W-:Y:S02]  /*d560*/  STL.64 [R1+0x58], R54 ;  /* 0x0000583601007387 */ /* 0x0003e40000100a00 */
[----:B-1----:R-:W-:Y:S01]  /*d570*/  HMMA.1688.F32.TF32 R52, R140, R20, R68 ;  /* 0x000000148c34723c */ /* 0x002fe20000081044 */
[----:B------:R-:W-:Y:S01]  /*d580*/  IMAD.MOV.U32 R51, RZ, RZ, R3 ;  /* 0x000000ffff337224 */ /* 0x000fe200078e0003 */
[----:B------:R1:W-:Y:S01]  /*d590*/  STL [R1+0x48], R6 ;  /* 0x0000480601007387 */ /* 0x0003e20000100800 */
[----:B------:R-:W-:-:S02]  /*d5a0*/  IMAD.MOV.U32 R3, RZ, RZ, R7 ;  /* 0x000000ffff037224 */ /* 0x000fc400078e0007 */
[----:B------:R-:W-:Y:S01]  /*d5b0*/  IMAD.MOV.U32 R175, RZ, RZ, R181 ;  /* 0x000000ffffaf7224 */ /* 0x000fe200078e00b5 */
[----:B------:R-:W-:Y:S02]  /*d5c0*/  LDS R141, [R252+0x12180] ;  /* 0x01218000fc8d7984 */ /* 0x000fe40000000800 */
[C---:B------:R-:W-:Y:S02]  /*d5d0*/  HMMA.1688.F32.TF32 R48, R136.reuse, R36, R48 ;  /* 0x000000248830723c */ /* 0x040fe40000081030 */
[----:B------:R-:W-:Y:S04]  /*d5e0*/  LDS R140, [R175+0x12180] ;  /* 0x01218000af8c7984 */ /* 0x000fe80000000800 */
[----:B------:R-:W-:Y:S02]  /*d5f0*/  LDS R142, [R175+0x12980] ;  /* 0x01298000af8e7984 */ /* 0x000fe40000000800 */
[C---:B------:R-:W-:Y:S02]  /*d600*/  HMMA.1688.F32.TF32 R56, R136.reuse, R24, R236 ;  /* 0x000000188838723c */ /* 0x040fe400000810ec */
[----:B------:R-:W-:Y:S04]  /*d610*/  LDS R143, [R252+0x12980] ;  /* 0x01298000fc8f7984 */ /* 0x000fe80000000800 */
[----:B------:R-:W-:Y:S02]  /*d620*/  LDS R181, [R183+0x12180] ;  /* 0x01218000b7b57984 */ /* 0x000fe40000000800 */
[----:B------:R-:W-:Y:S01]  /*d630*/  IMAD.MOV.U32 R4, RZ, RZ, R52 ;  /* 0x000000ffff047224 */ /* 0x000fe200078e0034 */
[----:B------:R-:W-:Y:S01]  /*d640*/  HMMA.1688.F32.TF32 R60, R136, R16, R240 ;  /* 0x00000010883c723c */ /* 0x000fe200000810f0 */
[----:B------:R-:W-:-:S02]  /*d650*/  IMAD.MOV.U32 R5, RZ, RZ, R53 ;  /* 0x000000ffff057224 */ /* 0x000fc400078e0035 */
[----:B-1----:R-:W-:Y:S02]  /*d660*/  IMAD.MOV.U32 R6, RZ, RZ, R54 ;  /* 0x000000ffff067224 */ /* 0x002fe400078e0036 */
[----:B------:R-:W-:-:S03]  /*d670*/  IMAD.MOV.U32 R7, RZ, RZ, R55 ;  /* 0x000000ffff077224 */ /* 0x000fc600078e0037 */
[C---:B------:R-:W-:Y:S08]  /*d680*/  HMMA.1688.F32.TF32 R52, R136.reuse, R32, R232 ;  /* 0x000000208834723c */ /* 0x040ff000000810e8 */
[C---:B------:R-:W-:Y:S01]  /*d690*/  HMMA.1688.F32.TF32 R64, R136.reuse, R28, R244 ;  /* 0x0000001c8840723c */ /* 0x040fe200000810f4 */
[----:B------:R-:W4:Y:S07]  /*d6a0*/  LDL.LU R244, [R1+0x110] ;  /* 0x0001100001f47983 */ /* 0x000f2e0000300800 */
[C---:B------:R-:W-:Y:S08]  /*d6b0*/  HMMA.1688.F32.TF32 R68, R136.reuse, R20, R224 ;  /* 0x000000148844723c */ /* 0x040ff000000810e0 */
[C---:B---3--:R-:W-:Y:S08]  /*d6c0*/  HMMA.1688.F32.TF32 R40, R136.reuse, R8, R40 ;  /* 0x000000088828723c */ /* 0x048ff00000081028 */
[----:B--2---:R-:W-:Y:S08]  /*d6d0*/  HMMA.1688.F32.TF32 R44, R136, R12, R44 ;  /* 0x0000000c882c723c */ /* 0x004ff0000008102c */
[C---:B------:R-:W-:Y:S08]  /*d6e0*/  HMMA.1688.F32.TF32 R136, R248.reuse, R8, R72 ;  /* 0x00000008f888723c */ /* 0x040ff00000081048 */
[C---:B------:R-:W-:Y:S11]  /*d6f0*/  HMMA.1688.F32.TF32 R72, R248.reuse, R12, R76 ;  /* 0x0000000cf848723c */ /* 0x040ff6000008104c */
[----:B------:R-:W-:Y:S04]  /*d700*/  @!UPT UIADD3 URZ, URZ, URZ, URZ ;  /* 0x0000003f3f3ff290 */ /* 0x000fe8000fffe03f */
[----:B------:R-:W-:Y:S04]  /*d710*/  STL.64 [R1+0xf0], R136 ;  /* 0x0000f08801007387 */ /* 0x000fe80000100a00 */
[----:B------:R-:W-:Y:S04]  /*d720*/  STL.64 [R1+0xf8], R138 ;  /* 0x0000f88a01007387 */ /* 0x000fe80000100a00 */
[----:B------:R1:W-:Y:S04]  /*d730*/  STL.64 [R1+0xe0], R72 ;  /* 0x0000e04801007387 */ /* 0x0003e80000100a00 */
[----:B------:R2:W-:Y:S04]  /*d740*/  STL.64 [R1+0xe8], R74 ;  /* 0x0000e84a01007387 */ /* 0x0005e80000100a00 */
[----:B------:R-:W4:Y:S04]  /*d750*/  LDL.LU R245, [R1+0x114] ;  /* 0x0001140001f57983 */ /* 0x000f280000300800 */
[----:B------:R-:W4:Y:S04]  /*d760*/  LDL.LU R246, [R1+0x118] ;  /* 0x0001180001f67983 */ /* 0x000f280000300800 */
[----:B------:R-:W4:Y:S04]  /*d770*/  LDL.LU R247, [R1+0x11c] ;  /* 0x00011c0001f77983 */ /* 0x000f280000300800 */
[----:B------:R-:W3:Y:S04]  /*d780*/  LDL.LU R240, [R1+0x120] ;  /* 0x0001200001f07983 */ /* 0x000ee80000300800 */
        /* <DEDUP_REMOVED lines=11> */
[----:B-1----:R-:W3:Y:S04]  /*d840*/  LDL.LU R72, [R1+0x160] ;  /* 0x0001600001487983 */ /* 0x002ee80000300800 */
[----:B------:R-:W3:Y:S04]  /*d850*/  LDL.LU R73, [R1+0x164] ;  /* 0x0001640001497983 */ /* 0x000ee80000300800 */
[----:B--2---:R-:W2:Y:S04]  /*d860*/  LDL.LU R74, [R1+0x168] ;  /* 0x00016800014a7983 */ /* 0x004ea80000300800 */
[----:B------:R-:W2:Y:S04]  /*d870*/  LDL.LU R75, [R1+0x16c] ;  /* 0x00016c00014b7983 */ /* 0x000ea80000300800 */
[----:B------:R-:W2:Y:S04]  /*d880*/  LDL.LU R232, [R1+0x140] ;  /* 0x0001400001e87983 */ /* 0x000ea80000300800 */
[----:B------:R-:W2:Y:S04]  /*d890*/  LDL.LU R233, [R1+0x144] ;  /* 0x0001440001e97983 */ /* 0x000ea80000300800 */
[----:B------:R-:W2:Y:S04]  /*d8a0*/  LDL.LU R234, [R1+0x148] ;  /* 0x0001480001ea7983 */ /* 0x000ea80000300800 */
[----:B------:R-:W2:Y:S04]  /*d8b0*/  LDL.LU R235, [R1+0x14c] ;  /* 0x00014c0001eb7983 */ /* 0x000ea80000300800 */
[----:B------:R-:W2:Y:S04]  /*d8c0*/  LDL.LU R224, [R1+0x100] ;  /* 0x0001000001e07983 */ /* 0x000ea80000300800 */
[----:B------:R-:W2:Y:S01]  /*d8d0*/  LDL.LU R225, [R1+0x104] ;  /* 0x0001040001e17983 */ /* 0x000ea20000300800 */
[C---:B------:R-:W-:Y:S08]  /*d8e0*/  HMMA.1688.F32.TF32 R136, R248.reuse, R36, R80 ;  /* 0x00000024f888723c */ /* 0x040ff00000081050 */
[C---:B------:R-:W-:Y:S08]  /*d8f0*/  HMMA.1688.F32.TF32 R80, R248.reuse, R32, R84 ;  /* 0x00000020f850723c */ /* 0x040ff00000081054 */
[C---:B------:R-:W-:Y:S07]  /*d900*/  HMMA.1688.F32.TF32 R88, R248.reuse, R24, R88 ;  /* 0x00000018f858723c */ /* 0x040fee0000081058 */
[----:B------:R-:W-:Y:S01]  /*d910*/  STL.64 [R1+0xb0], R136 ;  /* 0x0000b08801007387 */ /* 0x000fe20000100a00 */
[C---:B------:R-:W-:Y:S03]  /*d920*/  HMMA.1688.F32.TF32 R84, R248.reuse, R16, R92 ;  /* 0x00000010f854723c */ /* 0x040fe6000008105c */
[----:B------:R-:W-:Y:S04]  /*d930*/  STL.64 [R1+0xb8], R138 ;  /* 0x0000b88a01007387 */ /* 0x000fe80000100a00 */
[----:B------:R-:W-:Y:S04]  /*d940*/  STL.64 [R1+0xa0], R80 ;  /* 0x0000a05001007387 */ /* 0x000fe80000100a00 */
[----:B------:R1:W-:Y:S04]  /*d950*/  STL.64 [R1+0xa8], R82 ;  /* 0x0000a85201007387 */ /* 0x0003e80000100a00 */
[----:B------:R-:W-:Y:S04]  /*d960*/  LDS R136, [R182+0x12100] ;  /* 0x01210000b6887984 */ /* 0x000fe80000000800 */
[----:B------:R-:W-:Y:S01]  /*d970*/  LDS R138, [R182+0x12900] ;  /* 0x01290000b68a7984 */ /* 0x000fe20000000800 */
[C---:B-1----:R-:W-:Y:S03]  /*d980*/  HMMA.1688.F32.TF32 R80, R248.reuse, R28, R96 ;  /* 0x0000001cf850723c */ /* 0x042fe60000081060 */
[----:B------:R-:W-:Y:S04]  /*d990*/  LDS R137, [R183+0x12100] ;  /* 0x01210000b7897984 */ /* 0x000fe80000000800 */
[----:B------:R-:W-:Y:S01]  /*d9a0*/  LDS R139, [R183+0x12900] ;  /* 0x01290000b78b7984 */ /* 0x000fe20000000800 */
[----:B------:R-:W-:Y:S03]  /*d9b0*/  HMMA.1688.F32.TF32 R248, R248, R20, R100 ;  /* 0x00000014f8f8723c */ /* 0x000fe60000081064 */
[----:B------:R-:W-:Y:S04]  /*d9c0*/  LDS R100, [R175+0x12100] ;  /* 0x01210000af647984 */ /* 0x000fe80000000800 */
[----:B------:R-:W-:Y:S04]  /*d9d0*/  LDS R102, [R175+0x12900] ;  /* 0x01290000af667984 */ /* 0x000fe80000000800 */
[----:B------:R-:W-:Y:S04]  /*d9e0*/  LDS R101, [R252+0x12100] ;  /* 0x01210000fc657984 */ /* 0x000fe80000000800 */
[----:B------:R-:W4:Y:S04]  /*d9f0*/  LDS R103, [R252+0x12900] ;  /* 0x01290000fc677984 */ /* 0x000f280000000800 */
[----:B------:R-:W-:Y:S04]  /*da00*/  STL.64 [R1+0x20], R88 ;  /* 0x0000205801007387 */ /* 0x000fe80000100a00 */
[----:B------:R3:W-:Y:S04]  /*da10*/  STL.64 [R1+0x28], R90 ;  /* 0x0000285a01007387 */ /* 0x0007e80000100a00 */
[----:B------:R-:W-:Y:S04]  /*da20*/  STL.64 [R1+0x10], R84 ;  /* 0x0000105401007387 */ /* 0x000fe80000100a00 */
[----:B------:R1:W-:Y:S01]  /*da30*/  STL.64 [R1+0x18], R86 ;  /* 0x0000185601007387 */ /* 0x0003e20000100a00 */
[----:B------:R-:W-:-:S03]  /*da40*/  IMAD.MOV.U32 R226, RZ, RZ, R2 ;  /* 0x000000ffffe27224 */ /* 0x000fc600078e0002 */
[----:B------:R1:W-:Y:S01]  /*da50*/  STL.64 [R1], R80 ;  /* 0x0000005001007387 */ /* 0x0003e20000100a00 */
[----:B------:R-:W-:Y:S02]  /*da60*/  IMAD.MOV.U32 R227, RZ, RZ, R0 ;  /* 0x000000ffffe37224 */ /* 0x000fe400078e0000 */
[----:B------:R-:W-:Y:S01]  /*da70*/  IMAD.MOV.U32 R0, RZ, RZ, R82 ;  /* 0x000000ffff007224 */ /* 0x000fe200078e0052 */
[----:B------:R-:W-:Y:S01]  /*da80*/  LDS R182, [R182+0x12980] ;  /* 0x01298000b6b67984 */ /* 0x000fe20000000800 */
[----:B------:R-:W-:-:S03]  /*da90*/  IMAD.MOV.U32 R2, RZ, RZ, R83 ;  /* 0x000000ffff027224 */ /* 0x000fc600078e0053 */
[----:B------:R-:W1:Y:S01]  /*daa0*/  LDS R183, [R183+0x12980] ;  /* 0x01298000b7b77984 */ /* 0x000e620000000800 */
[C---:B----4-:R-:W-:Y:S08]  /*dab0*/  HMMA.1688.F32.TF32 R92, R100.reuse, R16, R244 ;  /* 0x00000010645c723c */ /* 0x050ff000000810f4 */
[----:B---3--:R-:W-:Y:S08]  /*dac0*/  HMMA.1688.F32.TF32 R88, R100, R24, R240 ;  /* 0x000000186458723c */ /* 0x008ff000000810f0 */
[----:B------:R-:W-:Y:S01]  /*dad0*/  HMMA.1688.F32.TF32 R240, R136, R12, R112 ;  /* 0x0000000c88f0723c */ /* 0x000fe20000081070 */
[----:B------:R-:W3:Y:S04]  /*dae0*/  LDL.LU R112, [R1+0x1c0] ;  /* 0x0001c00001707983 */ /* 0x000ee80000300800 */
[----:B------:R-:W3:Y:S03]  /*daf0*/  LDL.LU R113, [R1+0x1c4] ;  /* 0x0001c40001717983 */ /* 0x000ee60000300800 */
[----:B-1----:R-:W-:Y:S01]  /*db00*/  HMMA.1688.F32.TF32 R84, R100, R32, R236 ;  /* 0x000000206454723c */ /* 0x002fe200000810ec */
[----:B------:R-:W3:Y:S04]  /*db10*/  LDL.LU R114, [R1+0x1c8] ;  /* 0x0001c80001727983 */ /* 0x000ee80000300800 */
[----:B------:R-:W3:Y:S03]  /*db20*/  LDL.LU R115, [R1+0x1cc] ;  /* 0x0001cc0001737983 */ /* 0x000ee60000300800 */
[----:B------:R-:W-:Y:S01]  /*db30*/  HMMA.1688.F32.TF32 R236, R136, R36, R116 ;  /* 0x0000002488ec723c */ /* 0x000fe20000081074 */
[----:B------:R-:W4:Y:S04]  /*db40*/  LDL.LU R116, [R1+0x1b0] ;  /* 0x0001b00001747983 */ /* 0x000f280000300800 */
[----:B------:R-:W4:Y:S04]  /*db50*/  LDL.LU R117, [R1+0x1b4] ;  /* 0x0001b40001757983 */ /* 0x000f280000300800 */
[----:B------:R-:W4:Y:S01]  /*db60*/  LDL.LU R118, [R1+0x1b8] ;  /* 0x0001b80001767983 */ /* 0x000f220000300800 */
[C---:B------:R-:W-:Y:S03]  /*db70*/  HMMA.1688.F32.TF32 R76, R100.reuse, R12, R76 ;  /* 0x0000000c644c723c */ /* 0x040fe6000008104c */
[----:B------:R-:W4:Y:S05]  /*db80*/  LDL.LU R119, [R1+0x1bc] ;  /* 0x0001bc0001777983 */ /* 0x000f2a0000300800 */
[C---:B--2---:R-:W-:Y:S08]  /*db90*/  HMMA.1688.F32.TF32 R72, R100.reuse, R8, R72 ;  /* 0x000000086448723c */ /* 0x044ff00000081048 */
[----:B------:R-:W-:Y:S08]  /*dba0*/  HMMA.1688.F32.TF32 R80, R100, R36, R232 ;  /* 0x000000246450723c */ /* 0x000ff000000810e8 */
[----:B------:R-:W-:Y:S01]  /*dbb0*/  HMMA.1688.F32.TF32 R232, R136, R32, R120 ;  /* 0x0000002088e8723c */ /* 0x000fe20000081078 */
[----:B------:R-:W2:Y:S04]  /*dbc0*/  LDL.LU R120, [R1+0x1a0] ;  /* 0x0001a00001787983 */ /* 0x000ea80000300800 */
[----:B------:R-:W2:Y:S03]  /*dbd0*/  LDL.LU R121, [R1+0x1a4] ;  /* 0x0001a40001797983 */ /* 0x000ea60000300800 */
[C---:B------:R-:W-:Y:S01]  /*dbe0*/  HMMA.1688.F32.TF32 R96, R100.reuse, R28, R224 ;  /* 0x0000001c6460723c */ /* 0x040fe200000810e0 */
[----:B------:R-:W2:Y:S04]  /*dbf0*/  LDL.LU R122, [R1+0x1a8] ;  /* 0x0001a800017a7983 */ /* 0x000ea80000300800 */
[----:B------:R-:W2:Y:S03]  /*dc00*/  LDL.LU R123, [R1+0x1ac] ;  /* 0x0001ac00017b7983 */ /* 0x000ea60000300800 */
[----:B------:R-:W-:Y:S08]  /*dc10*/  HMMA.1688.F32.TF32 R100, R100, R20, R228 ;  /* 0x000000146464723c */ /* 0x000ff000000810e4 */
[C---:B------:R-:W-:Y:S01]  /*dc20*/  HMMA.1688.F32.TF32 R228, R136.reuse, R24, R124 ;  /* 0x0000001888e4723c */ /* 0x040fe2000008107c */
[----:B------:R-:W2:Y:S04]  /*dc30*/  LDL.LU R124, [R1+0x190] ;  /* 0x00019000017c7983 */ /* 0x000ea80000300800 */
[----:B------:R-:W2:Y:S03]  /*dc40*/  LDL.LU R125, [R1+0x194] ;  /* 0x00019400017d7983 */ /* 0x000ea60000300800 */
[C---:B------:R-:W-:Y:S01]  /*dc50*/  HMMA.1688.F32.TF32 R224, R136.reuse, R16, R128 ;  /* 0x0000001088e0723c */ /* 0x040fe20000081080 */
[----:B------:R-:W2:Y:S04]  /*dc60*/  LDL.LU R126, [R1+0x198] ;  /* 0x00019800017e7983 */ /* 0x000ea80000300800 */
[----:B------:R-:W2:Y:S04]  /*dc70*/  LDL.LU R127, [R1+0x19c] ;  /* 0x00019c00017f7983 */ /* 0x000ea80000300800 */
[----:B------:R-:W2:Y:S04]  /*dc80*/  LDL.LU R128, [R1+0x180] ;  /* 0x0001800001807983 */ /* 0x000ea80000300800 */
[----:B------:R-:W2:Y:S04]  /*dc90*/  LDL.LU R129, [R1+0x184] ;  /* 0x0001840001817983 */ /* 0x000ea80000300800 */
[----:B------:R-:W2:Y:S04]  /*dca0*/  LDL.LU R130, [R1+0x188] ;  /* 0x0001880001827983 */ /* 0x000ea80000300800 */
[----:B------:R-:W2:Y:S01]  /*dcb0*/  LDL.LU R131, [R1+0x18c] ;  /* 0x00018c0001837983 */ /* 0x000ea20000300800 */
[C---:B------:R-:W-:Y:S08]  /*dcc0*/  HMMA.1688.F32.TF32 R244, R136.reuse, R8, R104 ;  /* 0x0000000888f4723c */ /* 0x040ff00000081068 */
[----:B------:R-:W-:Y:S08]  /*dcd0*/  HMMA.1688.F32.TF32 R104, R136, R28, R132 ;  /* 0x0000001c8868723c */ /* 0x000ff00000081084 */
[----:B------:R-:W-:Y:S01]  /*dce0*/  HMMA.1688.F32.TF32 R132, R140, R16, R184 ;  /* 0x000000108c84723c */ /* 0x000fe200000810b8 */
[----:B------:R-:W-:Y:S06]  /*dcf0*/  LDS R185, [R252+0x13180] ;  /* 0x01318000fcb97984 */ /* 0x000fec0000000800 */
[----:B------:R-:W-:Y:S01]  /*dd00*/  IMAD.MOV.U32 R187, RZ, RZ, R175 ;  /* 0x000000ffffbb7224 */ /* 0x000fe200078e00af */
[----:B------:R-:W-:Y:S01]  /*dd10*/  HMMA.1688.F32.TF32 R108, R136, R20, R108 ;  /* 0x00000014886c723c */ /* 0x000fe2000008106c */
[----:B------:R-:W-:Y:S04]  /*dd20*/  LDS R175, [R252+0x13880] ;  /* 0x01388000fcaf7984 */ /* 0x000fe80000000800 */
[----:B------:R-:W-:Y:S03]  /*dd30*/  LDS R172, [R187+0x13080] ;  /* 0x01308000bbac7984 */ /* 0x000fe60000000800 */
[----:B------:R-:W-:Y:S01]  /*dd40*/  HMMA.1688.F32.TF32 R136, R140, R28, R196 ;  /* 0x0000001c8c88723c */ /* 0x000fe200000810c4 */
[----:B------:R-:W-:Y:S04]  /*dd50*/  LDS R174, [R187+0x13880] ;  /* 0x01388000bbae7984 */ /* 0x000fe80000000800 */
[----:B------:R-:W-:Y:S03]  /*dd60*/  LDS R184, [R187+0x13180] ;  /* 0x01318000bbb87984 */ /* 0x000fe60000000800 */
[C---:B------:R-:W-:Y:S01]  /*dd70*/  HMMA.1688.F32.TF32 R148, R180.reuse, R12, R148 ;  /* 0x0000000cb494723c */ /* 0x040fe20000081094 */
[----:B------:R-:W-:Y:S07]  /*dd80*/  LDS R186, [R187+0x13980] ;  /* 0x01398000bbba7984 */ /* 0x000fee0000000800 */
[----:B------:R-:W-:Y:S08]  /*dd90*/  HMMA.1688.F32.TF32 R152, R180, R36, R152 ;  /* 0x00000024b498723c */ /* 0x000ff00000081098 */
[C---:B---3--:R-:W-:Y:S08]  /*dda0*/  HMMA.1688.F32.TF32 R112, R140.reuse, R8, R112 ;  /* 0x000000088c70723c */ /* 0x048ff00000081070 */
[C---:B----4-:R-:W-:Y:S01]  /*ddb0*/  HMMA.1688.F32.TF32 R116, R140.reuse, R12, R116 ;  /* 0x0000000c8c74723c */ /* 0x050fe20000081074 */
[----:B------:R-:W3:Y:S07]  /*ddc0*/  LDL.LU R13, [R1+0x254] ;  /* 0x00025400010d7983 */ /* 0x000eee0000300800 */
[C---:B--2---:R-:W-:Y:S01]  /*ddd0*/  HMMA.1688.F32.TF32 R120, R140.reuse, R36, R120 ;  /* 0x000000248c78723c */ /* 0x044fe20000081078 */
[----:B------:R-:W3:Y:S07]  /*dde0*/  LDL.LU R37, [R1+0x250] ;  /* 0x0002500001257983 */ /* 0x000eee0000300800 */
[C---:B------:R-:W-:Y:S08]  /*ddf0*/  HMMA.1688.F32.TF32 R124, R140.reuse, R32, R124 ;  /* 0x000000208c7c723c */ /* 0x040ff0000008107c */
[C---:B------:R-:W-:Y:S08]  /*de00*/  HMMA.1688.F32.TF32 R128, R140.reuse, R24, R128 ;  /* 0x000000188c80723c */ /* 0x040ff00000081080 */
[----:B------:R-:W-:Y:S01]  /*de10*/  HMMA.1688.F32.TF32 R140, R140, R20, R188 ;  /* 0x000000148c8c723c */ /* 0x000fe200000810bc */
[----:B------:R-:W-:Y:S04]  /*de20*/  LDS R188, [R187+0x13000] ;  /* 0x01300000bbbc7984 */ /* 0x000fe80000000800 */
[----:B------:R-:W-:Y:S04]  /*de30*/  LDS R190, [R187+0x13800] ;  /* 0x01380000bbbe7984 */ /* 0x000fe80000000800 */
[----:B------:R-:W-:Y:S04]  /*de40*/  LDS R189, [R252+0x13000] ;  /* 0x01300000fcbd7984 */ /* 0x000fe80000000800 */
[----:B------:R-:W1:Y:S02]  /*de50*/  LDS R191, [R252+0x13800] ;  /* 0x01380000fcbf7984 */ /* 0x000e640000000800 */
[C---:B-1----:R-:W-:Y:S11]  /*de60*/  HMMA.1688.F32.TF32 R192, R188.reuse, R10, R192 ;  /* 0x0000000abcc0723c */ /* 0x042ff600000810c0 */
[----:B------:R-:W-:Y:S11]  /*de70*/  @!UPT UIADD3 URZ, URZ, URZ, URZ ;  /* 0x0000003f3f3ff290 */ /* 0x000ff6000fffe03f */
[----:B------:R-:W-:Y:S01]  /*de80*/  @!UPT UIADD3 URZ, URZ, URZ, URZ ;  /* 0x0000003f3f3ff290 */ /* 0x000fe2000fffe03f */
[----:B------:R1:W-:Y:S04]  /*de90*/  STL [R1+0x540], R192 ;  /* 0x000540c001007387 */ /* 0x0003e80000100800 */
[----:B------:R4:W-:Y:S04]  /*dea0*/  STL [R1+0x53c], R193 ;  /* 0x00053cc101007387 */ /* 0x0009e80000100800 */
[----:B------:R4:W-:Y:S04]  /*deb0*/  STL [R1+0x538], R194 ;  /* 0x000538c201007387 */ /* 0x0009e80000100800 */
[----:B------:R4:W-:Y:S04]  /*dec0*/  STL [R1+0x534], R195 ;  /* 0x000534c301007387 */ /* 0x0009e80000100800 */
[----:B-1----:R-:W2:Y:S04]  /*ded0*/  LDL.LU R192, [R1+0xd0] ;  /* 0x0000d00001c07983 */ /* 0x002ea80000300800 */
[----:B----4-:R-:W2:Y:S04]  /*dee0*/  LDL.LU R193, [R1+0xd4] ;  /* 0x0000d40001c17983 */ /* 0x010ea80000300800 */
[----:B------:R-:W2:Y:S04]  /*def0*/  LDL.LU R194, [R1+0xd8] ;  /* 0x0000d80001c27983 */ /* 0x000ea80000300800 */
[----:B------:R-:W2:Y:S01]  /*df00*/  LDL.LU R195, [R1+0xdc] ;  /* 0x0000dc0001c37983 */ /* 0x000ea20000300800 */
[C---:B------:R-:W-:Y:S08]  /*df10*/  HMMA.1688.F32.TF32 R220, R188.reuse, R14, R220 ;  /* 0x0000000ebcdc723c */ /* 0x040ff000000810dc */
[C---:B------:R-:W-:Y:S08]  /*df20*/  HMMA.1688.F32.TF32 R216, R188.reuse, R38, R216 ;  /* 0x00000026bcd8723c */ /* 0x040ff000000810d8 */
[C---:B------:R-:W-:Y:S08]  /*df30*/  HMMA.1688.F32.TF32 R212, R188.reuse, R34, R212 ;  /* 0x00000022bcd4723c */ /* 0x040ff000000810d4 */
[C---:B------:R-:W-:Y:S01]  /*df40*/  HMMA.1688.F32.TF32 R208, R188.reuse, R26, R208 ;  /* 0x0000001abcd0723c */ /* 0x040fe200000810d0 */
[----:B------:R-:W-:Y:S07]  /*df50*/  STL [R1+0x550], R220 ;  /* 0x000550dc01007387 */ /* 0x000fee0000100800 */
[C---:B------:R-:W-:Y:S01]  /*df60*/  HMMA.1688.F32.TF32 R204, R188.reuse, R18, R204 ;  /* 0x00000012bccc723c */ /* 0x040fe200000810cc */
[----:B------:R-:W-:Y:S07]  /*df70*/  STL [R1+0x54c], R221 ;  /* 0x00054cdd01007387 */ /* 0x000fee0000100800 */
[----:B------:R-:W-:Y:S01]  /*df80*/  HMMA.1688.F32.TF32 R200, R188, R30, R200 ;  /* 0x0000001ebcc8723c */ /* 0x000fe200000810c8 */
[----:B------:R-:W-:Y:S07]  /*df90*/  STL [R1+0x548], R222 ;  /* 0x000548de01007387 */ /* 0x000fee0000100800 */
[----:B------:R-:W-:Y:S01]  /*dfa0*/  HMMA.1688.F32.TF32 R40, R172, R10, R40 ;  /* 0x0000000aac28723c */ /* 0x000fe20000081028 */
        /* <DEDUP_REMOVED lines=19> */
[----:B------:R-:W-:Y:S04]  /*e0e0*/  STL.64 [R1+0x150], R40 ;  /* 0x0001502801007387 */ /* 0x000fe80000100a00 */
[----:B------:R1:W-:Y:S01]  /*e0f0*/  STL.64 [R1+0x158], R42 ;  /* 0x0001582a01007387 */ /* 0x0003e20000100a00 */
[----:B------:R-:W-:Y:S03]  /*e100*/  HMMA.1688.F32.TF32 R144, R180, R8, R144 ;  /* 0x00000008b490723c */ /* 0x000fe60000081090 */
[----:B---3--:R-:W-:Y:S04]  /*e110*/  LDS R197, [R13+0x13000] ;  /* 0x013000000dc57984 */ /* 0x008fe80000000800 */
[----:B------:R-:W-:Y:S01]  /*e120*/  LDS R199, [R13+0x13800] ;  /* 0x013800000dc77984 */ /* 0x000fe20000000800 */
[----:B-1----:R-:W-:Y:S03]  /*e130*/  HMMA.1688.F32.TF32 R40, R172, R34, R52 ;  /* 0x00000022ac28723c */ /* 0x002fe60000081034 */
[----:B------:R-:W-:Y:S05]  /*e140*/  LDS R196, [R37+0x13000] ;  /* 0x0130000025c47984 */ /* 0x000fea0000000800 */
[C---:B------:R-:W-:Y:S01]  /*e150*/  HMMA.1688.F32.TF32 R156, R180.reuse, R32, R156 ;  /* 0x00000020b49c723c */ /* 0x040fe2000008109c */
[----:B------:R-:W-:Y:S07]  /*e160*/  LDS R198, [R37+0x13800] ;  /* 0x0138000025c67984 */ /* 0x000fee0000000800 */
[C---:B------:R-:W-:Y:S08]  /*e170*/  HMMA.1688.F32.TF32 R160, R180.reuse, R24, R160 ;  /* 0x00000018b4a0723c */ /* 0x040ff000000810a0 */
[C---:B------:R-:W-:Y:S08]  /*e180*/  HMMA.1688.F32.TF32 R164, R180.reuse, R16, R164 ;  /* 0x00000010b4a4723c */ /* 0x040ff000000810a4 */
[C---:B------:R-:W-:Y:S08]  /*e190*/  HMMA.1688.F32.TF32 R168, R180.reuse, R28, R168 ;  /* 0x0000001cb4a8723c */ /* 0x040ff000000810a8 */
[----:B------:R-:W-:Y:S01]  /*e1a0*/  HMMA.1688.F32.TF32 R176, R180, R20, R176 ;  /* 0x00000014b4b0723c */ /* 0x000fe200000810b0 */
[----:B------:R-:W-:Y:S04]  /*e1b0*/  LDS R180, [R187+0x13100] ;  /* 0x01310000bbb47984 */ /* 0x000fe80000000800 */
[----:B------:R-:W-:Y:S04]  /*e1c0*/  LDS R182, [R187+0x13900] ;  /* 0x01390000bbb67984 */ /* 0x000fe80000000800 */
[----:B------:R-:W-:Y:S04]  /*e1d0*/  LDS R181, [R252+0x13100] ;  /* 0x01310000fcb57984 */ /* 0x000fe80000000800 */
[----:B------:R-:W1:Y:S04]  /*e1e0*/  LDS R183, [R252+0x13900] ;  /* 0x01390000fcb77984 */ /* 0x000e680000000800 */
[----:B------:R-:W3:Y:S01]  /*e1f0*/  LDS R187, [R252+0x13980] ;  /* 0x01398000fcbb7984 */ /* 0x000ee20000000800 */
[----:B--2---:R-:W-:Y:S08]  /*e200*/  HMMA.1688.F32.TF32 R188, R188, R22, R192 ;  /* 0x00000016bcbc723c */ /* 0x004ff000000810c0 */
[C---:B------:R-:W-:Y:S08]  /*e210*/  HMMA.1688.F32.TF32 R192, R172.reuse, R14, R44 ;  /* 0x0000000eacc0723c */ /* 0x040ff0000008102c */
[C---:B------:R-:W-:Y:S08]  /*e220*/  HMMA.1688.F32.TF32 R44, R172.reuse, R38, R48 ;  /* 0x00000026ac2c723c */ /* 0x040ff00000081030 */
[C---:B------:R-:W-:Y:S07]  /*e230*/  HMMA.1688.F32.TF32 R48, R172.reuse, R26, R56 ;  /* 0x0000001aac30723c */ /* 0x040fee0000081038 */
[----:B------:R-:W-:Y:S04]  /*e240*/  STL.64 [R1+0x140], R192 ;  /* 0x000140c001007387 */ /* 0x000fe80000100a00 */
[----:B------:R-:W-:Y:S04]  /*e250*/  STL.64 [R1+0x148], R194 ;  /* 0x000148c201007387 */ /* 0x000fe80000100a00 */
[----:B------:R-:W-:Y:S04]  /*e260*/  STL.64 [R1+0x130], R44 ;  /* 0x0001302c01007387 */ /* 0x000fe80000100a00 */
[----:B------:R2:W-:Y:S04]  /*e270*/  STL.64 [R1+0x138], R46 ;  /* 0x0001382e01007387 */ /* 0x0005e80000100a00 */
[----:B------:R-:W-:Y:S04]  /*e280*/  STL.64 [R1+0x120], R40 ;  /* 0x0001202801007387 */ /* 0x000fe80000100a00 */
[----:B------:R4:W-:Y:S01]  /*e290*/  STL.64 [R1+0x128], R42 ;  /* 0x0001282a01007387 */ /* 0x0009e20000100a00 */
[C---:B--2---:R-:W-:Y:S08]  /*e2a0*/  HMMA.1688.F32.TF32 R44, R172.reuse, R18, R60 ;  /* 0x00000012ac2c723c */ /* 0x044ff0000008103c */
[----:B----4-:R-:W-:Y:S01]  /*e2b0*/  HMMA.1688.F32.TF32 R40, R172, R30, R64 ;  /* 0x0000001eac28723c */ /* 0x010fe20000081040 */
[----:B------:R-:W-:Y:S04]  /*e2c0*/  STL.64 [R1+0x110], R48 ;  /* 0x0001103001007387 */ /* 0x000fe80000100a00 */
[----:B------:R-:W-:Y:S10]  /*e2d0*/  STL.64 [R1+0x118], R50 ;  /* 0x0001183201007387 */ /* 0x000ff40000100a00 */
[----:B------:R-:W-:Y:S04]  /*e2e0*/  STL.64 [R1+0x100], R44 ;  /* 0x0001002c01007387 */ /* 0x000fe80000100a00 */
[----:B------:R1:W-:Y:S04]  /*e2f0*/  STL.64 [R1+0x108], R46 ;  /* 0x0001082e01007387 */ /* 0x0003e80000100a00 */
[----:B------:R-:W-:Y:S04]  /*e300*/  STL.64 [R1+0xd0], R40 ;  /* 0x0000d02801007387 */ /* 0x000fe80000100a00 */
[----:B------:R2:W-:Y:S01]  /*e310*/  STL.64 [R1+0xd8], R42 ;  /* 0x0000d82a01007387 */ /* 0x0005e20000100a00 */
[C---:B-1----:R-:W-:Y:S08]  /*e320*/  HMMA.1688.F32.TF32 R44, R180.reuse, R10, R72 ;  /* 0x0000000ab42c723c */ /* 0x042ff00000081048 */
[C---:B--2---:R-:W-:Y:S08]  /*e330*/  HMMA.1688.F32.TF32 R40, R180.reuse, R14, R76 ;  /* 0x0000000eb428723c */ /* 0x044ff0000008104c */
[C---:B------:R-:W-:Y:S07]  /*e340*/  HMMA.1688.F32.TF32 R48, R180.reuse, R38, R80 ;  /* 0x00000026b430723c */ /* 0x040fee0000081050 */
[----:B------:R-:W-:Y:S04]  /*e350*/  STL.64 [R1+0x240], R44 ;  /* 0x0002402c01007387 */ /* 0x000fe80000100a00 */
[----:B------:R1:W-:Y:S04]  /*e360*/  STL.64 [R1+0x248], R46 ;  /* 0x0002482e01007387 */ /* 0x0003e80000100a00 */
[----:B------:R-:W-:Y:S04]  /*e370*/  STL.64 [R1+0x230], R40 ;  /* 0x0002302801007387 */ /* 0x000fe80000100a00 */
[----:B------:R2:W-:Y:S01]  /*e380*/  STL.64 [R1+0x238], R42 ;  /* 0x0002382a01007387 */ /* 0x0005e20000100a00 */
[C---:B-1----:R-:W-:Y:S08]  /*e390*/  HMMA.1688.F32.TF32 R44, R180.reuse, R34, R84 ;  /* 0x00000022b42c723c */ /* 0x042ff00000081054 */
[C---:B--2---:R-:W-:Y:S01]  /*e3a0*/  HMMA.1688.F32.TF32 R40, R180.reuse, R26, R88 ;  /* 0x0000001ab428723c */ /* 0x044fe20000081058 */
[----:B------:R-:W-:Y:S04]  /*e3b0*/  STL.64 [R1+0x220], R48 ;  /* 0x0002203001007387 */ /* 0x000fe80000100a00 */
[----:B------:R1:W-:Y:S04]  /*e3c0*/  STL.64 [R1+0x228], R50 ;  /* 0x0002283201007387 */ /* 0x0003e80000100a00 */
[----:B------:R-:W2:Y:S06]  /*e3d0*/  LDL.LU R212, [R1+0x60] ;  /* 0x0000600001d47983 */ /* 0x000eac0000300800 */
[----:B------:R4:W-:Y:S04]  /*e3e0*/  STL.64 [R1+0x210], R44 ;  /* 0x0002102c01007387 */ /* 0x0009e80000100a00 */
[----:B------:R3:W-:Y:S01]  /*e3f0*/  STL.64 [R1+0x218], R46 ;  /* 0x0002182e01007387 */ /* 0x0007e20000100a00 */
[C---:B-1----:R-:W-:Y:S03]  /*e400*/  HMMA.1688.F32.TF32 R48, R180.reuse, R18, R92 ;  /* 0x00000012b430723c */ /* 0x042fe6000008105c */
[----:B------:R1:W-:Y:S04]  /*e410*/  STL.64 [R1+0x200], R40 ;  /* 0x0002002801007387 */ /* 0x0003e80000100a00 */
[----:B------:R1:W-:Y:S04]  /*e420*/  STL.64 [R1+0x208], R42 ;  /* 0x0002082a01007387 */ /* 0x0003e80000100a00 */
[----:B------:R-:W2:Y:S04]  /*e430*/  LDL.LU R213, [R1+0x64] ;  /* 0x0000640001d57983 */ /* 0x000ea80000300800 */
[----:B------:R-:W2:Y:S04]  /*e440*/  LDL.LU R214, [R1+0x68] ;  /* 0x0000680001d67983 */ /* 0x000ea80000300800 */
[----:B------:R-:W2:Y:S04]  /*e450*/  LDL.LU R215, [R1+0x6c] ;  /* 0x00006c0001d77983 */ /* 0x000ea80000300800 */
[----:B------:R-:W2:Y:S04]  /*e460*/  LDL.LU R204, [R1+0x80] ;  /* 0x0000800001cc7983 */ /* 0x000ea80000300800 */
[----:B------:R-:W2:Y:S04]  /*e470*/  LDL.LU R205, [R1+0x84] ;  /* 0x0000840001cd7983 */ /* 0x000ea80000300800 */
[----:B------:R-:W2:Y:S04]  /*e480*/  LDL.LU R206, [R1+0x88] ;  /* 0x0000880001ce7983 */ /* 0x000ea80000300800 */
[----:B------:R-:W2:Y:S04]  /*e490*/  LDL.LU R207, [R1+0x8c] ;  /* 0x00008c0001cf7983 */ /* 0x000ea80000300800 */
[----:B----4-:R-:W4:Y:S04]  /*e4a0*/  LDL.LU R44, [R1+0x90] ;  /* 0x00009000012c7983 */ /* 0x010f280000300800 */
[----:B------:R-:W4:Y:S04]  /*e4b0*/  LDL.LU R45, [R1+0x94] ;  /* 0x00009400012d7983 */ /* 0x000f280000300800 */
[----:B---3--:R-:W4:Y:S04]  /*e4c0*/  LDL.LU R46, [R1+0x98] ;  /* 0x00009800012e7983 */ /* 0x008f280000300800 */
[----:B------:R-:W4:Y:S04]  /*e4d0*/  LDL.LU R47, [R1+0x9c] ;  /* 0x00009c00012f7983 */ /* 0x000f280000300800 */
[----:B-1----:R-:W3:Y:S04]  /*e4e0*/  LDL.LU R40, [R1+0xc0] ;  /* 0x0000c00001287983 */ /* 0x002ee80000300800 */
[----:B------:R-:W3:Y:S04]  /*e4f0*/  LDL.LU R41, [R1+0xc4] ;  /* 0x0000c40001297983 */ /* 0x000ee80000300800 */
[----:B------:R-:W3:Y:S04]  /*e500*/  LDL.LU R42, [R1+0xc8] ;  /* 0x0000c800012a7983 */ /* 0x000ee80000300800 */
[----:B------:R-:W3:Y:S04]  /*e510*/  LDL.LU R43, [R1+0xcc] ;  /* 0x0000cc00012b7983 */ /* 0x000ee80000300800 */
[----:B------:R-:W3:Y:S04]  /*e520*/  LDL.LU R208, [R1+0x70] ;  /* 0x0000700001d07983 */ /* 0x000ee80000300800 */
[----:B------:R-:W3:Y:S04]  /*e530*/  LDL.LU R209, [R1+0x74] ;  /* 0x0000740001d17983 */ /* 0x000ee80000300800 */
[----:B------:R-:W3:Y:S04]  /*e540*/  LDL.LU R210, [R1+0x78] ;  /* 0x0000780001d27983 */ /* 0x000ee80000300800 */
[----:B------:R-:W3:Y:S04]  /*e550*/  LDL.LU R211, [R1+0x7c] ;  /* 0x00007c0001d37983 */ /* 0x000ee80000300800 */
[----:B------:R-:W3:Y:S01]  /*e560*/  LDL.LU R216, [R1+0x50] ;  /* 0x0000500001d87983 */ /* 0x000ee20000300800 */
[C---:B------:R-:W-:Y:S03]  /*e570*/  HMMA.1688.F32.TF32 R52, R180.reuse, R30, R96 ;  /* 0x0000001eb434723c */ /* 0x040fe60000081060 */
[----:B------:R-:W3:Y:S04]  /*e580*/  LDL.LU R217, [R1+0x54] ;  /* 0x0000540001d97983 */ /* 0x000ee80000300800 */
[----:B------:R-:W3:Y:S04]  /*e590*/  LDL.LU R218, [R1+0x58] ;  /* 0x0000580001da7983 */ /* 0x000ee80000300800 */
[----:B------:R-:W3:Y:S04]  /*e5a0*/  LDL.LU R219, [R1+0x5c] ;  /* 0x00005c0001db7983 */ /* 0x000ee80000300800 */
[----:B------:R-:W3:Y:S04]  /*e5b0*/  LDL.LU R29, [R1+0x270] ;  /* 0x00027000011d7983 */ /* 0x000ee80000300800 */
[----:B------:R-:W-:Y:S04]  /*e5c0*/  STL.64 [R1+0x1f0], R48 ;  /* 0x0001f03001007387 */ /* 0x000fe80000100a00 */
[----:B------:R1:W-:Y:S02]  /*e5d0*/  STL.64 [R1+0x1f8], R50 ;  /* 0x0001f83201007387 */ /* 0x0003e40000100a00 */
[----:B-1----:R-:W-:Y:S02]  /*e5e0*/  HMMA.1688.F32.TF32 R48, R180, R22, R100 ;  /* 0x00000016b430723c */ /* 0x002fe40000081064 */
[----:B------:R-:W-:Y:S04]  /*e5f0*/  STL.64 [R1+0x1e0], R52 ;  /* 0x0001e03401007387 */ /* 0x000fe80000100a00 */
[----:B------:R1:W-:Y:S02]  /*e600*/  STL.64 [R1+0x1e8], R54 ;  /* 0x0001e83601007387 */ /* 0x0003e40000100a00 */
[----:B------:R-:W-:Y:S02]  /*e610*/  HMMA.1688.F32.TF32 R56, R184, R10, R112 ;  /* 0x0000000ab838723c */ /* 0x000fe40000081070 */
[----:B------:R-:W4:Y:S01]  /*e620*/  LDL.LU R220, [R1+0x40] ;  /* 0x0000400001dc7983 */ /* 0x000f220000300800 */
[----:B------:R-:W-:-:S02]  /*e630*/  IMAD.MOV.U32 R223, RZ, RZ, R3 ;  /* 0x000000ffffdf7224 */ /* 0x000fc400078e0003 */
[----:B------:R-:W-:Y:S02]  /*e640*/  IMAD.MOV.U32 R192, RZ, RZ, R4 ;  /* 0x000000ffffc07224 */ /* 0x000fe400078e0004 */
[----:B------:R-:W-:Y:S01]  /*e650*/  IMAD.MOV.U32 R9, RZ, RZ, 0x1f ;  /* 0x0000001fff097424 */ /* 0x000fe200078e00ff */
[----:B------:R-:W2:Y:S01]  /*e660*/  S2R R252, SR_TID.X ;  /* 0x0000000000fc7919 */ /* 0x000ea20000002100 */
[C---:B-1----:R-:W-:Y:S01]  /*e670*/  HMMA.1688.F32.TF32 R52, R184.reuse, R14, R116 ;  /* 0x0000000eb834723c */ /* 0x042fe20000081074 */
[----:B------:R-:W-:Y:S02]  /*e680*/  IMAD.MOV.U32 R195, RZ, RZ, R7 ;  /* 0x000000ffffc37224 */ /* 0x000fe400078e0007 */
[----:B------:R-:W-:Y:S04]  /*e690*/  LDS R112, [R37+0x13100] ;  /* 0x0131000025707984 */ /* 0x000fe80000000800 */
[----:B------:R-:W-:Y:S04]  /*e6a0*/  STL.64 [R1+0x1d0], R48 ;  /* 0x0001d03001007387 */ /* 0x000fe80000100a00 */
[----:B------:R1:W-:Y:S04]  /*e6b0*/  STL.64 [R1+0x1d8], R50 ;  /* 0x0001d83201007387 */ /* 0x0003e80000100a00 */
[----:B------:R-:W4:Y:S04]  /*e6c0*/  LDL.LU R221, [R1+0x44] ;  /* 0x0000440001dd7983 */ /* 0x000f280000300800 */
[----:B------:R-:W4:Y:S01]  /*e6d0*/  LDL.LU R222, [R1+0x48] ;  /* 0x0000480001de7983 */ /* 0x000f220000300800 */
[----:B-1----:R-:W-:Y:S03]  /*e6e0*/  HMMA.1688.F32.TF32 R48, R184, R38, R120 ;  /* 0x00000026b830723c */ /* 0x002fe60000081078 */
[----:B------:R-:W-:Y:S04]  /*e6f0*/  STL.64 [R1+0x1c0], R56 ;  /* 0x0001c03801007387 */ /* 0x000fe80000100a00 */
[----:B------:R1:W-:Y:S04]  /*e700*/  STL.64 [R1+0x1c8], R58 ;  /* 0x0001c83a01007387 */ /* 0x0003e80000100a00 */
[----:B------:R-:W4:Y:S04]  /*e710*/  LDL.LU R3, [R1+0x264] ;  /* 0x0002640001037983 */ /* 0x000f280000300800 */
[----:B------:R-:W-:Y:S04]  /*e720*/  STL.64 [R1+0x1b0], R52 ;  /* 0x0001b03401007387 */ /* 0x000fe80000100a00 */
[----:B------:R-:W-:Y:S01]  /*e730*/  STL.64 [R1+0x1b8], R54 ;  /* 0x0001b83601007387 */ /* 0x000fe20000100a00 */
[----:B------:R-:W-:-:S02]  /*e740*/  IMAD.MOV.U32 R193, RZ, RZ, R5 ;  /* 0x000000ffffc17224 */ /* 0x000fc400078e0005 */
[----:B------:R-:W-:Y:S01]  /*e750*/  IMAD.MOV.U32 R194, RZ, RZ, R6 ;  /* 0x000000ffffc27224 */ /* 0x000fe200078e0006 */
[----:B------:R-:W-:Y:S01]  /*e760*/  HMMA.1688.F32.TF32 R172, R172, R22, R68 ;  /* 0x00000016acac723c */ /* 0x000fe20000081044 */
[----:B------:R-:W-:Y:S01]  /*e770*/  IADD3 R9, R9, c[0x0][0x180], RZ ;  /* 0x0000600009097a10 */ /* 0x000fe20007ffe0ff */
[----:B------:R-:W-:Y:S04]  /*e780*/  STL.64 [R1+0x1a0], R48 ;  /* 0x0001a03001007387 */ /* 0x000fe80000100a00 */
[----:B------:R1:W-:Y:S04]  /*e790*/  STL.64 [R1+0x1a8], R50 ;  /* 0x0001a83201007387 */ /* 0x0003e80000100a00 */
[----:B------:R-:W4:Y:S01]  /*e7a0*/  LDL.LU R4, [R1+0x5b0] ;  /* 0x0005b00001047983 */ /* 0x000f220000300800 */
[----:B------:R-:W-:Y:S01]  /*e7b0*/  SHF.R.S32.HI R7, RZ, 0x1f, R9 ;  /* 0x0000001fff077819 */ /* 0x000fe20000011409 */
[C---:B-1----:R-:W-:Y:S02]  /*e7c0*/  HMMA.1688.F32.TF32 R56, R184.reuse, R18, R132 ;  /* 0x00000012b838723c */ /* 0x042fe40000081084 */
[----:B------:R-:W4:Y:S04]  /*e7d0*/  LDL.LU R5, [R1+0x5ac] ;  /* 0x0005ac0001057983 */ /* 0x000f280000300800 */
[----:B------:R-:W-:Y:S02]  /*e7e0*/  LDS R68, [R37+0x13080] ;  /* 0x0130800025447984 */ /* 0x000fe40000000800 */
[C---:B------:R-:W-:Y:S01]  /*e7f0*/  HMMA.1688.F32.TF32 R48, R184.reuse, R34, R124 ;  /* 0x00000022b830723c */ /* 0x040fe2000008107c */
[----:B------:R-:W-:Y:S01]  /*e800*/  LEA.HI R7, R7, R9, RZ, 0x5 ;  /* 0x0000000907077211 */ /* 0x000fe200078f28ff */
[----:B------:R-:W4:Y:S03]  /*e810*/  LDL.LU R6, [R1+0x5a8] ;  /* 0x0005a80001067983 */ /* 0x000f260000300800 */
[----:B------:R-:W-:Y:S01]  /*e820*/  SHF.R.S32.HI R7, RZ, 0x5, R7 ;  /* 0x00000005ff077819 */ /* 0x000fe20000011407 */
[----:B------:R-:W-:Y:S02]  /*e830*/  LDS R70, [R37+0x13880] ;  /* 0x0138800025467984 */ /* 0x000fe40000000800 */
[C---:B------:R-:W-:Y:S01]  /*e840*/  HMMA.1688.F32.TF32 R52, R184.reuse, R30, R136 ;  /* 0x0000001eb834723c */ /* 0x040fe20000081088 */
[----:B------:R-:W-:Y:S01]  /*e850*/  IADD3 R7, R7, -0x2, RZ ;  /* 0xfffffffe07077810 */ /* 0x000fe20007ffe0ff */
[----:B------:R-:W-:Y:S04]  /*e860*/  LDS R69, [R13+0x13080] ;  /* 0x013080000d457984 */ /* 0x000fe80000000800 */
[----:B------:R-:W1:Y:S04]  /*e870*/  LDS R71, [R13+0x13880] ;  /* 0x013880000d477984 */ /* 0x000e680000000800 */
[----:B------:R-:W-:Y:S04]  /*e880*/  LDS R114, [R37+0x13900] ;  /* 0x0139000025727984 */ /* 0x000fe80000000800 */
[----:B------:R-:W-:Y:S04]  /*e890*/  LDS R100, [R37+0x13180] ;  /* 0x0131800025647984 */ /* 0x000fe80000000800 */
[----:B------:R-:W-:Y:S04]  /*e8a0*/  STL.64 [R1+0x190], R48 ;  /* 0x0001903001007387 */ /* 0x000fe80000100a00 */
[----:B------:R1:W-:Y:S04]  /*e8b0*/  STL.64 [R1+0x198], R50 ;  /* 0x0001983201007387 */ /* 0x0003e80000100a00 */
[----:B------:R-:W-:Y:S04]  /*e8c0*/  LDS R102, [R37+0x13980] ;  /* 0x0139800025667984 */ /* 0x000fe80000000800 */
[----:B------:R-:W-:Y:S01]  /*e8d0*/  LDS R113, [R13+0x13100] ;  /* 0x013100000d717984 */ /* 0x000fe20000000800 */
[----:B-1----:R-:W-:Y:S03]  /*e8e0*/  HMMA.1688.F32.TF32 R48, R184, R22, R140 ;  /* 0x00000016b830723c */ /* 0x002fe6000008108c */
[----:B------:R-:W-:Y:S04]  /*e8f0*/  STL.64 [R1+0x180], R56 ;  /* 0x0001803801007387 */ /* 0x000fe80000100a00 */
[----:B------:R-:W-:Y:S04]  /*e900*/  STL.64 [R1+0x188], R58 ;  /* 0x0001883a01007387 */ /* 0x000fe80000100a00 */
[----:B------:R-:W-:Y:S04]  /*e910*/  STL.64 [R1+0x170], R52 ;  /* 0x0001703401007387 */ /* 0x000fe80000100a00 */
[----:B------:R-:W-:Y:S04]  /*e920*/  STL.64 [R1+0x178], R54 ;  /* 0x0001783601007387 */ /* 0x000fe80000100a00 */
[----:B------:R-:W1:Y:S04]  /*e930*/  LDS R115, [R13+0x13900] ;  /* 0x013900000d737984 */ /* 0x000e680000000800 */
[----:B------:R-:W-:Y:S04]  /*e940*/  LDS R101, [R13+0x13180] ;  /* 0x013180000d657984 */ /* 0x000fe80000000800 */
[----:B------:R-:W-:Y:S04]  /*e950*/  STL.64 [R1+0x160], R48 ;  /* 0x0001603001007387 */ /* 0x000fe80000100a00 */
[----:B------:R2:W-:Y:S04]  /*e960*/  STL.64 [R1+0x168], R50 ;  /* 0x0001683201007387 */ /* 0x0005e80000100a00 */
[----:B------:R1:W1:Y:S01]  /*e970*/  LDS R103, [R13+0x13980] ;  /* 0x013980000d677984 */ /* 0x0002620000000800 */
[----:B--2---:R-:W-:Y:S01]  /*e980*/  HMMA.1688.F32.TF32 R48, R196, R26, R212 ;  /* 0x0000001ac430723c */ /* 0x004fe200000810d4 */
[----:B---3--:R-:W-:-:S07]  /*e990*/  ISETP.GE.AND P1, PT, R29, R7, PT ;  /* 0x000000071d00720c */ /* 0x008fce0003f26270 */
[C---:B------:R-:W-:Y:S08]  /*e9a0*/  HMMA.1688.F32.TF32 R52, R196.reuse, R18, R216 ;  /* 0x00000012c434723c */ /* 0x040ff000000810d8 */
[C---:B----4-:R-:W-:Y:S08]  /*e9b0*/  HMMA.1688.F32.TF32 R64, R196.reuse, R14, R44 ;  /* 0x0000000ec440723c */ /* 0x050ff0000008102c */
[C---:B------:R-:W-:Y:S08]  /*e9c0*/  HMMA.1688.F32.TF32 R40, R196.reuse, R10, R40 ;  /* 0x0000000ac428723c */ /* 0x040ff00000081028 */
[----:B------:R-:W-:Y:S01]  /*e9d0*/  HMMA.1688.F32.TF32 R44, R196, R38, R204 ;  /* 0x00000026c42c723c */ /* 0x000fe200000810cc */
[----:B------:R-:W-:-:S04]  /*e9e0*/  ISETP.GT.AND P0, PT, R4, RZ, PT ;  /* 0x000000ff0400720c */ /* 0x000fc80003f04270 */
[----:B------:R-:W-:Y:S02]  /*e9f0*/  SEL R7, RZ, 0x4, !P0 ;  /* 0x00000004ff077807 */ /* 0x000fe40004000000 */
[C---:B------:R-:W-:Y:S02]  /*ea00*/  ISETP.GT.AND P0, PT, R4.reuse, 0xc, PT ;  /* 0x0000000c0400780c */ /* 0x040fe40003f04270 */
[----:B------:R-:W-:Y:S02]  /*ea10*/  SEL R7, R7, RZ, !P1 ;  /* 0x000000ff07077207 */ /* 0x000fe40004800000 */
[----:B------:R-:W-:Y:S02]  /*ea20*/  SEL R8, RZ, 0x4, !P0 ;  /* 0x00000004ff087807 */ /* 0x000fe40004000000 */
[----:B------:R-:W-:Y:S02]  /*ea30*/  ISETP.GT.AND P3, PT, R4, 0x8, PT ;  /* 0x000000080400780c */ /* 0x000fe40003f64270 */
[----:B------:R-:W-:-:S02]  /*ea40*/  ISETP.NE.U32.AND P0, PT, R7, RZ, PT ;  /* 0x000000ff0700720c */ /* 0x000fc40003f05070 */
[----:B------:R-:W-:Y:S02]  /*ea50*/  IADD3 R7, R3, 0x1, RZ ;  /* 0x0000000103077810 */ /* 0x000fe40007ffe0ff */
[----:B------:R-:W-:Y:S02]  /*ea60*/  SEL R9, RZ, 0x4, !P3 ;  /* 0x00000004ff097807 */ /* 0x000fe40005800000 */
[----:B------:R-:W-:-:S04]  /*ea70*/  ISETP.GT.AND P3, PT, R7, 0x1, PT ;  /* 0x000000010700780c */ /* 0x000fc80003f64270 */
[----:B------:R-:W-:-:S05]  /*ea80*/  SEL R3, R7, RZ, !P3 ;  /* 0x000000ff07037207 */ /* 0x000fca0005800000 */
[----:B------:R-:W-:Y:S04]  /*ea90*/  STL [R1+0x264], R3 ;  /* 0x0002640301007387 */ /* 0x000fe80000100800 */
[----:B------:R-:W2:Y:S04]  /*eaa0*/  LDL.LU R216, [R1+0xf0] ;  /* 0x0000f00001d87983 */ /* 0x000ea80000300800 */
[----:B------:R-:W2:Y:S04]  /*eab0*/  LDL.LU R217, [R1+0xf4] ;  /* 0x0000f40001d97983 */ /* 0x000ea80000300800 */
[----:B------:R-:W2:Y:S04]  /*eac0*/  LDL.LU R218, [R1+0xf8] ;  /* 0x0000f80001da7983 */ /* 0x000ea80000300800 */
[----:B------:R-:W2:Y:S01]  /*ead0*/  LDL.LU R219, [R1+0xfc] ;  /* 0x0000fc0001db7983 */ /* 0x000ea20000300800 */
[C---:B------:R-:W-:Y:S03]  /*eae0*/  HMMA.1688.F32.TF32 R56, R196.reuse, R30, R220 ;  /* 0x0000001ec438723c */ /* 0x040fe600000810dc */
[----:B------:R-:W3:Y:S04]  /*eaf0*/  LDL.LU R220, [R1+0xe0] ;  /* 0x0000e00001dc7983 */ /* 0x000ee80000300800 */
[----:B------:R-:W3:Y:S01]  /*eb00*/  LDL.LU R221, [R1+0xe4] ;  /* 0x0000e40001dd7983 */ /* 0x000ee20000300800 */
[C---:B------:R-:W-:Y:S03]  /*eb10*/  HMMA.1688.F32.TF32 R60, R196.reuse, R34, R208 ;  /* 0x00000022c43c723c */ /* 0x040fe600000810d0 */
[----:B------:R-:W3:Y:S04]  /*eb20*/  LDL.LU R222, [R1+0xe8] ;  /* 0x0000e80001de7983 */ /* 0x000ee80000300800 */
[----:B------:R-:W3:Y:S01]  /*eb30*/  LDL.LU R223, [R1+0xec] ;  /* 0x0000ec0001df7983 */ /* 0x000ee20000300800 */
[----:B------:R-:W-:Y:S03]  /*eb40*/  HMMA.1688.F32.TF32 R196, R196, R22, R192 ;  /* 0x00000016c4c4723c */ /* 0x000fe600000810c0 */
[----:B------:R-:W4:Y:S04]  /*eb50*/  LDL.LU R192, [R1+0xb0] ;  /* 0x0000b00001c07983 */ /* 0x000f280000300800 */
[----:B------:R-:W4:Y:S04]  /*eb60*/  LDL.LU R193, [R1+0xb4] ;  /* 0x0000b40001c17983 */ /* 0x000f280000300800 */
[----:B------:R-:W4:Y:S04]  /*eb70*/  LDL.LU R194, [R1+0xb8] ;  /* 0x0000b80001c27983 */ /* 0x000f280000300800 */
[----:B------:R-:W4:Y:S01]  /*eb80*/  LDL.LU R195, [R1+0xbc] ;  /* 0x0000bc0001c37983 */ /* 0x000f220000300800 */
[----:B------:R-:W-:Y:S01]  /*eb90*/  LOP3.LUT R36, R252, 0x7f, RZ, 0xc0, !PT ;  /* 0x0000007ffc247812 */ /* 0x000fe200078ec0ff */
[----:B------:R-:W-:Y:S01]  /*eba0*/  IMAD.MOV.U32 R25, RZ, RZ, c[0x0][0x188] ;  /* 0x00006200ff197624 */ /* 0x000fe200078e00ff */
[----:B------:R-:W-:Y:S01]  /*ebb0*/  ISETP.GT.AND P2, PT, R4, 0x4, PT ;  /* 0x000000040400780c */ /* 0x000fe20003f44270 */
[----:B------:R-:W-:Y:S01]  /*ebc0*/  IMAD.MOV.U32 R37, RZ, RZ, c[0x0][0x188] ;  /* 0x00006200ff257624 */ /* 0x000fe200078e00ff */
[----:B------:R-:W-:Y:S01]  /*ebd0*/  SEL R9, R9, RZ, !P1 ;  /* 0x000000ff09097207 */ /* 0x000fe20004800000 */
[----:B------:R-:W-:Y:S01]  /*ebe0*/  IMAD.SHL.U32 R33, R36, 0x4, RZ ;  /* 0x0000000424217824 */ /* 0x000fe200078e00ff */
[----:B------:R-:W-:Y:S01]  /*ebf0*/  SEL R8, R8, RZ, !P1 ;  /* 0x000000ff08087207 */ /* 0x000fe20004800000 */
[----:B------:R-:W-:Y:S01]  /*ec00*/  IMAD.MOV.U32 R20, RZ, RZ, c[0x0][0x188] ;  /* 0x00006200ff147624 */ /* 0x000fe200078e00ff */
[----:B------:R-:W-:Y:S01]  /*ec10*/  SEL R12, RZ, 0x4, !P2 ;  /* 0x00000004ff0c7807 */ /* 0x000fe20005000000 */
[----:B------:R-:W-:Y:S01]  /*ec20*/  IMAD.MOV.U32 R32, RZ, RZ, c[0x0][0x188] ;  /* 0x00006200ff207624 */ /* 0x000fe200078e00ff */
[----:B------:R-:W-:Y:S01]  /*ec30*/  ISETP.NE.U32.AND P5, PT, R9, RZ, PT ;  /* 0x000000ff0900720c */ /* 0x000fe20003fa5070 */
[----:B------:R-:W-:Y:S01]  /*ec40*/  IMAD.SHL.U32 R25, R25, 0x4, RZ ;  /* 0x0000000419197824 */ /* 0x000fe200078e00ff */
[----:B------:R-:W-:Y:S01]  /*ec50*/  ISETP.NE.U32.AND P4, PT, R8, RZ, PT ;  /* 0x000000ff0800720c */ /* 0x000fe20003f85070 */
[----:B------:R-:W-:-:S02]  /*ec60*/  IMAD.MOV.U32 R8, RZ, RZ, R5 ;  /* 0x000000ffff087224 */ /* 0x000fc400078e0005 */
[----:B------:R-:W-:Y:S01]  /*ec70*/  IMAD.MOV.U32 R17, RZ, RZ, c[0x0][0x188] ;  /* 0x00006200ff117624 */ /* 0x000fe200078e00ff */
[C---:B------:R-:W-:Y:S01]  /*ec80*/  ISETP.GT.AND P6, PT, R4.reuse, 0x10, PT ;  /* 0x000000100400780c */ /* 0x040fe20003fc4270 */
[----:B------:R-:W-:Y:S01]  /*ec90*/  IMAD.MOV.U32 R9, RZ, RZ, R6 ;  /* 0x000000ffff097224 */ /* 0x000fe200078e0006 */
[----:B------:R-:W-:Y:S01]  /*eca0*/  ISETP.GT.AND P3, PT, R4, 0x14, PT ;  /* 0x000000140400780c */ /* 0x000fe20003f64270 */
[----:B------:R-:W-:Y:S01]  /*ecb0*/  IMAD R16, R3, 0x4000, R33 ;  /* 0x0000400003107824 */ /* 0x000fe200078e0221 */
[----:B------:R-:W-:Y:S01]  /*ecc0*/  BAR.SYNC.DEFER_BLOCKING 0x0 ;  /* 0x0000000000007b1d */ /* 0x000fe20000010000 */
[----:B------:R-:W-:Y:S01]  /*ecd0*/  IMAD.SHL.U32 R37, R37, 0x8, RZ ;  /* 0x0000000825257824 */ /* 0x000fe200078e00ff */
[----:B------:R-:W-:Y:S01]  /*ece0*/  SEL R12, R12, RZ, !P1 ;  /* 0x000000ff0c0c7207 */ /* 0x000fe20004800000 */
[----:B------:R-:W-:Y:S01]  /*ecf0*/  IMAD.SHL.U32 R20, R20, 0x4, RZ ;  /* 0x0000000414147824 */ /* 0x000fe200078e00ff */
[----:B------:R-:W-:Y:S01]  /*ed00*/  SHF.R.S32.HI R25, RZ, 0x1f, R25 ;  /* 0x0000001fff197819 */ /* 0x000fe20000011419 */
[----:B------:R-:W-:Y:S01]  /*ed10*/  IMAD.SHL.U32 R32, R32, 0x4, RZ ;  /* 0x0000000420207824 */ /* 0x000fe200078e00ff */
[----:B------:R-:W4:Y:S01]  /*ed20*/  LDL.LU R212, [R1+0xa0] ;  /* 0x0000a00001d47983 */ /* 0x000f220000300800 */
[----:B------:R-:W-:Y:S01]  /*ed30*/  IMAD.SHL.U32 R17, R17, 0x8, RZ ;  /* 0x0000000811117824 */ /* 0x000fe200078e00ff */
[----:B------:R-:W-:-:S02]  /*ed40*/  SHF.R.S32.HI R37, RZ, 0x1f, R37 ;  /* 0x0000001fff257819 */ /* 0x000fc40000011425 */
[----:B------:R-:W4:Y:S01]  /*ed50*/  LDL.LU R213, [R1+0xa4] ;  /* 0x0000a40001d57983 */ /* 0x000f220000300800 */
[----:B------:R-:W-:Y:S02]  /*ed60*/  ISETP.NE.U32.AND P2, PT, R12, RZ, PT ;  /* 0x000000ff0c00720c */ /* 0x000fe40003f45070 */
[----:B------:R-:W-:Y:S01]  /*ed70*/  SEL R7, RZ, 0x4, !P3 ;  /* 0x00000004ff077807 */ /* 0x000fe20005800000 */
[----:B------:R-:W4:Y:S01]  /*ed80*/  LDL.LU R214, [R1+0xa8] ;  /* 0x0000a80001d67983 */ /* 0x000f220000300800 */
[----:B------:R-:W-:Y:S02]  /*ed90*/  LEA R12, P3, R20, R5, 0x2 ;  /* 0x00000005140c7211 */ /* 0x000fe400078610ff */
[----:B------:R-:W-:Y:S01]  /*eda0*/  SHF.L.U64.HI R21, R32, 0x2, R25 ;  /* 0x0000000220157819 */ /* 0x000fe20000010219 */
[----:B------:R-:W4:Y:S04]  /*edb0*/  LDL.LU R215, [R1+0xac] ;  /* 0x0000ac0001d77983 */ /* 0x000f280000300800 */
[----:B------:R-:W-:Y:S01]  /*edc0*/  @!PT LDS RZ, [RZ] ;  /* 0x00000000fffff984 */ /* 0x000fe20000000800 */
[----:B------:R-:W-:Y:S01]  /*edd0*/  @!PT LDS RZ, [RZ] ;  /* 0x00000000fffff984 */ /* 0x000fe20000000800 */
[----:B------:R-:W-:Y:S01]  /*ede0*/  @!PT LDS RZ, [RZ] ;  /* 0x00000000fffff984 */ /* 0x000fe20000000800 */
[----:B------:R1:W-:Y:S02]  /*edf0*/  LDGSTS.E [R16+0x10000], [R8.64], P0 ;  /* 0x1000000008107fae */ /* 0x0003e40008121844 */
[----:B-1----:R-:W-:Y:S01]  /*ee00*/  IMAD.X R13, R6, 0x1, R21, P3 ;  /* 0x00000001060d7824 */ /* 0x002fe200018e0615 */
[----:B------:R-:W-:-:S04]  /*ee10*/  SEL R7, R7, RZ, !P1 ;  /* 0x000000ff07077207 */ /* 0x000fc80004800000 */
[----:B------:R1:W-:Y:S01]  /*ee20*/  LDGSTS.E [R16+0x10800], [R12.64], P2 ;  /* 0x108000000c107fae */ /* 0x0003e20009121844 */
[----:B------:R-:W-:Y:S02]  /*ee30*/  SEL R9, RZ, 0x4, !P6 ;  /* 0x00000004ff097807 */ /* 0x000fe40007000000 */
[----:B------:R-:W-:Y:S02]  /*ee40*/  LEA R8, P0, R17, R5, 0x2 ;  /* 0x0000000511087211 */ /* 0x000fe400078010ff */
[----:B------:R-:W-:Y:S02]  /*ee50*/  SEL R9, R9, RZ, !P1 ;  /* 0x000000ff09097207 */ /* 0x000fe40004800000 */
[----:B------:R-:W-:Y:S01]  /*ee60*/  SHF.L.U64.HI R17, R17, 0x2, R37 ;  /* 0x0000000211117819 */ /* 0x000fe20000010225 */
[----:B------:R-:W-:Y:S01]  /*ee70*/  IMAD.MOV.U32 R37, RZ, RZ, c[0x0][0x188] ;  /* 0x00006200ff257624 */ /* 0x000fe200078e00ff */
[----:B------:R-:W-:-:S03]  /*ee80*/  ISETP.NE.U32.AND P3, PT, R9, RZ, PT ;  /* 0x000000ff0900720c */ /* 0x000fc60003f65070 */
[----:B------:R-:W-:Y:S02]  /*ee90*/  IMAD.X R9, R6, 0x1, R17, P0 ;  /* 0x0000000106097824 */ /* 0x000fe400000e0611 */
[----:B------:R-:W-:Y:S02]  /*eea0*/  IMAD.MOV.U32 R17, RZ, RZ, c[0x0][0x188] ;  /* 0x00006200ff117624 */ /* 0x000fe400078e00ff */
[----:B------:R-:W-:Y:S01]  /*eeb0*/  IMAD R37, R37, 0xc, RZ ;  /* 0x0000000c25257824 */ /* 0x000fe200078e02ff */
[----:B------:R-:W-:Y:S01]  /*eec0*/  ISETP.GT.AND P6, PT, R4, 0x18, PT ;  /* 0x000000180400780c */ /* 0x000fe20003fc4270 */
[----:B------:R-:W-:Y:S01]  /*eed0*/  IMAD R17, R17, 0xc, RZ ;  /* 0x0000000c11117824 */ /* 0x000fe200078e02ff */
[----:B------:R-:W-:Y:S01]  /*eee0*/  ISETP.NE.U32.AND P0, PT, R7, RZ, PT ;  /* 0x000000ff0700720c */ /* 0x000fe20003f05070 */
[----:B------:R1:W-:Y:S01]  /*eef0*/  LDGSTS.E [R16+0x11000], [R8.64], P5 ;  /* 0x1100000008107fae */ /* 0x0003e2000a921844 */
[----:B------:R-:W-:Y:S02]  /*ef00*/  SHF.R.S32.HI R37, RZ, 0x1f, R37 ;  /* 0x0000001fff257819 */ /* 0x000fe40000011425 */
[----:B------:R-:W-:-:S02]  /*ef10*/  SEL R7, RZ, 0x4, !P6 ;  /* 0x00000004ff077807 */ /* 0x000fc40007000000 */
[C---:B-1----:R-:W-:Y:S02]  /*ef20*/  LEA R12, P6, R17.reuse, R5, 0x2 ;  /* 0x00000005110c7211 */ /* 0x042fe400078c10ff */
[----:B------:R-:W-:Y:S01]  /*ef30*/  SHF.L.U64.HI R17, R17, 0x2, R37 ;  /* 0x0000000211117819 */ /* 0x000fe20000010225 */
[----:B------:R-:W-:Y:S01]  /*ef40*/  IMAD.MOV.U32 R37, RZ, RZ, c[0x0][0x188] ;  /* 0x00006200ff257624 */ /* 0x000fe200078e00ff */
[----:B------:R-:W-:-:S03]  /*ef50*/  ISETP.GT.AND P2, PT, R4, 0x1c, PT ;  /* 0x0000001c0400780c */ /* 0x000fc60003f44270 */
[----:B------:R-:W-:Y:S02]  /*ef60*/  IMAD.X R13, R6, 0x1, R17, P6 ;  /* 0x00000001060d7824 */ /* 0x000fe400030e0611 */
[----:B------:R-:W-:Y:S02]  /*ef70*/  IMAD.MOV.U32 R17, RZ, RZ, c[0x0][0x188] ;  /* 0x00006200ff117624 */ /* 0x000fe400078e00ff */
[----:B------:R-:W-:Y:S01]  /*ef80*/  IMAD.SHL.U32 R37, R37, 0x10, RZ ;  /* 0x0000001025257824 */ /* 0x000fe200078e00ff */
[----:B------:R-:W-:Y:S01]  /*ef90*/  SEL R7, R7, RZ, !P1 ;  /* 0x000000ff07077207 */ /* 0x000fe20004800000 */
[----:B------:R-:W-:Y:S01]  /*efa0*/  IMAD.SHL.U32 R17, R17, 0x10, RZ ;  /* 0x0000001011117824 */ /* 0x000fe200078e00ff */
[----:B------:R-:W-:Y:S01]  /*efb0*/  SEL R8, RZ, 0x4, !P2 ;  /* 0x00000004ff087807 */ /* 0x000fe20005000000 */
[----:B------:R1:W-:Y:S01]  /*efc0*/  LDGSTS.E [R16+0x11800], [R12.64], P4 ;  /* 0x118000000c107fae */ /* 0x0003e2000a121844 */
[----:B------:R-:W-:Y:S02]  /*efd0*/  SHF.R.S32.HI R37, RZ, 0x1f, R37 ;  /* 0x0000001fff257819 */ /* 0x000fe40000011425 */
[----:B------:R-:W-:-:S02]  /*efe0*/  ISETP.NE.U32.AND P2, PT, R7, RZ, PT ;  /* 0x000000ff0700720c */ /* 0x000fc40003f45070 */
[----:B------:R-:W-:Y:S02]  /*eff0*/  SEL R7, R8, RZ, !P1 ;  /* 0x000000ff08077207 */ /* 0x000fe40004800000 */
[C---:B------:R-:W-:Y:S02]  /*f000*/  LEA R8, P6, R17.reuse, R5, 0x2 ;  /* 0x0000000511087211 */ /* 0x040fe400078c10ff */
[----:B------:R-:W-:Y:S01]  /*f010*/  SHF.L.U64.HI R17, R17, 0x2, R37 ;  /* 0x0000000211117819 */ /* 0x000fe20000010225 */
[----:B------:R-:W-:-:S04]  /*f020*/  IMAD.MOV.U32 R37, RZ, RZ, c[0x0][0x188] ;  /* 0x00006200ff257624 */ /* 0x000fc800078e00ff */
        /* <DEDUP_REMOVED lines=11> */
[----:B------:R-:W-:-:S04]  /*f0e0*/  IMAD.MOV.U32 R37, RZ, RZ, c[0x0][0x188] ;  /* 0x00006200ff257624 */ /* 0x000fc800078e00ff */
[----:B------:R-:W-:Y:S02]  /*f0f0*/  IMAD.X R13, R6, 0x1, R17, P5 ;  /* 0x00000001060d7824 */ /* 0x000fe400028e0611 */
[----:B------:R-:W-:Y:S02]  /*f100*/  IMAD R37, R37, 0x18, RZ ;  /* 0x0000001825257824 */ /* 0x000fe400078e02ff */
[----:B------:R-:W-:Y:S01]  /*f110*/  IMAD.MOV.U32 R17, RZ, RZ, c[0x0][0x188] ;  /* 0x00006200ff117624 */ /* 0x000fe200078e00ff */
[----:B------:R-:W-:Y:S01]  /*f120*/  SEL R7, R7, RZ, !P1 ;  /* 0x000000ff07077207 */ /* 0x000fe20004800000 */
[----:B------:R1:W-:Y:S01]  /*f130*/  LDGSTS.E [R16+0x12800], [R12.64], P0 ;  /* 0x128000000c107fae */ /* 0x0003e20008121844 */
[----:B------:R-:W-:Y:S01]  /*f140*/  ISETP.GT.AND P6, PT, R4, 0x5, PT ;  /* 0x000000050400780c */ /* 0x000fe20003fc4270 */
[----:B------:R-:W-:Y:S01]  /*f150*/  IMAD R17, R17, 0x18, RZ ;  /* 0x0000001811117824 */ /* 0x000fe200078e02ff */
[----:B------:R-:W-:Y:S02]  /*f160*/  SHF.R.S32.HI R37, RZ, 0x1f, R37 ;  /* 0x0000001fff257819 */ /* 0x000fe40000011425 */
[----:B------:R-:W-:-:S02]  /*f170*/  ISETP.NE.U32.AND P5, PT, R7, RZ, PT ;  /* 0x000000ff0700720c */ /* 0x000fc40003fa5070 */
[----:B------:R-:W-:Y:S02]  /*f180*/  SEL R7, RZ, 0x4, !P6 ;  /* 0x00000004ff077807 */ /* 0x000fe40007000000 */
[C---:B------:R-:W-:Y:S02]  /*f190*/  LEA R8, P6, R17.reuse, R5, 0x2 ;  /* 0x0000000511087211 */ /* 0x040fe400078c10ff */
[----:B------:R-:W-:Y:S02]  /*f1a0*/  SHF.L.U64.HI R17, R17, 0x2, R37 ;  /* 0x0000000211117819 */ /* 0x000fe40000010225 */
[----:B------:R-:W1:Y:S01]  /*f1b0*/  S2R R37, SR_TID.X ;  /* 0x0000000000257919 */ /* 0x000e620000002100 */
[----:B------:R-:W-:Y:S02]  /*f1c0*/  SEL R7, R7, RZ, !P1 ;  /* 0x000000ff07077207 */ /* 0x000fe40004800000 */
[----:B------:R-:W-:Y:S01]  /*f1d0*/  IMAD.X R9, R6, 0x1, R17, P6 ;  /* 0x0000000106097824 */ /* 0x000fe200030e0611 */
[----:B------:R-:W-:-:S02]  /*f1e0*/  ISETP.GT.AND P3, PT, R4, 0x9, PT ;  /* 0x000000090400780c */ /* 0x000fc40003f64270 */
[----:B------:R-:W-:Y:S01]  /*f1f0*/  ISETP.GT.AND P6, PT, R4, 0xd, PT ;  /* 0x0000000d0400780c */ /* 0x000fe20003fc4270 */
[----:B------:R-:W-:Y:S01]  /*f200*/  IMAD.MOV.U32 R32, RZ, RZ, c[0x0][0x188] ;  /* 0x00006200ff207624 */ /* 0x000fe200078e00ff */
[----:B------:R-:W-:Y:S01]  /*f210*/  ISETP.NE.U32.AND P0, PT, R7, RZ, PT ;  /* 0x000000ff0700720c */ /* 0x000fe20003f05070 */
[----:B------:R1:W-:Y:S01]  /*f220*/  LDGSTS.E [R16+0x13000], [R8.64], P2 ;  /* 0x1300000008107fae */ /* 0x0003e20009121844 */
[----:B------:R-:W-:Y:S01]  /*f230*/  SEL R7, RZ, 0x4, !P3 ;  /* 0x00000004ff077807 */ /* 0x000fe20005800000 */
[----:B------:R-:W-:Y:S02]  /*f240*/  IMAD.MOV.U32 R21, RZ, RZ, c[0x0][0x188] ;  /* 0x00006200ff157624 */ /* 0x000fe400078e00ff */
[----:B------:R-:W-:Y:S02]  /*f250*/  IMAD.MOV.U32 R17, RZ, RZ, c[0x0][0x188] ;  /* 0x00006200ff117624 */ /* 0x000fe400078e00ff */
[----:B------:R-:W-:Y:S01]  /*f260*/  IMAD R32, R32, 0x1c, RZ ;  /* 0x0000001c20207824 */ /* 0x000fe200078e02ff */
[----:B-1----:R-:W-:-:S02]  /*f270*/  SEL R8, RZ, 0x4, !P6 ;  /* 0x00000004ff087807 */ /* 0x002fc40007000000 */
[----:B------:R-:W-:Y:S02]  /*f280*/  SEL R9, R7, RZ, !P1 ;  /* 0x000000ff07097207 */ /* 0x000fe40004800000 */
[----:B------:R-:W-:Y:S02]  /*f290*/  LOP3.LUT R37, R37, 0x7f, RZ, 0xc0, !PT ;  /* 0x0000007f25257812 */ /* 0x000fe400078ec0ff */
[----:B------:R-:W-:Y:S01]  /*f2a0*/  SEL R7, R8, RZ, !P1 ;  /* 0x000000ff08077207 */ /* 0x000fe20004800000 */
[C---:B--2---:R-:W-:Y:S01]  /*f2b0*/  HMMA.1688.F32.TF32 R92, R68.reuse, R10, R216 ;  /* 0x0000000a445c723c */ /* 0x044fe200000810d8 */
[----:B------:R-:W2:Y:S04]  /*f2c0*/  LDL.LU R216, [R1+0x20] ;  /* 0x0000200001d87983 */ /* 0x000ea80000300800 */
[----:B------:R-:W2:Y:S04]  /*f2d0*/  LDL.LU R217, [R1+0x24] ;  /* 0x0000240001d97983 */ /* 0x000ea80000300800 */
[----:B------:R-:W2:Y:S04]  /*f2e0*/  LDL.LU R218, [R1+0x28] ;  /* 0x0000280001da7983 */ /* 0x000ea80000300800 */
[----:B------:R-:W2:Y:S01]  /*f2f0*/  LDL.LU R219, [R1+0x2c] ;  /* 0x00002c0001db7983 */ /* 0x000ea20000300800 */
[C---:B---3--:R-:W-:Y:S03]  /*f300*/  HMMA.1688.F32.TF32 R88, R68.reuse, R14, R220 ;  /* 0x0000000e4458723c */ /* 0x048fe600000810dc */
[----:B------:R-:W3:Y:S04]  /*f310*/  LDL.LU R220, [R1+0x10] ;  /* 0x0000100001dc7983 */ /* 0x000ee80000300800 */
[----:B------:R-:W3:Y:S04]  /*f320*/  LDL.LU R221, [R1+0x14] ;  /* 0x0000140001dd7983 */ /* 0x000ee80000300800 */
[----:B------:R-:W3:Y:S04]  /*f330*/  LDL.LU R222, [R1+0x18] ;  /* 0x0000180001de7983 */ /* 0x000ee80000300800 */
[----:B------:R-:W3:Y:S01]  /*f340*/  LDL.LU R223, [R1+0x1c] ;  /* 0x00001c0001df7983 */ /* 0x000ee20000300800 */
[----:B----4-:R-:W-:Y:S03]  /*f350*/  HMMA.1688.F32.TF32 R96, R68, R38, R192 ;  /* 0x000000264460723c */ /* 0x010fe600000810c0 */
[----:B------:R-:W4:Y:S04]  /*f360*/  LDL.LU R192, [R1] ;  /* 0x0000000001c07983 */ /* 0x000f280000300800 */
[----:B------:R-:W4:Y:S01]  /*f370*/  LDL.LU R193, [R1+0x4] ;  /* 0x0000040001c17983 */ /* 0x000f220000300800 */
[----:B------:R-:W-:Y:S01]  /*f380*/  IADD3 R8, P6, R20, R5, RZ ;  /* 0x0000000514087210 */ /* 0x000fe20007fde0ff */
[----:B------:R-:W-:Y:S01]  /*f390*/  IMAD.MOV.U32 R20, RZ, RZ, c[0x0][0x188] ;  /* 0x00006200ff147624 */ /* 0x000fe200078e00ff */
[----:B------:R-:W-:Y:S01]  /*f3a0*/  SHF.R.S32.HI R21, RZ, 0x1f, R21 ;  /* 0x0000001fff157819 */ /* 0x000fe20000011415 */
[----:B------:R-:W-:Y:S01]  /*f3b0*/  IMAD R17, R17, 0x1c, RZ ;  /* 0x0000001c11117824 */ /* 0x000fe200078e02ff */
[----:B------:R-:W-:Y:S01]  /*f3c0*/  SHF.R.S32.HI R32, RZ, 0x1f, R32 ;  /* 0x0000001fff207819 */ /* 0x000fe20000011420 */
[----:B------:R-:W-:Y:S01]  /*f3d0*/  IMAD.SHL.U32 R37, R37, 0x4, RZ ;  /* 0x0000000425257824 */ /* 0x000fe200078e00ff */
[----:B------:R-:W-:-:S02]  /*f3e0*/  SHF.L.U64.HI R20, R20, 0x2, R21 ;  /* 0x0000000214147819 */ /* 0x000fc40000010215 */
[C---:B------:R-:W-:Y:S02]  /*f3f0*/  LEA R12, P3, R17.reuse, R5, 0x2 ;  /* 0x00000005110c7211 */ /* 0x040fe400078610ff */
[----:B------:R-:W-:Y:S02]  /*f400*/  SHF.L.U64.HI R24, R17, 0x2, R32 ;  /* 0x0000000211187819 */ /* 0x000fe40000010220 */
[----:B------:R-:W-:Y:S01]  /*f410*/  LOP3.LUT R17, R37, 0x20, RZ, 0x3c, !PT ;  /* 0x0000002025117812 */ /* 0x000fe200078e3cff */
[----:B------:R-:W-:Y:S01]  /*f420*/  IMAD.MOV.U32 R37, RZ, RZ, c[0x0][0x188] ;  /* 0x00006200ff257624 */ /* 0x000fe200078e00ff */
[----:B------:R-:W-:Y:S01]  /*f430*/  ISETP.NE.U32.AND P2, PT, R9, RZ, PT ;  /* 0x000000ff0900720c */ /* 0x000fe20003f45070 */
[----:B------:R-:W-:Y:S02]  /*f440*/  IMAD.X R9, R6, 0x1, R20, P6 ;  /* 0x0000000106097824 */ /* 0x000fe400030e0614 */
[----:B------:R-:W-:Y:S02]  /*f450*/  IMAD.MOV.U32 R20, RZ, RZ, c[0x0][0x188] ;  /* 0x00006200ff147624 */ /* 0x000fe400078e00ff */
[----:B------:R-:W-:-:S02]  /*f460*/  IMAD R37, R37, 0x5, RZ ;  /* 0x0000000525257824 */ /* 0x000fc400078e02ff */
[----:B------:R-:W-:Y:S02]  /*f470*/  IMAD.X R13, R6, 0x1, R24, P3 ;  /* 0x00000001060d7824 */ /* 0x000fe400018e0618 */
[----:B------:R-:W-:Y:S01]  /*f480*/  IMAD R20, R20, 0x5, RZ ;  /* 0x0000000514147824 */ /* 0x000fe200078e02ff */
[----:B------:R-:W-:Y:S02]  /*f490*/  SHF.R.S32.HI R37, RZ, 0x1f, R37 ;  /* 0x0000001fff257819 */ /* 0x000fe40000011425 */
[----:B------:R1:W-:Y:S01]  /*f4a0*/  LDGSTS.E [R16+0x13800], [R12.64], P4 ;  /* 0x138000000c107fae */ /* 0x0003e2000a121844 */
[----:B------:R-:W-:Y:S01]  /*f4b0*/  ISETP.NE.U32.AND P3, PT, R7, RZ, PT ;  /* 0x000000ff0700720c */ /* 0x000fe20003f65070 */
[----:B------:R-:W-:Y:S01]  /*f4c0*/  IMAD.MOV.U32 R24, RZ, RZ, c[0x0][0x188] ;  /* 0x00006200ff187624 */ /* 0x000fe200078e00ff */
[C---:B-1----:R-:W-:Y:S02]  /*f4d0*/  LEA R16, P6, R20.reuse, R5, 0x2 ;  /* 0x0000000514107211 */ /* 0x042fe400078c10ff */
[----:B------:R-:W-:Y:S01]  /*f4e0*/  SHF.L.U64.HI R20, R20, 0x2, R37 ;  /* 0x0000000214147819 */ /* 0x000fe20000010225 */
[----:B------:R-:W-:-:S04]  /*f4f0*/  IMAD.MOV.U32 R37, RZ, RZ, c[0x0][0x188] ;  /* 0x00006200ff257624 */ /* 0x000fc800078e00ff */
[----:B------:R-:W-:Y:S02]  /*f500*/  IMAD R37, R37, 0x9, RZ ;  /* 0x0000000925257824 */ /* 0x000fe400078e02ff */
[----:B------:R-:W-:Y:S01]  /*f510*/  IMAD R7, R3, 0x4000, R17 ;  /* 0x0000400003077824 */ /* 0x000fe200078e0211 */
[----:B------:R-:W-:Y:S01]  /*f520*/  ISETP.GT.AND P4, PT, R4, 0x11, PT ;  /* 0x000000110400780c */ /* 0x000fe20003f84270 */
[----:B------:R-:W-:Y:S01]  /*f530*/  IMAD R24, R24, 0x9, RZ ;  /* 0x0000000918187824 */ /* 0x000fe200078e02ff */
[----:B------:R-:W-:Y:S01]  /*f540*/  SHF.R.S32.HI R32, RZ, 0x1f, R37 ;  /* 0x0000001fff207819 */ /* 0x000fe20000011425 */
[----:B------:R-:W-:Y:S01]  /*f550*/  IMAD.MOV.U32 R37, RZ, RZ, c[0x0][0x188] ;  /* 0x00006200ff257624 */ /* 0x000fe200078e00ff */
[----:B------:R1:W-:Y:S01]  /*f560*/  LDGSTS.E [R7+0x10200], [R8.64], P5 ;  /* 0x1020000008077fae */ /* 0x0003e2000a921844 */
[----:B------:R-:W-:Y:S01]  /*f570*/  IMAD.MOV.U32 R21, RZ, RZ, c[0x0][0x188] ;  /* 0x00006200ff157624 */ /* 0x000fe200078e00ff */
[----:B------:R-:W-:Y:S01]  /*f580*/  ISETP.GT.AND P5, PT, R4, 0x19, PT ;  /* 0x000000190400780c */ /* 0x000fe20003fa4270 */
[----:B------:R-:W-:Y:S01]  /*f590*/  IMAD.X R17, R6, 0x1, R20, P6 ;  /* 0x0000000106117824 */ /* 0x000fe200030e0614 */
[C---:B------:R-:W-:Y:S01]  /*f5a0*/  LEA R12, P6, R24.reuse, R5, 0x2 ;  /* 0x00000005180c7211 */ /* 0x040fe200078c10ff */
[----:B------:R-:W-:Y:S01]  /*f5b0*/  IMAD R37, R37, 0xd, RZ ;  /* 0x0000000d25257824 */ /* 0x000fe200078e02ff */
[----:B------:R-:W-:Y:S01]  /*f5c0*/  SHF.L.U64.HI R24, R24, 0x2, R32 ;  /* 0x0000000218187819 */ /* 0x000fe20000010220 */
[----:B------:R-:W-:Y:S01]  /*f5d0*/  IMAD R21, R21, 0xd, RZ ;  /* 0x0000000d15157824 */ /* 0x000fe200078e02ff */
[----:B------:R1:W-:Y:S02]  /*f5e0*/  LDGSTS.E [R7+0x10a00], [R16.64], P0 ;  /* 0x10a0000010077fae */ /* 0x0003e40008121844 */
[----:B-1----:R-:W-:-:S02]  /*f5f0*/  SEL R8, RZ, 0x4, !P4 ;  /* 0x00000004ff087807 */ /* 0x002fc40006000000 */
[----:B------:R-:W-:Y:S02]  /*f600*/  ISETP.GT.AND P4, PT, R4, 0x15, PT ;  /* 0x000000150400780c */ /* 0x000fe40003f84270 */
[----:B------:R-:W-:Y:S02]  /*f610*/  SEL R8, R8, RZ, !P1 ;  /* 0x000000ff08087207 */ /* 0x000fe40004800000 */
[----:B------:R-:W-:Y:S02]  /*f620*/  SEL R9, RZ, 0x4, !P5 ;  /* 0x00000004ff097807 */ /* 0x000fe40006800000 */
[----:B------:R-:W-:Y:S01]  /*f630*/  SHF.R.S32.HI R37, RZ, 0x1f, R37 ;  /* 0x0000001fff257819 */ /* 0x000fe20000011425 */
[----:B------:R-:W-:Y:S01]  /*f640*/  IMAD.X R13, R6, 0x1, R24, P6 ;  /* 0x00000001060d7824 */ /* 0x000fe200030e0618 */
[----:B------:R-:W-:Y:S01]  /*f650*/  SEL R20, RZ, 0x4, !P4 ;  /* 0x00000004ff147807 */ /* 0x000fe20006000000 */
[----:B------:R-:W-:Y:S01]  /*f660*/  IMAD.MOV.U32 R32, RZ, RZ, c[0x0][0x188] ;  /* 0x00006200ff207624 */ /* 0x000fe200078e00ff */
[----:B------:R-:W-:-:S02]  /*f670*/  ISETP.NE.U32.AND P4, PT, R8, RZ, PT ;  /* 0x000000ff0800720c */ /* 0x000fc40003f85070 */
[-C--:B------:R-:W-:Y:S02]  /*f680*/  LEA R8, P6, R21, R5.reuse, 0x2 ;  /* 0x0000000515087211 */ /* 0x080fe400078c10ff */
[----:B------:R-:W-:Y:S01]  /*f690*/  SEL R9, R9, RZ, !P1 ;  /* 0x000000ff09097207 */ /* 0x000fe20004800000 */
[----:B------:R-:W-:Y:S01]  /*f6a0*/  IMAD.MOV.U32 R24, RZ, RZ, c[0x0][0x188] ;  /* 0x00006200ff187624 */ /* 0x000fe200078e00ff */
[----:B------:R-:W-:Y:S01]  /*f6b0*/  SHF.L.U64.HI R21, R21, 0x2, R37 ;  /* 0x0000000215157819 */ /* 0x000fe20000010225 */
[----:B------:R-:W-:Y:S01]  /*f6c0*/  IMAD R32, R32, 0x11, RZ ;  /* 0x0000001120207824 */ /* 0x000fe200078e02ff */
[----:B------:R-:W-:Y:S01]  /*f6d0*/  ISETP.NE.U32.AND P0, PT, R9, RZ, PT ;  /* 0x000000ff0900720c */ /* 0x000fe20003f05070 */
[----:B------:R-:W-:Y:S01]  /*f6e0*/  IMAD.MOV.U32 R37, RZ, RZ, c[0x0][0x188] ;  /* 0x00006200ff257624 */ /* 0x000fe200078e00ff */
[----:B------:R1:W-:Y:S01]  /*f6f0*/  LDGSTS.E [R7+0x11200], [R12.64], P2 ;  /* 0x112000000c077fae */ /* 0x0003e20009121844 */
[----:B------:R-:W-:Y:S02]  /*f700*/  IMAD.X R9, R6, 0x1, R21, P6 ;  /* 0x0000000106097824 */ /* 0x000fe400030e0615 */
[----:B------:R-:W-:Y:S01]  /*f710*/  IMAD R24, R24, 0x11, RZ ;  /* 0x0000001118187824 */ /* 0x000fe200078e02ff */
[----:B------:R-:W-:Y:S01]  /*f720*/  SHF.R.S32.HI R32, RZ, 0x1f, R32 ;  /* 0x0000001fff207819 */ /* 0x000fe20000011420 */
[----:B------:R-:W-:Y:S01]  /*f730*/  IMAD.MOV.U32 R21, RZ, RZ, c[0x0][0x188] ;  /* 0x00006200ff157624 */ /* 0x000fe200078e00ff */
[----:B------:R-:W-:Y:S01]  /*f740*/  ISETP.GT.AND P6, PT, R4, 0x1d, PT ;  /* 0x0000001d0400780c */ /* 0x000fe20003fc4270 */
[----:B------:R-:W-:Y:S01]  /*f750*/  IMAD R37, R37, 0x15, RZ ;  /* 0x0000001525257824 */ /* 0x000fe200078e02ff */
[----:B------:R-:W-:Y:S01]  /*f760*/  SEL R20, R20, RZ, !P1 ;  /* 0x000000ff14147207 */ /* 0x000fe20004800000 */
[----:B------:R1:W-:Y:S01]  /*f770*/  LDGSTS.E [R7+0x11a00], [R8.64], P3 ;  /* 0x11a0000008077fae */ /* 0x0003e20009921844 */
[----:B------:R-:W-:Y:S01]  /*f780*/  ISETP.GT.AND P2, PT, R4, 0x2, PT ;  /* 0x000000020400780c */ /* 0x000fe20003f44270 */
[----:B------:R-:W-:Y:S01]  /*f790*/  IMAD R21, R21, 0x15, RZ ;  /* 0x0000001515157824 */ /* 0x000fe200078e02ff */
[----:B-1----:R-:W-:-:S02]  /*f7a0*/  LEA R12, P3, R24, R5, 0x2 ;  /* 0x00000005180c7211 */ /* 0x002fc400078610ff */
[----:B------:R-:W-:Y:S02]  /*f7b0*/  SHF.L.U64.HI R24, R24, 0x2, R32 ;  /* 0x0000000218187819 */ /* 0x000fe40000010220 */
[----:B------:R-:W-:Y:S01]  /*f7c0*/  SHF.R.S32.HI R37, RZ, 0x1f, R37 ;  /* 0x0000001fff257819 */ /* 0x000fe20000011425 */
[----:B------:R-:W-:Y:S01]  /*f7d0*/  IMAD.MOV.U32 R32, RZ, RZ, c[0x0][0x188] ;  /* 0x00006200ff207624 */ /* 0x000fe200078e00ff */
[----:B------:R-:W-:Y:S02]  /*f7e0*/  ISETP.NE.U32.AND P5, PT, R20, RZ, PT ;  /* 0x000000ff1400720c */ /* 0x000fe40003fa5070 */
[----:B------:R-:W-:Y:S02]  /*f7f0*/  SEL R9, RZ, 0x4, !P6 ;  /* 0x00000004ff097807 */ /* 0x000fe40007000000 */
[----:B------:R-:W-:Y:S01]  /*f800*/  SEL R16, RZ, 0x4, !P2 ;  /* 0x00000004ff107807 */ /* 0x000fe20005000000 */
[----:B------:R-:W-:Y:S01]  /*f810*/  IMAD.X R13, R6, 0x1, R24, P3 ;  /* 0x00000001060d7824 */ /* 0x000fe200018e0618 */
[----:B------:R-:W-:-:S02]  /*f820*/  LEA R8, P2, R21, R5, 0x2 ;  /* 0x0000000515087211 */ /* 0x000fc400078410ff */
[----:B------:R-:W-:Y:S02]  /*f830*/  SEL R9, R9, RZ, !P1 ;  /* 0x000000ff09097207 */ /* 0x000fe40004800000 */
[----:B------:R-:W-:Y:S01]  /*f840*/  SHF.L.U64.HI R21, R21, 0x2, R37 ;  /* 0x0000000215157819 */ /* 0x000fe20000010225 */
[----:B------:R-:W-:Y:S02]  /*f850*/  IMAD.MOV.U32 R24, RZ, RZ, c[0x0][0x188] ;  /* 0x00006200ff187624 */ /* 0x000fe400078e00ff */
[----:B------:R-:W-:Y:S01]  /*f860*/  IMAD R32, R32, 0x19, RZ ;  /* 0x0000001920207824 */ /* 0x000fe200078e02ff */
[----:B------:R-:W-:Y:S01]  /*f870*/  ISETP.NE.U32.AND P3, PT, R9, RZ, PT ;  /* 0x000000ff0900720c */ /* 0x000fe20003f65070 */
[----:B------:R-:W-:Y:S01]  /*f880*/  IMAD.MOV.U32 R37, RZ, RZ, c[0x0][0x188] ;  /* 0x00006200ff257624 */ /* 0x000fe200078e00ff */
[----:B------:R1:W-:Y:S01]  /*f890*/  LDGSTS.E [R7+0x12200], [R12.64], P4 ;  /* 0x122000000c077fae */ /* 0x0003e2000a121844 */
[----:B------:R-:W-:Y:S01]  /*f8a0*/  IMAD.X R9, R6, 0x1, R21, P2 ;  /* 0x0000000106097824 */ /* 0x000fe200010e0615 */
[----:B------:R-:W-:Y:S01]  /*f8b0*/  ISETP.GT.AND P4, PT, R4, 0x6, PT ;  /* 0x000000060400780c */ /* 0x000fe20003f84270 */
[----:B------:R-:W-:Y:S01]  /*f8c0*/  IMAD R24, R24, 0x19, RZ ;  /* 0x0000001918187824 */ /* 0x000fe200078e02ff */
[----:B------:R-:W-:Y:S01]  /*f8d0*/  SHF.R.S32.HI R32, RZ, 0x1f, R32 ;  /* 0x0000001fff207819 */ /* 0x000fe20000011420 */
[----:B------:R-:W-:Y:S01]  /*f8e0*/  IMAD R37, R37, 0x1d, RZ ;  /* 0x0000001d25257824 */ /* 0x000fe200078e02ff */
[----:B------:R1:W-:Y:S01]  /*f8f0*/  LDGSTS.E [R7+0x12a00], [R8.64], P5 ;  /* 0x12a0000008077fae */ /* 0x0003e2000a921844 */
[----:B------:R-:W-:Y:S01]  /*f900*/  IMAD.MOV.U32 R21, RZ, RZ, c[0x0][0x188] ;  /* 0x00006200ff157624 */ /* 0x000fe200078e00ff */
[----:B------:R-:W-:-:S02]  /*f910*/  SHF.L.U64.HI R17, R24, 0x2, R32 ;  /* 0x0000000218117819 */ /* 0x000fc40000010220 */
[----:B------:R-:W-:Y:S02]  /*f920*/  SHF.R.S32.HI R37, RZ, 0x1f, R37 ;  /* 0x0000001fff257819 */ /* 0x000fe40000011425 */
[----:B-1----:R-:W-:Y:S01]  /*f930*/  SEL R13, RZ, 0x4, !P4 ;  /* 0x00000004ff0d7807 */ /* 0x002fe20006000000 */
[----:B------:R-:W-:Y:S01]  /*f940*/  IMAD R21, R21, 0x1d, RZ ;  /* 0x0000001d15157824 */ /* 0x000fe200078e02ff */
[----:B------:R-:W-:Y:S01]  /*f950*/  LEA R8, P4, R24, R5, 0x2 ;  /* 0x0000000518087211 */ /* 0x000fe200078810ff */
[----:B------:R-:W-:Y:S04]  /*f960*/  HMMA.1688.F32.TF32 R116, R112, R10, R244 ;  /* 0x0000000a7074723c */ /* 0x000fe800000810f4 */
[----:B------:R-:W-:Y:S01]  /*f970*/  IMAD.X R9, R6, 0x1, R17, P4 ;  /* 0x0000000106097824 */ /* 0x000fe200020e0611 */
[----:B------:R-:W-:-:S02]  /*f980*/  SHF.L.U64.HI R17, R21, 0x2, R37 ;  /* 0x0000000215117819 */ /* 0x000fc40000010225 */
[----:B------:R-:W1:Y:S01]  /*f990*/  S2R R37, SR_TID.X ;  /* 0x0000000000257919 */ /* 0x000e620000002100 */
[----:B------:R-:W-:Y:S01]  /*f9a0*/  IMAD.MOV.U32 R32, RZ, RZ, c[0x0][0x188] ;  /* 0x00006200ff207624 */ /* 0x000fe200078e00ff */
[----:B------:R-:W-:Y:S02]  /*f9b0*/  SEL R16, R16, RZ, !P1 ;  /* 0x000000ff10107207 */ /* 0x000fe40004800000 */
[----:B------:R-:W-:Y:S01]  /*f9c0*/  ISETP.GT.AND P5, PT, R4, 0xa, PT ;  /* 0x0000000a0400780c */ /* 0x000fe20003fa4270 */
[----:B------:R-:W-:Y:S01]  /*f9d0*/  IMAD.SHL.U32 R32, R32, 0x2, RZ ;  /* 0x0000000220207824 */ /* 0x000fe200078e00ff */
[----:B------:R-:W-:Y:S01]  /*f9e0*/  LEA R12, P6, R21, R5, 0x2 ;  /* 0x00000005150c7211 */ /* 0x000fe200078c10ff */
[----:B------:R-:W-:Y:S01]  /*f9f0*/  IMAD.MOV.U32 R20, RZ, RZ, c[0x0][0x188] ;  /* 0x00006200ff147624 */ /* 0x000fe200078e00ff */
[----:B------:R-:W-:Y:S01]  /*fa00*/  SEL R13, R13, RZ, !P1 ;  /* 0x000000ff0d0d7207 */ /* 0x000fe20004800000 */
[----:B------:R-:W-:Y:S01]  /*fa10*/  IMAD.MOV.U32 R194, RZ, RZ, R0 ;  /* 0x000000ffffc27224 */ /* 0x000fe200078e0000 */
[----:B------:R-:W-:Y:S01]  /*fa20*/  ISETP.NE.U32.AND P2, PT, R16, RZ, PT ;  /* 0x000000ff1000720c */ /* 0x000fe20003f45070 */
[----:B------:R-:W-:Y:S01]  /*fa30*/  IMAD.MOV.U32 R195, RZ, RZ, R2 ;  /* 0x000000ffffc37224 */ /* 0x000fe200078e0002 */
[----:B------:R-:W-:Y:S01]  /*fa40*/  SEL R16, RZ, 0x4, !P5 ;  /* 0x00000004ff107807 */ /* 0x000fe20006800000 */
[----:B------:R1:W-:Y:S01]  /*fa50*/  LDGSTS.E [R7+0x13200], [R8.64], P0 ;  /* 0x1320000008077fae */ /* 0x0003e20008121844 */
[----:B------:R-:W-:Y:S01]  /*fa60*/  ISETP.NE.U32.AND P5, PT, R13, RZ, PT ;  /* 0x000000ff0d00720c */ /* 0x000fe20003fa5070 */
[----:B------:R-:W-:Y:S01]  /*fa70*/  IMAD.X R13, R6, 0x1, R17, P6 ;  /* 0x00000001060d7824 */ /* 0x000fe200030e0611 */
[----:B------:R-:W-:Y:S01]  /*fa80*/  SHF.R.S32.HI R25, RZ, 0x1f, R32 ;  /* 0x0000001fff197819 */ /* 0x000fe20000011420 */
[----:B------:R-:W-:Y:S01]  /*fa90*/  IMAD.MOV.U32 R32, RZ, RZ, c[0x0][0x188] ;  /* 0x00006200ff207624 */ /* 0x000fe200078e00ff */
[----:B------:R-:W3:Y:S01]  /*faa0*/  LDL.LU R0, [R1+0x5a4] ;  /* 0x0005a40001007983 */ /* 0x000ee20000300800 */
[----:B------:R-:W-:-:S02]  /*fab0*/  IMAD.SHL.U32 R20, R20, 0x2, RZ ;  /* 0x0000000214147824 */ /* 0x000fc400078e00ff */
[----:B------:R-:W-:Y:S01]  /*fac0*/  IMAD.MOV.U32 R17, RZ, RZ, c[0x0][0x188] ;  /* 0x00006200ff117624 */ /* 0x000fe200078e00ff */
[----:B------:R-:W3:Y:S01]  /*fad0*/  LDL.LU R2, [R1+0x5a0] ;  /* 0x0005a00001027983 */ /* 0x000ee20000300800 */
[----:B------:R-:W-:Y:S01]  /*fae0*/  IMAD R32, R32, 0x6, RZ ;  /* 0x0000000620207824 */ /* 0x000fe200078e02ff */
[----:B-1----:R-:W-:Y:S02]  /*faf0*/  LOP3.LUT R37, R37, 0x7f, RZ, 0xc0, !PT ;  /* 0x0000007f25257812 */ /* 0x002fe400078ec0ff */
[----:B------:R-:W-:Y:S01]  /*fb00*/  STL.64 [R1+0xc0], R116 ;  /* 0x0000c07401007387 */ /* 0x000fe20000100a00 */
[----:B------:R-:W-:-:S03]  /*fb10*/  ISETP.GT.AND P0, PT, R4, 0xe, PT ;  /* 0x0000000e0400780c */ /* 0x000fc60003f04270 */
[----:B------:R1:W-:Y:S01]  /*fb20*/  LDGSTS.E [R7+0x13a00], [R12.64], P3 ;  /* 0x13a000000c077fae */ /* 0x0003e20009921844 */
[----:B------:R-:W-:-:S03]  /*fb30*/  IMAD R17, R17, 0x6, RZ ;  /* 0x0000000611117824 */ /* 0x000fc600078e02ff */
[----:B------:R1:W-:Y:S01]  /*fb40*/  STL.64 [R1+0xc8], R118 ;  /* 0x0000c87601007387 */ /* 0x0003e20000100a00 */
[----:B------:R-:W-:Y:S01]  /*fb50*/  SHF.R.S32.HI R32, RZ, 0x1f, R32 ;  /* 0x0000001fff207819 */ /* 0x000fe20000011420 */
[----:B------:R-:W-:Y:S01]  /*fb60*/  IMAD.SHL.U32 R37, R37, 0x4, RZ ;  /* 0x0000000425257824 */ /* 0x000fe200078e00ff */
[----:B------:R-:W-:Y:S02]  /*fb70*/  SEL R16, R16, RZ, !P1 ;  /* 0x000000ff10107207 */ /* 0x000fe40004800000 */
[CC--:B-1----:R-:W-:Y:S02]  /*fb80*/  LEA R12, P6, R20.reuse, R5.reuse, 0x2 ;  /* 0x00000005140c7211 */ /* 0x0c2fe400078c10ff */
[----:B------:R-:W-:Y:S01]  /*fb90*/  SHF.L.U64.HI R20, R20, 0x2, R25 ;  /* 0x0000000214147819 */ /* 0x000fe20000010219 */
[----:B------:R-:W-:Y:S01]  /*fba0*/  HMMA.1688.F32.TF32 R116, R112, R14, R240 ;  /* 0x0000000e7074723c */ /* 0x000fe200000810f0 */
[----:B------:R-:W-:Y:S02]  /*fbb0*/  SEL R7, RZ, 0x4, !P0 ;  /* 0x00000004ff077807 */ /* 0x000fe40004000000 */
[----:B------:R-:W-:Y:S01]  /*fbc0*/  ISETP.GT.AND P3, PT, R4, 0x12, PT ;  /* 0x000000120400780c */ /* 0x000fe20003f64270 */
[----:B------:R-:W-:Y:S01]  /*fbd0*/  IMAD.X R13, R6, 0x1, R20, P6 ;  /* 0x00000001060d7824 */ /* 0x000fe200030e0614 */
[----:B------:R-:W-:-:S02]  /*fbe0*/  LEA R8, P0, R17, R5, 0x2 ;  /* 0x0000000511087211 */ /* 0x000fc400078010ff */
[----:B------:R-:W-:Y:S02]  /*fbf0*/  SHF.L.U64.HI R20, R17, 0x2, R32 ;  /* 0x0000000211147819 */ /* 0x000fe40000010220 */
[----:B------:R-:W-:Y:S02]  /*fc00*/  ISETP.NE.U32.AND P4, PT, R16, RZ, PT ;  /* 0x000000ff1000720c */ /* 0x000fe40003f85070 */
[----:B------:R-:W-:Y:S02]  /*fc10*/  SEL R7, R7, RZ, !P1 ;  /* 0x000000ff07077207 */ /* 0x000fe40004800000 */
[----:B------:R-:W-:Y:S02]  /*fc20*/  LOP3.LUT R17, R37, 0x40, RZ, 0x3c, !PT ;  /* 0x0000004025117812 */ /* 0x000fe400078e3cff */
[----:B------:R-:W-:Y:S01]  /*fc30*/  SEL R16, RZ, 0x4, !P3 ;  /* 0x00000004ff107807 */ /* 0x000fe20005800000 */
[----:B------:R-:W-:Y:S01]  /*fc40*/  IMAD.MOV.U32 R32, RZ, RZ, c[0x0][0x188] ;  /* 0x00006200ff207624 */ /* 0x000fe200078e00ff */
[----:B------:R-:W-:Y:S01]  /*fc50*/  ISETP.NE.U32.AND P3, PT, R7, RZ, PT ;  /* 0x000000ff0700720c */ /* 0x000fe20003f65070 */
[----:B------:R-:W-:Y:S01]  /*fc60*/  IMAD.MOV.U32 R37, RZ, RZ, c[0x0][0x188] ;  /* 0x00006200ff257624 */ /* 0x000fe200078e00ff */
[----:B------:R-:W-:Y:S01]  /*fc70*/  SEL R16, R16, RZ, !P1 ;  /* 0x000000ff10107207 */ /* 0x000fe20004800000 */
[----:B------:R-:W-:Y:S01]  /*fc80*/  IMAD.X R9, R6, 0x1, R20, P0 ;  /* 0x0000000106097824 */ /* 0x000fe200000e0614 */
[----:B------:R-:W-:Y:S01]  /*fc90*/  ISETP.GT.AND P6, PT, R4, 0x16, PT ;  /* 0x000000160400780c */ /* 0x000fe20003fc4270 */
[----:B------:R-:W-:-:S02]  /*fca0*/  IMAD R7, R3, 0x4000, R17 ;  /* 0x0000400003077824 */ /* 0x000fc400078e0211 */
[----:B------:R-:W-:Y:S02]  /*fcb0*/  IMAD.MOV.U32 R20, RZ, RZ, c[0x0][0x188] ;  /* 0x00006200ff147624 */ /* 0x000fe400078e00ff */
[----:B------:R-:W-:Y:S02]  /*fcc0*/  IMAD.MOV.U32 R17, RZ, RZ, c[0x0][0x188] ;  /* 0x00006200ff117624 */ /* 0x000fe400078e00ff */
[----:B------:R-:W-:Y:S01]  /*fcd0*/  IMAD R32, R32, 0xa, RZ ;  /* 0x0000000a20207824 */ /* 0x000fe200078e02ff */
[----:B------:R-:W-:Y:S01]  /*fce0*/  ISETP.NE.U32.AND P0, PT, R16, RZ, PT ;  /* 0x000000ff1000720c */ /* 0x000fe20003f05070 */
[----:B------:R-:W-:Y:S01]  /*fcf0*/  IMAD R37, R37, 0xe, RZ ;  /* 0x0000000e25257824 */ /* 0x000fe200078e02ff */
[----:B------:R-:W-:Y:S01]  /*fd00*/  SEL R16, RZ, 0x4, !P6 ;  /* 0x00000004ff107807 */ /* 0x000fe20007000000 */
[----:B------:R1:W-:Y:S01]  /*fd10*/  LDGSTS.E [R7+0x10400], [R12.64], P2 ;  /* 0x104000000c077fae */ /* 0x0003e20009121844 */
[----:B------:R-:W-:Y:S01]  /*fd20*/  IMAD R20, R20, 0xa, RZ ;  /* 0x0000000a14147824 */ /* 0x000fe200078e02ff */
[----:B------:R-:W-:Y:S01]  /*fd30*/  ISETP.GT.AND P2, PT, R4, 0x1a, PT ;  /* 0x0000001a0400780c */ /* 0x000fe20003f44270 */
[----:B------:R-:W-:Y:S01]  /*fd40*/  IMAD R17, R17, 0xe, RZ ;  /* 0x0000000e11117824 */ /* 0x000fe200078e02ff */
[----:B------:R-:W-:Y:S01]  /*fd50*/  SHF.R.S32.HI R32, RZ, 0x1f, R32 ;  /* 0x0000001fff207819 */ /* 0x000fe20000011420 */
[----:B------:R1:W-:Y:S01]  /*fd60*/  LDGSTS.E [R7+0x10c00], [R8.64], P5 ;  /* 0x10c0000008077fae */ /* 0x0003e2000a921844 */
[----:B------:R-:W-:-:S03]  /*fd70*/  SHF.R.S32.HI R37, RZ, 0x1f, R37 ;  /* 0x0000001fff257819 */ /* 0x000fc60000011425 */
[----:B------:R-:W-:Y:S01]  /*fd80*/  STL.64 [R1+0xb0], R116 ;  /* 0x0000b07401007387 */ /* 0x000fe20000100a00 */
[----:B-1----:R-:W-:Y:S02]  /*fd90*/  SEL R13, R16, RZ, !P1 ;  /* 0x000000ff100d7207 */ /* 0x002fe40004800000 */
[----:B------:R-:W-:Y:S02]  /*fda0*/  SEL R16, RZ, 0x4, !P2 ;  /* 0x00000004ff107807 */ /* 0x000fe40005000000 */
[CC--:B------:R-:W-:Y:S01]  /*fdb0*/  LEA R12, P6, R20.reuse, R5.reuse, 0x2 ;  /* 0x00000005140c7211 */ /* 0x0c0fe200078c10ff */
[----:B------:R1:W-:Y:S01]  /*fdc0*/  STL.64 [R1+0xb8], R118 ;  /* 0x0000b87601007387 */ /* 0x0003e20000100a00 */
[----:B------:R-:W-:Y:S02]  /*fdd0*/  SHF.L.U64.HI R20, R20, 0x2, R32 ;  /* 0x0000000214147819 */ /* 0x000fe40000010220 */
[C---:B------:R-:W-:Y:S02]  /*fde0*/  LEA R8, P2, R17.reuse, R5, 0x2 ;  /* 0x0000000511087211 */ /* 0x040fe400078410ff */
[----:B------:R-:W-:Y:S01]  /*fdf0*/  SHF.L.U64.HI R17, R17, 0x2, R37 ;  /* 0x0000000211117819 */ /* 0x000fe20000010225 */
[----:B------:R-:W-:Y:S01]  /*fe00*/  IMAD.MOV.U32 R32, RZ, RZ, c[0x0][0x188] ;  /* 0x00006200ff207624 */ /* 0x000fe200078e00ff */
[----:B------:R-:W-:Y:S01]  /*fe10*/  ISETP.NE.U32.AND P5, PT, R13, RZ, PT ;  /* 0x000000ff0d00720c */ /* 0x000fe20003fa5070 */
[----:B------:R-:W-:Y:S01]  /*fe20*/  IMAD.MOV.U32 R37, RZ, RZ, c[0x0][0x188] ;  /* 0x00006200ff257624 */ /* 0x000fe200078e00ff */
[----:B-1----:R-:W-:Y:S01]  /*fe30*/  HMMA.1688.F32.TF32 R116, R112, R38, R236 ;  /* 0x000000267074723c */ /* 0x002fe200000810ec */
[----:B------:R-:W-:-:S02]  /*fe40*/  IMAD.X R13, R6, 0x1, R20, P6 ;  /* 0x00000001060d7824 */ /* 0x000fc400030e0614 */
[----:B------:R-:W-:Y:S02]  /*fe50*/  IMAD.X R9, R6, 0x1, R17, P2 ;  /* 0x0000000106097824 */ /* 0x000fe400010e0611 */
[----:B------:R-:W-:Y:S01]  /*fe60*/  IMAD.MOV.U32 R20, RZ, RZ, c[0x0][0x188] ;  /* 0x00006200ff147624 */ /* 0x000fe200078e00ff */
[----:B------:R-:W-:Y:S01]  /*fe70*/  ISETP.GT.AND P6, PT, R4, 0x1e, PT ;  /* 0x0000001e0400780c */ /* 0x000fe20003fc4270 */
[----:B------:R-:W-:Y:S01]  /*fe80*/  IMAD.MOV.U32 R17, RZ, RZ, c[0x0][0x188] ;  /* 0x00006200ff117624 */ /* 0x000fe200078e00ff */
[----:B------:R-:W-:Y:S01]  /*fe90*/  HMMA.1688.F32.TF32 R136, R100, R10, R144 ;  /* 0x0000000a6488723c */ /* 0x000fe20000081090 */
[----:B------:R-:W-:Y:S01]  /*fea0*/  IMAD R32, R32, 0x12, RZ ;  /* 0x0000001220207824 */ /* 0x000fe200078e02ff */
[----:B------:R1:W-:Y:S01]  /*feb0*/  LDGSTS.E [R7+0x11400], [R12.64], P4 ;  /* 0x114000000c077fae */ /* 0x0003e2000a121844 */
[----:B------:R-:W-:Y:S02]  /*fec0*/  IMAD R37, R37, 0x16, RZ ;  /* 0x0000001625257824 */ /* 0x000fe400078e02ff */
[----:B------:R-:W-:Y:S01]  /*fed0*/  IMAD R20, R20, 0x12, RZ ;  /* 0x0000001214147824 */ /* 0x000fe200078e02ff */
[----:B------:R-:W-:Y:S01]  /*fee0*/  SHF.R.S32.HI R32, RZ, 0x1f, R32 ;  /* 0x0000001fff207819 */ /* 0x000fe20000011420 */
[----:B------:R-:W-:Y:S01]  /*fef0*/  IMAD R17, R17, 0x16, RZ ;  /* 0x0000001611117824 */ /* 0x000fe200078e02ff */
[----:B------:R-:W-:Y:S01]  /*ff00*/  SEL R11, RZ, 0x4, !P6 ;  /* 0x00000004ff0b7807 */ /* 0x000fe20007000000 */
[----:B------:R2:W-:Y:S01]  /*ff10*/  LDGSTS.E [R7+0x11c00], [R8.64], P3 ;  /* 0x11c0000008077fae */ /* 0x0005e20009921844 */
[----:B------:R-:W-:-:S02]  /*ff20*/  ISETP.GT.AND P4, PT, R4, 0x3, PT ;  /* 0x000000030400780c */ /* 0x000fc40003f84270 */
[----:B------:R-:W-:Y:S02]  /*ff30*/  SHF.R.S32.HI R37, RZ, 0x1f, R37 ;  /* 0x0000001fff257819 */ /* 0x000fe40000011425 */
[CC--:B------:R-:W-:Y:S02]  /*ff40*/  LEA R10, P6, R20.reuse, R5.reuse, 0x2 ;  /* 0x00000005140a7211 */ /* 0x0c0fe400078c10ff */
[----:B------:R-:W-:Y:S02]  /*ff50*/  SEL R11, R11, RZ, !P1 ;  /* 0x000000ff0b0b7207 */ /* 0x000fe40004800000 */
[----:B------:R-:W-:Y:S02]  /*ff60*/  SHF.L.U64.HI R20, R20, 0x2, R32 ;  /* 0x0000000214147819 */ /* 0x000fe40000010220 */
[----:B-1----:R-:W-:Y:S02]  /*ff70*/  SEL R12, RZ, 0x4, !P4 ;  /* 0x00000004ff0c7807 */ /* 0x002fe40006000000 */
[----:B--2---:R-:W-:-:S02]  /*ff80*/  LEA R8, P3, R17, R5, 0x2 ;  /* 0x0000000511087211 */ /* 0x004fc400078610ff */
[----:B------:R-:W-:Y:S01]  /*ff90*/  SHF.L.U64.HI R17, R17, 0x2, R37 ;  /* 0x0000000211117819 */ /* 0x000fe20000010225 */
[----:B------:R-:W-:Y:S01]  /*ffa0*/  IMAD.MOV.U32 R37, RZ, RZ, c[0x0][0x188] ;  /* 0x00006200ff257624 */ /* 0x000fe200078e00ff */
[----:B------:R-:W-:Y:S01]  /*ffb0*/  ISETP.NE.U32.AND P4, PT, R11, RZ, PT ;  /* 0x000000ff0b00720c */ /* 0x000fe20003f85070 */
[----:B------:R-:W-:Y:S01]  /*ffc0*/  IMAD.X R11, R6, 0x1, R20, P6 ;  /* 0x00000001060b7824 */ /* 0x000fe200030e0614 */
[----:B------:R-:W-:Y:S01]  /*ffd0*/  SEL R12, R12, RZ, !P1 ;  /* 0x000000ff0c0c7207 */ /* 0x000fe20004800000 */
[----:B------:R-:W-:Y:S01]  /*ffe0*/  IMAD.X R9, R6, 0x1, R17, P3 ;  /* 0x0000000106097824 */ /* 0x000fe200018e0611 */
[----:B------:R-:W-:Y:S01]  /*fff0*/  ISETP.GT.AND P6, PT, R4, 0x7, PT ;  /* 0x000000070400780c */ /* 0x000fe20003fc4270 */
[----:B------:R-:W-:Y:S02]  /*10000*/  IMAD.MOV.U32 R17, RZ, RZ, c[0x0][0x188] ;  /* 0x00006200ff117624 */ /* 0x000fe400078e00ff */
[----:B------:R-:W-:Y:S01]  /*10010*/  IMAD R37, R37, 0x1e, RZ ;  /* 0x0000001e25257824 */ /* 0x000fe200078e02ff */
[----:B------:R-:W-:Y:S01]  /*10020*/  STL.64 [R1+0xa0], R116 ;  /* 0x0000a07401007387 */ /* 0x000fe20000100a00 */
[----:B------:R-:W-:Y:S01]  /*10030*/  ISETP.NE.U32.AND P3, PT, R12, RZ, PT ;  /* 0x000000ff0c00720c */ /* 0x000fe20003f65070 */
[----:B------:R-:W-:Y:S01]  /*10040*/  IMAD R17, R17, 0x1e, RZ ;  /* 0x0000001e11117824 */ /* 0x000fe200078e02ff */
[----:B------:R-:W-:Y:S01]  /*10050*/  SEL R12, RZ, 0x4, !P6 ;  /* 0x00000004ff0c7807 */ /* 0x000fe20007000000 */
[----:B------:R1:W-:Y:S01]  /*10060*/  STL.64 [R1+0xa8], R118 ;  /* 0x0000a87601007387 */ /* 0x0003e20000100a00 */
[----:B------:R-:W-:Y:S01]  /*10070*/  HMMA.1688.F32.TF32 R132, R112, R30, R104 ;  /* 0x0000001e7084723c */ /* 0x000fe20000081068 */
[----:B------:R-:W-:-:S02]  /*10080*/  SHF.R.S32.HI R37, RZ, 0x1f, R37 ;  /* 0x0000001fff257819 */ /* 0x000fc40000011425 */
[----:B------:R2:W-:Y:S01]  /*10090*/  LDGSTS.E [R7+0x12400], [R10.64], P0 ;  /* 0x124000000a077fae */ /* 0x0005e20008121844 */
[----:B------:R-:W-:-:S03]  /*100a0*/  ISETP.GT.AND P0, PT, R4, 0xb, PT ;  /* 0x0000000b0400780c */ /* 0x000fc60003f04270 */
[----:B------:R4:W-:Y:S01]  /*100b0*/  LDGSTS.E [R7+0x12c00], [R8.64], P5 ;  /* 0x12c0000008077fae */ /* 0x0009e2000a921844 */
[----:B------:R-:W-:Y:S01]  /*100c0*/  HMMA.1688.F32.TF32 R104, R112, R22, R108 ;  /* 0x000000167068723c */ /* 0x000fe2000008106c */
[----:B------:R-:W-:-:S07]  /*100d0*/  IMAD.MOV.U32 R32, RZ, RZ, c[0x0][0x188] ;  /* 0x00006200ff207624 */ /* 0x000fce00078e00ff */
[----:B-1----:R-:W-:Y:S01]  /*100e0*/  HMMA.1688.F32.TF32 R116, R112, R34, R232 ;  /* 0x000000227074723c */ /* 0x002fe200000810e8 */
[----:B--2---:R-:W-:Y:S02]  /*100f0*/  SEL R11, R12, RZ, !P1 ;  /* 0x000000ff0c0b7207 */ /* 0x004fe40004800000 */
[----:B------:R-:W-:Y:S02]  /*10100*/  SEL R12, RZ, 0x4, !P0 ;  /* 0x00000004ff0c7807 */ /* 0x000fe40004000000 */
[C---:B----4-:R-:W-:Y:S02]  /*10110*/  LEA R8, P0, R17.reuse, R5, 0x2 ;  /* 0x0000000511087211 */ /* 0x050fe400078010ff */
[----:B------:R-:W-:Y:S02]  /*10120*/  SHF.L.U64.HI R17, R17, 0x2, R37 ;  /* 0x0000000211117819 */ /* 0x000fe40000010225 */
[----:B------:R-:W1:Y:S01]  /*10130*/  S2R R37, SR_TID.X ;  /* 0x0000000000257919 */ /* 0x000e620000002100 */
[----:B------:R-:W-:-:S02]  /*10140*/  IMAD.MOV.U32 R20, RZ, RZ, c[0x0][0x188] ;  /* 0x00006200ff147624 */ /* 0x000fc400078e00ff */
[----:B------:R-:W-:Y:S02]  /*10150*/  IMAD R32, R32, 0x1a, RZ ;  /* 0x0000001a20207824 */ /* 0x000fe400078e02ff */
[----:B------:R-:W-:-:S03]  /*10160*/  IMAD R20, R20, 0x1a, RZ ;  /* 0x0000001a14147824 */ /* 0x000fc600078e02ff */
[----:B------:R-:W-:Y:S02]  /*10170*/  SHF.R.S32.HI R32, RZ, 0x1f, R32 ;  /* 0x0000001fff207819 */ /* 0x000fe40000011420 */
[----:B------:R-:W-:Y:S02]  /*10180*/  LEA R10, P6, R20, R5, 0x2 ;  /* 0x00000005140a7211 */ /* 0x000fe400078c10ff */
[----:B------:R-:W-:Y:S02]  /*10190*/  SEL R16, R16, RZ, !P1 ;  /* 0x000000ff10107207 */ /* 0x000fe40004800000 */
[----:B------:R-:W-:Y:S01]  /*101a0*/  SHF.L.U64.HI R20, R20, 0x2, R32 ;  /* 0x0000000214147819 */ /* 0x000fe20000010220 */
[----:B------:R-:W-:Y:S01]  /*101b0*/  IMAD.MOV.U32 R32, RZ, RZ, c[0x0][0x188] ;  /* 0x00006200ff207624 */ /* 0x000fe200078e00ff */
[----:B------:R-:W-:Y:S01]  /*101c0*/  STL.64 [R1+0x90], R116 ;  /* 0x0000907401007387 */ /* 0x000fe20000100a00 */
[----:B------:R-:W-:Y:S02]  /*101d0*/  ISETP.NE.U32.AND P2, PT, R16, RZ, PT ;  /* 0x000000ff1000720c */ /* 0x000fe40003f45070 */
[----:B------:R-:W-:Y:S01]  /*101e0*/  IMAD R32, R32, 0x3, RZ ;  /* 0x0000000320207824 */ /* 0x000fe200078e02ff */
[----:B------:R-:W-:Y:S01]  /*101f0*/  STL.64 [R1+0x98], R118 ;  /* 0x0000987601007387 */ /* 0x000fe20000100a00 */
[----:B------:R-:W-:-:S03]  /*10200*/  ISETP.NE.U32.AND P5, PT, R11, RZ, PT ;  /* 0x000000ff0b00720c */ /* 0x000fc60003fa5070 */
[----:B------:R-:W-:Y:S01]  /*10210*/  STL.64 [R1+0x80], R104 ;  /* 0x0000806801007387 */ /* 0x000fe20000100a00 */
[----:B------:R-:W-:-:S03]  /*10220*/  IMAD.X R9, R6, 0x1, R17, P0 ;  /* 0x0000000106097824 */ /* 0x000fc600000e0611 */
[----:B------:R2:W-:Y:S01]  /*10230*/  STL.64 [R1+0x88], R106 ;  /* 0x0000886a01007387 */ /* 0x0005e20000100a00 */
[----:B------:R-:W-:Y:S01]  /*10240*/  SEL R12, R12, RZ, !P1 ;  /* 0x000000ff0c0c7207 */ /* 0x000fe20004800000 */
[----:B------:R-:W-:Y:S01]  /*10250*/  IMAD.X R11, R6, 0x1, R20, P6 ;  /* 0x00000001060b7824 */ /* 0x000fe200030e0614 */
[----:B------:R-:W-:Y:S01]  /*10260*/  ISETP.GT.AND P6, PT, R4, 0xf, PT ;  /* 0x0000000f0400780c */ /* 0x000fe20003fc4270 */
[----:B------:R-:W-:Y:S01]  /*10270*/  IMAD.MOV.U32 R17, RZ, RZ, c[0x0][0x188] ;  /* 0x00006200ff117624 */ /* 0x000fe200078e00ff */
[----:B------:R-:W-:Y:S02]  /*10280*/  SHF.R.S32.HI R25, RZ, 0x1f, R32 ;  /* 0x0000001fff197819 */ /* 0x000fe40000011420 */
[----:B-1----:R-:W-:Y:S01]  /*10290*/  LOP3.LUT R32, R37, 0x7f, RZ, 0xc0, !PT ;  /* 0x0000007f25207812 */ /* 0x002fe200078ec0ff */
[----:B--2---:R-:W-:Y:S01]  /*102a0*/  HMMA.1688.F32.TF32 R104, R100, R38, R152 ;  /* 0x000000266468723c */ /* 0x004fe20000081098 */
[----:B------:R-:W-:Y:S01]  /*102b0*/  IMAD.MOV.U32 R37, RZ, RZ, c[0x0][0x188] ;  /* 0x00006200ff257624 */ /* 0x000fe200078e00ff */
[----:B------:R-:W-:Y:S01]  /*102c0*/  ISETP.NE.U32.AND P0, PT, R12, RZ, PT ;  /* 0x000000ff0c00720c */ /* 0x000fe20003f05070 */
[----:B------:R-:W-:Y:S01]  /*102d0*/  IMAD R17, R17, 0x3, RZ ;  /* 0x0000000311117824 */ /* 0x000fe200078e02ff */
[----:B------:R-:W-:Y:S01]  /*102e0*/  SEL R12, RZ, 0x4, !P6 ;  /* 0x00000004ff0c7807 */ /* 0x000fe20007000000 */
[----:B------:R-:W-:Y:S01]  /*102f0*/  IMAD.MOV.U32 R13, RZ, RZ, c[0x0][0x188] ;  /* 0x00006200ff0d7624 */ /* 0x000fe200078e00ff */
[----:B------:R1:W-:Y:S01]  /*10300*/  LDGSTS.E [R7+0x13400], [R10.64], P2 ;  /* 0x134000000a077fae */ /* 0x0003e20009121844 */
[----:B------:R-:W-:Y:S01]  /*10310*/  IMAD R37, R37, 0x7, RZ ;  /* 0x0000000725257824 */ /* 0x000fe200078e02ff */
[----:B------:R-:W-:Y:S01]  /*10320*/  SHF.L.U64.HI R16, R17, 0x2, R25 ;  /* 0x0000000211107819 */ /* 0x000fe20000010219 */
[----:B------:R-:W-:Y:S01]  /*10330*/  IMAD R13, R13, 0x7, RZ ;  /* 0x000000070d0d7824 */ /* 0x000fe200078e02ff */
[----:B------:R2:W-:Y:S02]  /*10340*/  LDGSTS.E [R7+0x13c00], [R8.64], P4 ;  /* 0x13c0000008077fae */ /* 0x0005e4000a121844 */
[----:B------:R-:W-:Y:S01]  /*10350*/  SHF.R.S32.HI R37, RZ, 0x1f, R37 ;  /* 0x0000001fff257819 */ /* 0x000fe20000011425 */
[----:B------:R-:W-:Y:S01]  /*10360*/  IMAD.SHL.U32 R32, R32, 0x4, RZ ;  /* 0x0000000420207824 */ /* 0x000fe200078e00ff */
[----:B-1----:R-:W-:-:S02]  /*10370*/  SEL R11, R12, RZ, !P1 ;  /* 0x000000ff0c0b7207 */ /* 0x002fc40004800000 */
[----:B------:R-:W-:Y:S02]  /*10380*/  LEA R10, P6, R17, R5, 0x2 ;  /* 0x00000005110a7211 */ /* 0x000fe400078c10ff */
[----:B------:R-:W-:-:S03]  /*10390*/  ISETP.NE.U32.AND P2, PT, R11, RZ, PT ;  /* 0x000000ff0b00720c */ /* 0x000fc60003f45070 */
[----:B------:R-:W-:Y:S01]  /*103a0*/  IMAD.X R11, R6, 0x1, R16, P6 ;  /* 0x00000001060b7824 */ /* 0x000fe200030e0610 */
[C---:B--2---:R-:W-:Y:S02]  /*103b0*/  LEA R8, P6, R13.reuse, R5, 0x2 ;  /* 0x000000050d087211 */ /* 0x044fe400078c10ff */
[----:B------:R-:W-:Y:S01]  /*103c0*/  SHF.L.U64.HI R13, R13, 0x2, R37 ;  /* 0x000000020d0d7819 */ /* 0x000fe20000010225 */
[----:B------:R-:W-:Y:S01]  /*103d0*/  IMAD.MOV.U32 R37, RZ, RZ, c[0x0][0x188] ;  /* 0x00006200ff257624 */ /* 0x000fe200078e00ff */
[----:B------:R-:W-:Y:S01]  /*103e0*/  LOP3.LUT R16, R32, 0x60, RZ, 0x3c, !PT ;  /* 0x0000006020107812 */ /* 0x000fe200078e3cff */
[----:B------:R-:W-:Y:S01]  /*103f0*/  STL.64 [R1+0x40], R104 ;  /* 0x0000406801007387 */ /* 0x000fe20000100a00 */
[----:B------:R-:W-:Y:S01]  /*10400*/  ISETP.GT.AND P4, PT, R4, 0x13, PT ;  /* 0x000000130400780c */ /* 0x000fe20003f84270 */
[----:B------:R-:W-:Y:S02]  /*10410*/  IMAD.X R9, R6, 0x1, R13, P6 ;  /* 0x0000000106097824 */ /* 0x000fe400030e060d */
[----:B------:R1:W-:Y:S01]  /*10420*/  STL.64 [R1+0x48], R106 ;  /* 0x0000486a01007387 */ /* 0x0003e20000100a00 */
[----:B------:R-:W-:Y:S01]  /*10430*/  IMAD.MOV.U32 R13, RZ, RZ, c[0x0][0x188] ;  /* 0x00006200ff0d7624 */ /* 0x000fe200078e00ff */
[----:B------:R-:W-:Y:S01]  /*10440*/  HMMA.1688.F32.TF32 R180, R184, R26, R128 ;  /* 0x0000001ab8b4723c */ /* 0x000fe20000081080 */
[----:B------:R-:W-:Y:S01]  /*10450*/  IMAD R37, R37, 0xb, RZ ;  /* 0x0000000b25257824 */ /* 0x000fe200078e02ff */
[----:B------:R-:W-:Y:S01]  /*10460*/  SEL R12, RZ, 0x4, !P4 ;  /* 0x00000004ff0c7807 */ /* 0x000fe20006000000 */
[----:B------:R-:W-:Y:S01]  /*10470*/  IMAD R7, R3, 0x4000, R16 ;  /* 0x0000400003077824 */ /* 0x000fe200078e0210 */
[----:B------:R-:W2:Y:S01]  /*10480*/  S2R R32, SR_TID.X ;  /* 0x0000000000207919 */ /* 0x000ea20000002100 */
[----:B------:R-:W-:Y:S01]  /*10490*/  ISETP.GT.AND P4, PT, R4, 0x17, PT ;  /* 0x000000170400780c */ /* 0x000fe20003f84270 */
[----:B------:R-:W-:-:S02]  /*104a0*/  IMAD R13, R13, 0xb, RZ ;  /* 0x0000000b0d0d7824 */ /* 0x000fc400078e02ff */
[----:B------:R-:W-:Y:S01]  /*104b0*/  HMMA.1688.F32.TF32 R80, R68, R26, R216 ;  /* 0x0000001a4450723c */ /* 0x000fe200000810d8 */
[----:B------:R-:W-:Y:S01]  /*104c0*/  SHF.R.S32.HI R37, RZ, 0x1f, R37 ;  /* 0x0000001fff257819 */ /* 0x000fe20000011425 */
[----:B------:R4:W-:Y:S04]  /*104d0*/  LDGSTS.E [R7+0x10600], [R10.64], P3 ;  /* 0x106000000a077fae */ /* 0x0009e80009921844 */
[----:B------:R2:W-:Y:S02]  /*104e0*/  LDGSTS.E [R7+0x10e00], [R8.64], P5 ;  /* 0x10e0000008077fae */ /* 0x0005e4000a921844 */
[----:B-1----:R-:W-:Y:S08]  /*104f0*/  HMMA.1688.F32.TF32 R104, R100, R34, R156 ;  /* 0x000000226468723c */ /* 0x002ff0000008109c */
[----:B------:R-:W-:Y:S01]  /*10500*/  HMMA.1688.F32.TF32 R124, R112, R26, R228 ;  /* 0x0000001a707c723c */ /* 0x000fe200000810e4 */
[----:B----4-:R-:W-:-:S07]  /*10510*/  SEL R10, RZ, 0x4, !P4 ;  /* 0x00000004ff0a7807 */ /* 0x010fce0006000000 */
[----:B------:R-:W-:Y:S01]  /*10520*/  HMMA.1688.F32.TF32 R24, R100, R26, R160 ;  /* 0x0000001a6418723c */ /* 0x000fe200000810a0 */
[C---:B--2---:R-:W-:Y:S02]  /*10530*/  LEA R8, P4, R13.reuse, R5, 0x2 ;  /* 0x000000050d087211 */ /* 0x044fe400078810ff */
[----:B------:R-:W-:Y:S01]  /*10540*/  SHF.L.U64.HI R13, R13, 0x2, R37 ;  /* 0x000000020d0d7819 */ /* 0x000fe20000010225 */
[----:B------:R-:W-:-:S04]  /*10550*/  IMAD.MOV.U32 R37, RZ, RZ, c[0x0][0x188] ;  /* 0x00006200ff257624 */ /* 0x000fc800078e00ff */
[----:B------:R-:W-:Y:S02]  /*10560*/  IMAD.X R9, R6, 0x1, R13, P4 ;  /* 0x0000000106097824 */ /* 0x000fe400020e060d */
[----:B------:R-:W-:Y:S02]  /*10570*/  IMAD.MOV.U32 R13, RZ, RZ, c[0x0][0x188] ;  /* 0x00006200ff0d7624 */ /* 0x000fe400078e00ff */
[----:B------:R-:W-:Y:S01]  /*10580*/  IMAD R37, R37, 0xf, RZ ;  /* 0x0000000f25257824 */ /* 0x000fe200078e02ff */
[----:B------:R-:W-:Y:S01]  /*10590*/  SEL R10, R10, RZ, !P1 ;  /* 0x000000ff0a0a7207 */ /* 0x000fe20004800000 */
[----:B------:R-:W-:Y:S01]  /*105a0*/  IMAD R13, R13, 0xf, RZ ;  /* 0x0000000f0d0d7824 */ /* 0x000fe200078e02ff */
[----:B------:R-:W-:Y:S01]  /*105b0*/  ISETP.GT.AND P5, PT, R4, 0x1b, PT ;  /* 0x0000001b0400780c */ /* 0x000fe20003fa4270 */
[----:B------:R-:W-:Y:S01]  /*105c0*/  STL.64 [R1+0x10], R104 ;  /* 0x0000106801007387 */ /* 0x000fe20000100a00 */
[----:B------:R-:W-:Y:S02]  /*105d0*/  SHF.R.S32.HI R37, RZ, 0x1f, R37 ;  /* 0x0000001fff257819 */ /* 0x000fe40000011425 */
[----:B------:R-:W-:Y:S01]  /*105e0*/  ISETP.NE.U32.AND P4, PT, R10, RZ, PT ;  /* 0x000000ff0a00720c */ /* 0x000fe20003f85070 */
[----:B------:R1:W-:Y:S01]  /*105f0*/  LDGSTS.E [R7+0x11600], [R8.64], P0 ;  /* 0x1160000008077fae */ /* 0x0003e20008121844 */
[----:B------:R-:W-:Y:S01]  /*10600*/  SEL R10, RZ, 0x4, !P5 ;  /* 0x00000004ff0a7807 */ /* 0x000fe20006800000 */
[----:B------:R-:W-:Y:S01]  /*10610*/  HMMA.1688.F32.TF32 R140, R100, R14, R148 ;  /* 0x0000000e648c723c */ /* 0x000fe20000081094 */
[----:B------:R-:W-:Y:S01]  /*10620*/  ISETP.GT.AND P6, PT, R4, 0x1f, PT ;  /* 0x0000001f0400780c */ /* 0x000fe20003fc4270 */
[----:B------:R-:W-:Y:S04]  /*10630*/  STL.64 [R1+0x18], R106 ;  /* 0x0000186a01007387 */ /* 0x000fe80000100a00 */
[----:B------:R2:W-:Y:S01]  /*10640*/  STL.64 [R1], R24 ;  /* 0x0000001801007387 */ /* 0x0005e20000100a00 */
[----:B------:R-:W-:-:S02]  /*10650*/  LOP3.LUT R14, R32, 0x1f, RZ, 0xc0, !PT ;  /* 0x0000001f200e7812 */ /* 0x000fc400078ec0ff */
[C---:B-1----:R-:W-:Y:S02]  /*10660*/  LEA R8, P0, R13.reuse, R5, 0x2 ;  /* 0x000000050d087211 */ /* 0x042fe400078010ff */
[----:B------:R-:W-:Y:S01]  /*10670*/  SHF.L.U64.HI R13, R13, 0x2, R37 ;  /* 0x000000020d0d7819 */ /* 0x000fe20000010225 */
[----:B------:R-:W-:Y:S01]  /*10680*/  IMAD.MOV.U32 R37, RZ, RZ, c[0x0][0x188] ;  /* 0x00006200ff257624 */ /* 0x000fe200078e00ff */
[----:B------:R-:W-:Y:S01]  /*10690*/  SEL R9, R10, RZ, !P1 ;  /* 0x000000ff0a097207 */ /* 0x000fe20004800000 */
[----:B------:R-:W-:Y:S02]  /*106a0*/  IMAD.MOV.U32 R17, RZ, RZ, c[0x0][0x188] ;  /* 0x00006200ff117624 */ /* 0x000fe400078e00ff */
[----:B--2---:R-:W-:Y:S01]  /*106b0*/  IMAD.MOV.U32 R25, RZ, RZ, c[0x0][0x188] ;  /* 0x00006200ff197624 */ /* 0x004fe200078e00ff */
[----:B------:R-:W-:Y:S01]  /*106c0*/  SEL R11, RZ, 0x4, !P6 ;  /* 0x00000004ff0b7807 */ /* 0x000fe20007000000 */
[----:B------:R-:W-:Y:S01]  /*106d0*/  IMAD R37, R37, 0x13, RZ ;  /* 0x0000001325257824 */ /* 0x000fe200078e02ff */
[----:B------:R-:W-:Y:S01]  /*106e0*/  ISETP.GE.AND P6, PT, R14, R4, PT ;  /* 0x000000040e00720c */ /* 0x000fe20003fc6270 */
[----:B------:R-:W-:-:S02]  /*106f0*/  IMAD.MOV.U32 R20, RZ, RZ, c[0x0][0x188] ;  /* 0x00006200ff147624 */ /* 0x000fc400078e00ff */
[----:B------:R-:W-:Y:S01]  /*10700*/  IMAD R25, R25, 0x17, RZ ;  /* 0x0000001719197824 */ /* 0x000fe200078e02ff */
[----:B------:R-:W-:Y:S01]  /*10710*/  ISETP.NE.U32.AND P5, PT, R9, RZ, PT ;  /* 0x000000ff0900720c */ /* 0x000fe20003fa5070 */
[----:B------:R-:W-:Y:S01]  /*10720*/  IMAD.MOV.U32 R21, RZ, RZ, c[0x0][0x188] ;  /* 0x00006200ff157624 */ /* 0x000fe200078e00ff */
[----:B------:R-:W-:Y:S01]  /*10730*/  SEL R10, R11, RZ, !P1 ;  /* 0x000000ff0b0a7207 */ /* 0x000fe20004800000 */
[----:B------:R-:W-:Y:S01]  /*10740*/  IMAD.X R9, R6, 0x1, R13, P0 ;  /* 0x0000000106097824 */ /* 0x000fe200000e060d */
[C---:B------:R-:W-:Y:S01]  /*10750*/  HMMA.1688.F32.TF32 R72, R68.reuse, R30, R192 ;  /* 0x0000001e4448723c */ /* 0x040fe200000810c0 */
[----:B------:R-:W-:Y:S01]  /*10760*/  IMAD R17, R17, 0x13, RZ ;  /* 0x0000001311117824 */ /* 0x000fe200078e02ff */
[----:B------:R-:W-:Y:S01]  /*10770*/  SEL R16, RZ, 0x4, P6 ;  /* 0x00000004ff107807 */ /* 0x000fe20003000000 */
[----:B------:R-:W-:Y:S01]  /*10780*/  IMAD R20, R20, 0x17, RZ ;  /* 0x0000001714147824 */ /* 0x000fe200078e02ff */
[----:B------:R-:W-:Y:S01]  /*10790*/  SHF.R.S32.HI R37, RZ, 0x1f, R37 ;  /* 0x0000001fff257819 */ /* 0x000fe20000011425 */
[----:B------:R-:W-:Y:S01]  /*107a0*/  IMAD.MOV.U32 R24, RZ, RZ, c[0x0][0x188] ;  /* 0x00006200ff187624 */ /* 0x000fe200078e00ff */
[----:B------:R-:W-:Y:S01]  /*107b0*/  ISETP.NE.U32.AND P0, PT, R10, RZ, PT ;  /* 0x000000ff0a00720c */ /* 0x000fe20003f05070 */
[----:B------:R-:W-:Y:S01]  /*107c0*/  IMAD R21, R21, 0x1b, RZ ;  /* 0x0000001b15157824 */ /* 0x000fe200078e02ff */
[----:B------:R-:W-:Y:S01]  /*107d0*/  SHF.R.S32.HI R192, RZ, 0x1f, R25 ;  /* 0x0000001fffc07819 */ /* 0x000fe20000011419 */
[----:B------:R-:W-:Y:S01]  /*107e0*/  HMMA.1688.F32.TF32 R84, R68, R34, R212 ;  /* 0x000000224454723c */ /* 0x000fe200000810d4 */
[----:B------:R-:W-:Y:S01]  /*107f0*/  SEL R12, R12, RZ, !P1 ;  /* 0x000000ff0c0c7207 */ /* 0x000fe20004800000 */
[----:B------:R1:W-:Y:S01]  /*10800*/  LDGSTS.E [R7+0x11e00], [R8.64], P2 ;  /* 0x11e0000008077fae */ /* 0x0003e20009121844 */
[C---:B------:R-:W-:Y:S01]  /*10810*/  LEA R10, P6, R17.reuse, R5, 0x2 ;  /* 0x00000005110a7211 */ /* 0x040fe200078c10ff */
[----:B------:R-:W-:Y:S01]  /*10820*/  IMAD.MOV.U32 R25, RZ, RZ, c[0x0][0x188] ;  /* 0x00006200ff197624 */ /* 0x000fe200078e00ff */
[----:B------:R-:W-:Y:S01]  /*10830*/  SEL R16, R16, RZ, !P1 ;  /* 0x000000ff10107207 */ /* 0x000fe20004800000 */
[----:B------:R-:W-:Y:S01]  /*10840*/  IMAD R24, R24, 0x1b, RZ ;  /* 0x0000001b18187824 */ /* 0x000fe200078e02ff */
[----:B------:R-:W-:-:S02]  /*10850*/  SHF.L.U64.HI R17, R17, 0x2, R37 ;  /* 0x0000000211117819 */ /* 0x000fc40000010225 */
[C---:B------:R-:W-:Y:S01]  /*10860*/  SHF.L.U64.HI R34, R20.reuse, 0x2, R192 ;  /* 0x0000000214227819 */ /* 0x040fe200000102c0 */
[----:B------:R-:W-:Y:S01]  /*10870*/  IMAD.MOV.U32 R28, RZ, RZ, c[0x0][0x188] ;  /* 0x00006200ff1c7624 */ /* 0x000fe200078e00ff */
[----:B------:R-:W-:Y:S02]  /*10880*/  SHF.R.S32.HI R192, RZ, 0x1f, R21 ;  /* 0x0000001fffc07819 */ /* 0x000fe40000011415 */
[-C--:B-1----:R-:W-:Y:S01]  /*10890*/  LEA R8, P1, R20, R5.reuse, 0x2 ;  /* 0x0000000514087211 */ /* 0x082fe200078210ff */
[----:B------:R-:W-:Y:S02]  /*108a0*/  IMAD R25, R25, 0x1f, RZ ;  /* 0x0000001f19197824 */ /* 0x000fe400078e02ff */
[----:B------:R-:W-:Y:S01]  /*108b0*/  IMAD.X R11, R6, 0x1, R17, P6 ;  /* 0x00000001060b7824 */ /* 0x000fe200030e0611 */
[----:B------:R-:W-:Y:S01]  /*108c0*/  LEA R20, P6, R24, R5, 0x2 ;  /* 0x0000000518147211 */ /* 0x000fe200078c10ff */
[----:B------:R-:W-:Y:S01]  /*108d0*/  IMAD.X R9, R6, 0x1, R34, P1 ;  /* 0x0000000106097824 */ /* 0x000fe200008e0622 */
[----:B------:R-:W-:Y:S01]  /*108e0*/  SHF.L.U64.HI R34, R24, 0x2, R192 ;  /* 0x0000000218227819 */ /* 0x000fe200000102c0 */
[----:B------:R-:W-:Y:S01]  /*108f0*/  IMAD R28, R28, 0x1f, RZ ;  /* 0x0000001f1c1c7824 */ /* 0x000fe200078e02ff */
[----:B------:R1:W-:Y:S01]  /*10900*/  STL.64 [R1+0x8], R26 ;  /* 0x0000081a01007387 */ /* 0x0003e20000100a00 */
[----:B------:R-:W-:-:S03]  /*10910*/  SHF.R.S32.HI R192, RZ, 0x1f, R25 ;  /* 0x0000001fffc07819 */ /* 0x000fc60000011419 */
[----:B------:R-:W2:Y:S01]  /*10920*/  LDL.LU R32, [R1+0x470] ;  /* 0x0004700001207983 */ /* 0x000ea20000300800 */
[----:B------:R-:W-:Y:S01]  /*10930*/  IMAD.X R21, R6, 0x1, R34, P6 ;  /* 0x0000000106157824 */ /* 0x000fe200030e0622 */
[----:B---3--:R-:W-:Y:S01]  /*10940*/  HMMA.1688.F32.TF32 R76, R68, R18, R220 ;  /* 0x00000012444c723c */ /* 0x008fe200000810dc */
[----:B------:R-:W-:Y:S02]  /*10950*/  ISETP.NE.U32.AND P3, PT, R12, RZ, PT ;  /* 0x000000ff0c00720c */ /* 0x000fe40003f65070 */
[----:B------:R-:W-:Y:S01]  /*10960*/  ISETP.NE.U32.AND P2, PT, R16, RZ, PT ;  /* 0x000000ff1000720c */ /* 0x000fe20003f45070 */
[----:B-1----:R-:W3:Y:S01]  /*10970*/  LDL.LU R26, [R1+0x46c] ;  /* 0x00046c00011a7983 */ /* 0x002ee20000300800 */
[----:B------:R-:W-:-:S03]  /*10980*/  LEA R24, P1, R28, R5, 0x2 ;  /* 0x000000051c187211 */ /* 0x000fc600078210ff */
[-C--:B------:R-:W-:Y:S01]  /*10990*/  HMMA.1688.F32.TF32 R128, R112, R18.reuse, R224 ;  /* 0x000000127080723c */ /* 0x080fe200000810e0 */
[----:B------:R-:W-:Y:S01]  /*109a0*/  SHF.L.U64.HI R34, R28, 0x2, R192 ;  /* 0x000000021c227819 */ /* 0x000fe200000102c0 */
[----:B------:R-:W4:Y:S04]  /*109b0*/  LDL.LU R37, [R1+0x460] ;  /* 0x0004600001257983 */ /* 0x000f280000300800 */
[----:B------:R-:W2:Y:S02]  /*109c0*/  LDL.LU R27, [R1+0x45c] ;  /* 0x00045c00011b7983 */ /* 0x000ea40000300800 */
[----:B------:R-:W-:Y:S02]  /*109d0*/  HMMA.1688.F32.TF32 R228, R100, R18, R164 ;  /* 0x0000001264e4723c */ /* 0x000fe400000810a4 */
[----:B------:R-:W2:Y:S01]  /*109e0*/  LDL.LU R28, [R1+0x44c] ;  /* 0x00044c00011c7983 */ /* 0x000ea20000300800 */
[----:B------:R-:W-:Y:S01]  /*109f0*/  LOP3.LUT R252, R252, 0x60, RZ, 0xc0, !PT ;  /* 0x00000060fcfc7812 */ /* 0x000fe200078ec0ff */
[----:B------:R-:W-:-:S02]  /*10a00*/  IMAD.SHL.U32 R36, R36, 0x4, RZ ;  /* 0x0000000424247824 */ /* 0x000fc400078e00ff */
[----:B------:R-:W1:Y:S02]  /*10a10*/  S2R R194, SR_TID.X ;  /* 0x0000000000c27919 */ /* 0x000e640000002100 */
[----:B------:R-:W-:Y:S02]  /*10a20*/  HMMA.1688.F32.TF32 R12, R100, R30, R168 ;  /* 0x0000001e640c723c */ /* 0x000fe400000810a8 */
[----:B------:R1:W-:Y:S01]  /*10a30*/  LDGSTS.E [R7+0x12600], [R10.64], P3 ;  /* 0x126000000a077fae */ /* 0x0003e20009921844 */
[----:B------:R-:W-:-:S05]  /*10a40*/  IMAD.X R25, R6, 0x1, R34, P1 ;  /* 0x0000000106197824 */ /* 0x000fca00008e0622 */
[----:B------:R-:W-:Y:S01]  /*10a50*/  HMMA.1688.F32.TF32 R16, R100, R22, R176 ;  /* 0x000000166410723c */ /* 0x000fe200000810b0 */
[----:B------:R-:W2:Y:S04]  /*10a60*/  LDL.LU R101, [R1+0x450] ;  /* 0x0004500001657983 */ /* 0x000ea80000300800 */
        /* <DEDUP_REMOVED lines=10> */
[----:B------:R-:W2:Y:S01]  /*10b10*/  LDL.LU R221, [R1+0x2e0] ;  /* 0x0002e00001dd7983 */ /* 0x000ea20000300800 */
[----:B------:R-:W-:-:S03]  /*10b20*/  SHF.R.U32.HI R34, RZ, 0x1, R252 ;  /* 0x00000001ff227819 */ /* 0x000fc600000116fc */
[----:B------:R-:W2:Y:S01]  /*10b30*/  LDL.LU R222, [R1+0x2ac] ;  /* 0x0002ac0001de7983 */ /* 0x000ea20000300800 */
[----:B------:R-:W-:Y:S03]  /*10b40*/  HMMA.1688.F32.TF32 R68, R68, R22, R248 ;  /* 0x000000164444723c */ /* 0x000fe600000810f8 */
        /* <DEDUP_REMOVED lines=48> */
[----:B------:R-:W-:-:S03]  /*10e50*/  LOP3.LUT R34, R36, R34, RZ, 0x3c, !PT ;  /* 0x0000002224227212 */ /* 0x000fc600078e3cff */
[----:B------:R-:W3:Y:S04]  /*10e60*/  LDL.LU R102, [R1+0x414] ;  /* 0x0004140001667983 */ /* 0x000ee80000300800 */
[----:B------:R-:W3:Y:S04]  /*10e70*/  LDL.LU R100, [R1+0x41c] ;  /* 0x00041c0001647983 */ /* 0x000ee80000300800 */
[----:B------:R-:W3:Y:S04]  /*10e80*/  LDL.LU R39, [R1+0x458] ;  /* 0x0004580001277983 */ /* 0x000ee80000300800 */
[----:B------:R-:W3:Y:S04]  /*10e90*/  LDL.LU R38, [R1+0x424] ;  /* 0x0004240001267983 */ /* 0x000ee80000300800 */
[----:B------:R-:W3:Y:S01]  /*10ea0*/  LDL.LU R36, [R1+0x42c] ;  /* 0x00042c0001247983 */ /* 0x000ee20000300800 */
[----:B-1----:R-:W-:-:S03]  /*10eb0*/  LOP3.LUT R194, R194, 0x60, RZ, 0xc0, !PT ;  /* 0x00000060c2c27812 */ /* 0x002fc600078ec0ff */
[----:B------:R1:W-:Y:S04]  /*10ec0*/  LDGSTS.E [R7+0x12e00], [R8.64], P4 ;  /* 0x12e0000008077fae */ /* 0x0003e8000a121844 */
[----:B------:R4:W-:Y:S04]  /*10ed0*/  LDGSTS.E [R7+0x13600], [R20.64], P5 ;  /* 0x1360000014077fae */ /* 0x0009e8000a921844 */
[----:B------:R4:W-:Y:S01]  /*10ee0*/  LDGSTS.E [R7+0x13e00], [R24.64], P0 ;  /* 0x13e0000018077fae */ /* 0x0009e20008121844 */
[----:B-1----:R-:W-:-:S03]  /*10ef0*/  IMAD R8, R3, 0x8000, R34 ;  /* 0x0000800003087824 */ /* 0x002fc600078e0222 */
[----:B------:R-:W3:Y:S04]  /*10f00*/  LDL.LU R35, [R1+0x468] ;  /* 0x0004680001237983 */ /* 0x000ee80000300800 */
[----:B------:R-:W3:Y:S01]  /*10f10*/  LDL.LU R34, [R1+0x434] ;  /* 0x0004340001227983 */ /* 0x000ee20000300800 */
[----:B----4-:R-:W-:-:S03]  /*10f20*/  SHF.R.U32.HI R7, RZ, 0x1, R194 ;  /* 0x00000001ff077819 */ /* 0x010fc600000116c2 */
[----:B------:R-:W4:Y:S01]  /*10f30*/  LDL.LU R30, [R1+0x444] ;  /* 0x00044400011e7983 */ /* 0x000f220000300800 */
[----:B------:R-:W-:-:S03]  /*10f40*/  LOP3.LUT R7, R33, R7, RZ, 0x3c, !PT ;  /* 0x0000000721077212 */ /* 0x000fc600078e3cff */
[----:B------:R-:W4:Y:S01]  /*10f50*/  LDL.LU R25, [R1+0x454] ;  /* 0x0004540001197983 */ /* 0x000f220000300800 */
[----:B------:R-:W-:-:S03]  /*10f60*/  LOP3.LUT R7, R7, 0x40, RZ, 0x3c, !PT ;  /* 0x0000004007077812 */ /* 0x000fc600078e3cff */
[----:B------:R-:W4:Y:S04]  /*10f70*/  LDL.LU R24, [R1+0x464] ;  /* 0x0004640001187983 */ /* 0x000f280000300800 */
[----:B------:R-:W4:Y:S01]  /*10f80*/  LDL.LU R202, [R1+0x2c4] ;  /* 0x0002c40001ca7983 */ /* 0x000f220000300800 */
[----:B------:R-:W-:-:S03]  /*10f90*/  IMAD R7, R3, 0x8000, R7 ;  /* 0x0000800003077824 */ /* 0x000fc600078e0207 */
        /* <DEDUP_REMOVED lines=50> */
[----:B--2---:R-:W-:-:S02]  /*112c0*/  IADD3 R10, P3, R0, R32, RZ ;  /* 0x00000020000a7210 */ /* 0x004fc40007f7e0ff */
[----:B------:R-:W-:Y:S01]  /*112d0*/  IADD3 R22, P1, R0, R37, RZ ;  /* 0x0000002500167210 */ /* 0x000fe20007f3e0ff */
[----:B------:R-:W0:Y:S02]  /*112e0*/  LDGDEPBAR ;  /* 0x00000000000079af */ /* 0x000e240000000000 */
[--C-:B---3--:R-:W-:Y:S01]  /*112f0*/  IMAD.X R11, R26, 0x1, R2.reuse, P3 ;  /* 0x000000011a0b7824 */ /* 0x108fe200018e0602 */
[----:B------:R-:W-:Y:S01]  /*11300*/  IADD3 R20, P0, R0, R101, RZ ;  /* 0x0000006500147210 */ /* 0x000fe20007f1e0ff */
[----:B------:R-:W-:-:S03]  /*11310*/  IMAD.X R23, R27, 0x1, R2, P1 ;  /* 0x000000011b177824 */ /* 0x000fc600008e0602 */
[----:B------:R1:W-:Y:S01]  /*11320*/  LDGSTS.E [R8], [R10.64], P2 ;  /* 0x000000000a087fae */ /* 0x0003e20009121844 */
[----:B------:R-:W-:-:S03]  /*11330*/  IMAD.X R21, R28, 0x1, R2, P0 ;  /* 0x000000011c157824 */ /* 0x000fc600000e0602 */
[----:B------:R2:W-:Y:S04]  /*11340*/  LDGSTS.E [R8+0x400], [R22.64], P2 ;  /* 0x0040000016087fae */ /* 0x0005e80009121844 */
[----:B------:R3:W-:Y:S01]  /*11350*/  LDGSTS.E [R8+0x800], [R20.64], P2 ;  /* 0x0080000014087fae */ /* 0x0007e20009121844 */
[C---:B--2---:R-:W-:Y:S02]  /*11360*/  IADD3 R22, P0, R0.reuse, R109, RZ ;  /* 0x0000006d00167210 */ /* 0x044fe40007f1e0ff */
[----:B-1----:R-:W-:-:S05]  /*11370*/  IADD3 R10, P1, R0, R105, RZ ;  /* 0x00000069000a7210 */ /* 0x002fca0007f3e0ff */
[----:B------:R-:W-:Y:S01]  /*11380*/  IMAD.X R11, R31, 0x1, R2, P1 ;  /* 0x000000011f0b7824 */ /* 0x000fe200008e0602 */
[----:B---3--:R-:W-:-:S04]  /*11390*/  IADD3 R20, P1, R0, R113, RZ ;  /* 0x0000007100147210 */ /* 0x008fc80007f3e0ff */
[----:B------:R1:W-:Y:S01]  /*113a0*/  LDGSTS.E [R8+0xc00], [R10.64], P2 ;  /* 0x00c000000a087fae */ /* 0x0003e20009121844 */
[--C-:B------:R-:W-:Y:S02]  /*113b0*/  IMAD.X R21, R100, 0x1, R2.reuse, P1 ;  /* 0x0000000164157824 */ /* 0x100fe400008e0602 */
[----:B------:R-:W-:Y:S01]  /*113c0*/  IMAD.X R23, R36, 0x1, R2, P0 ;  /* 0x0000000124177824 */ /* 0x000fe200000e0602 */
[----:B-1----:R-:W-:-:S04]  /*113d0*/  IADD3 R10, P0, R0, R117, RZ ;  /* 0x00000075000a7210 */ /* 0x002fc80007f1e0ff */
[----:B------:R1:W-:Y:S01]  /*113e0*/  LDGSTS.E [R8+0x1000], [R22.64], P2 ;  /* 0x0100000016087fae */ /* 0x0003e20009121844 */
[----:B------:R-:W-:-:S03]  /*113f0*/  IMAD.X R11, R104, 0x1, R2, P0 ;  /* 0x00000001680b7824 */ /* 0x000fc600000e0602 */
[----:B------:R2:W-:Y:S04]  /*11400*/  LDGSTS.E [R8+0x1400], [R20.64], P2 ;  /* 0x0140000014087fae */ /* 0x0005e80009121844 */
[----:B------:R3:W-:Y:S01]  /*11410*/  LDGSTS.E [R8+0x1800], [R10.64], P2 ;  /* 0x018000000a087fae */ /* 0x0007e20009121844 */
[C---:B-1----:R-:W-:Y:S02]  /*11420*/  IADD3 R22, P1, R0.reuse, R121, RZ ;  /* 0x0000007900167210 */ /* 0x042fe40007f3e0ff */
[----:B--2---:R-:W-:-:S03]  /*11430*/  IADD3 R20, P0, R0, R145, RZ ;  /* 0x0000009100147210 */ /* 0x004fc60007f1e0ff */
[--C-:B------:R-:W-:Y:S01]  /*11440*/  IMAD.X R23, R108, 0x1, R2.reuse, P1 ;  /* 0x000000016c177824 */ /* 0x100fe200008e0602 */
[----:B---3--:R-:W-:Y:S01]  /*11450*/  IADD3 R10, P1, R0, R149, RZ ;  /* 0x00000095000a7210 */ /* 0x008fe20007f3e0ff */
[----:B------:R-:W-:-:S03]  /*11460*/  IMAD.X R21, R112, 0x1, R2, P0 ;  /* 0x0000000170157824 */ /* 0x000fc600000e0602 */
        /* <DEDUP_REMOVED lines=71> */
[----:B----4-:R-:W-:-:S03]  /*118e0*/  IMAD.X R21, R24, 0x1, R2, P0 ;  /* 0x0000000118157824 */ /* 0x010fc600000e0602 */
        /* <DEDUP_REMOVED lines=75> */
[----:B------:R3:W-:Y:S04]  /*11da0*/  LDGSTS.E [R7+0x6600], [R10.64], P2 ;  /* 0x066000000a077fae */ /* 0x0007e80009121844 */
[----:B---3--:R-:W3:Y:S01]  /*11db0*/  LDL.LU R11, [R1+0x2b4] ;  /* 0x0002b400010b7983 */ /* 0x008ee20000300800 */
[C---:B-1----:R-:W-:Y:S02]  /*11dc0*/  IADD3 R8, P0, R0.reuse, R216, RZ ;  /* 0x000000d800087210 */ /* 0x042fe40007f1e0ff */
[----:B--2---:R-:W-:-:S03]  /*11dd0*/  IADD3 R20, P1, R0, R212, RZ ;  /* 0x000000d400147210 */ /* 0x004fc60007f3e0ff */
[----:B------:R-:W-:Y:S01]  /*11de0*/  IMAD.X R9, R202, 0x1, R2, P0 ;  /* 0x00000001ca097824 */ /* 0x000fe200000e0602 */
[----:B------:R-:W-:-:S04]  /*11df0*/  IADD3 R10, P0, R0, R209, RZ ;  /* 0x000000d1000a7210 */ /* 0x000fc80007f1e0ff */
[----:B------:R1:W-:Y:S02]  /*11e00*/  LDGSTS.E [R7+0x6a00], [R8.64], P2 ;  /* 0x06a0000008077fae */ /* 0x0003e40009121844 */
[----:B-1----:R-:W-:-:S05]  /*11e10*/  IADD3 R8, P3, R0, R3, RZ ;  /* 0x0000000300087210 */ /* 0x002fca0007f7e0ff */
[--C-:B------:R-:W-:Y:S01]  /*11e20*/  IMAD.X R9, R213, 0x1, R2.reuse, P3 ;  /* 0x00000001d5097824 */ /* 0x100fe200018e0602 */
[----:B------:R-:W-:Y:S01]  /*11e30*/  IADD3 R29, R29, 0x1, RZ ;  /* 0x000000011d1d7810 */ /* 0x000fe20007ffe0ff */
[--C-:B---3--:R-:W-:Y:S01]  /*11e40*/  IMAD.X R21, R11, 0x1, R2.reuse, P1 ;  /* 0x000000010b157824 */ /* 0x108fe200008e0602 */
[----:B------:R-:W-:Y:S01]  /*11e50*/  IADD3 R22, P1, R0, R207, RZ ;  /* 0x000000cf00167210 */ /* 0x000fe20007f3e0ff */
[----:B------:R-:W-:Y:S02]  /*11e60*/  IMAD.MOV.U32 R23, RZ, RZ, R11 ;  /* 0x000000ffff177224 */ /* 0x000fe400078e000b */
[----:B------:R-:W-:Y:S01]  /*11e70*/  IMAD.X R11, R204, 0x1, R2, P0 ;  /* 0x00000001cc0b7824 */ /* 0x000fe200000e0602 */
[----:B------:R1:W-:Y:S04]  /*11e80*/  LDGSTS.E [R7+0x6e00], [R20.64], P2 ;  /* 0x06e0000014077fae */ /* 0x0003e80009121844 */
[----:B------:R2:W-:Y:S01]  /*11e90*/  LDGSTS.E [R7+0x7200], [R10.64], P2 ;  /* 0x072000000a077fae */ /* 0x0005e20009121844 */
[----:B-1----:R-:W-:-:S02]  /*11ea0*/  IMAD.MOV.U32 R21, RZ, RZ, R23 ;  /* 0x000000ffff157224 */ /* 0x002fc400078e0017 */
[----:B------:R-:W-:Y:S01]  /*11eb0*/  IMAD.X R23, R217, 0x1, R2, P1 ;  /* 0x00000001d9177824 */ /* 0x000fe200008e0602 */
[----:B------:R-:W-:-:S04]  /*11ec0*/  IADD3 R20, P0, R0, R33, RZ ;  /* 0x0000002100147210 */ /* 0x000fc80007f1e0ff */
[----:B------:R1:W-:Y:S04]  /*11ed0*/  LDGSTS.E [R7+0x7600], [R22.64], P2 ;  /* 0x0760000016077fae */ /* 0x0003e80009121844 */
[----:B------:R3:W-:Y:S02]  /*11ee0*/  LDGSTS.E [R7+0x7a00], [R8.64], P2 ;  /* 0x07a0000008077fae */ /* 0x0007e40009121844 */
[----:B---3--:R-:W-:Y:S02]  /*11ef0*/  IMAD.MOV.U32 R9, RZ, RZ, R33 ;  /* 0x000000ffff097224 */ /* 0x008fe400078e0021 */
[----:B------:R-:W-:-:S04]  /*11f00*/  IMAD.MOV.U32 R33, RZ, RZ, c[0x0][0x18c] ;  /* 0x00006300ff217624 */ /* 0x000fc800078e00ff */
[----:B------:R-:W-:-:S04]  /*11f10*/  IMAD.SHL.U32 R33, R33, 0x20, RZ ;  /* 0x0000002021217824 */ /* 0x000fc800078e00ff */
[----:B------:R-:W-:Y:S02]  /*11f20*/  IMAD.SHL.U32 R33, R33, 0x4, RZ ;  /* 0x0000000421217824 */ /* 0x000fe400078e00ff */
[----:B--2---:R-:W-:Y:S02]  /*11f30*/  IMAD.MOV.U32 R11, RZ, RZ, R202 ;  /* 0x000000ffff0b7224 */ /* 0x004fe400078e00ca */
[----:B------:R-:W-:Y:S01]  /*11f40*/  IMAD.MOV.U32 R10, RZ, RZ, R21 ;  /* 0x000000ffff0a7224 */ /* 0x000fe200078e0015 */
[-C--:B------:R-:W-:Y:S01]  /*11f50*/  IADD3 R205, P6, R205, R33.reuse, RZ ;  /* 0x00000021cdcd7210 */ /* 0x080fe20007fde0ff */
[----:B------:R2:W5:Y:S01]  /*11f60*/  LDL.LU R202, [R1+0x59c] ;  /* 0x00059c0001ca7983 */ /* 0x0005620000300800 */
[----:B------:R-:W-:Y:S01]  /*11f70*/  IMAD.X R21, R203, 0x1, R2, P0 ;  /* 0x00000001cb157824 */ /* 0x000fe200000e0602 */
[-C--:B------:R-:W-:Y:S01]  /*11f80*/  IADD3 R9, P5, R9, R33.reuse, RZ ;  /* 0x0000002109097210 */ /* 0x080fe20007fbe0ff */
[----:B-1----:R-:W-:Y:S01]  /*11f90*/  IMAD.MOV.U32 R22, RZ, RZ, R203 ;  /* 0x000000ffff167224 */ /* 0x002fe200078e00cb */
[----:B------:R-:W-:Y:S01]  /*11fa0*/  IADD3 R3, P0, R3, R33, RZ ;  /* 0x0000002103037210 */ /* 0x000fe20007f1e0ff */
[----:B------:R2:W5:Y:S01]  /*11fb0*/  LDL.LU R203, [R1+0x598] ;  /* 0x0005980001cb7983 */ /* 0x0005620000300800 */
[----:B------:R-:W-:-:S03]  /*11fc0*/  IMAD.MOV.U32 R23, RZ, RZ, R204 ;  /* 0x000000ffff177224 */ /* 0x000fc600078e00cc */
[----:B------:R2:W5:Y:S04]  /*11fd0*/  LDL.LU R204, [R1+0x594] ;  /* 0x0005940001cc7983 */ /* 0x0005680000300800 */
[----:B------:R1:W-:Y:S01]  /*11fe0*/  STL [R1+0x280], R205 ;  /* 0x000280cd01007387 */ /* 0x0003e20000100800 */
[----:B------:R-:W-:-:S03]  /*11ff0*/  IADD3 R206, P1, R206, R33, RZ ;  /* 0x00000021cece7210 */ /* 0x000fc60007f3e0ff */
[----:B------:R3:W-:Y:S04]  /*12000*/  LDGSTS.E [R7+0x7e00], [R20.64], P2 ;  /* 0x07e0000014077fae */ /* 0x0007e80009121844 */
[----:B-1----:R2:W5:Y:S04]  /*12010*/  LDL.LU R205, [R1+0x590] ;  /* 0x0005900001cd7983 */ /* 0x0025680000300800 */
[----:B------:R-:W-:Y:S04]  /*12020*/  STL [R1+0x278], R9 ;  /* 0x0002780901007387 */ /* 0x000fe80000100800 */
[----:B------:R-:W-:Y:S04]  /*12030*/  STL [R1+0x270], R29 ;  /* 0x0002701d01007387 */ /* 0x000fe80000100800 */
[----:B------:R1:W-:Y:S01]  /*12040*/  STL [R1+0x288], R3 ;  /* 0x0002880301007387 */ /* 0x0003e20000100800 */
[----:B------:R-:W-:-:S02]  /*12050*/  IADD3 R207, P2, R207, R33, RZ ;  /* 0x00000021cfcf7210 */ /* 0x000fc40007f5e0ff */
[-C--:B------:R-:W-:Y:S02]  /*12060*/  IADD3 R208, P3, R208, R33.reuse, RZ ;  /* 0x00000021d0d07210 */ /* 0x080fe40007f7e0ff */
[-C--:B------:R-:W-:Y:S01]  /*12070*/  IADD3 R209, P4, R209, R33.reuse, RZ ;  /* 0x00000021d1d17210 */ /* 0x080fe20007f9e0ff */
[----:B---3--:R-:W-:Y:S01]  /*12080*/  IMAD.MOV.U32 R7, RZ, RZ, c[0x0][0x188] ;  /* 0x00006200ff077624 */ /* 0x008fe200078e00ff */
[----:B------:R-:W0:Y:S04]  /*12090*/  LDGDEPBAR ;  /* 0x00000000000079af */ /* 0x000e280000000000 */
[----:B-1----:R-:W3:Y:S04]  /*120a0*/  LDL.LU R3, [R1+0x58c] ;  /* 0x00058c0001037983 */ /* 0x002ee80000300800 */
[----:B------:R1:W-:Y:S04]  /*120b0*/  STL [R1+0x290], R206 ;  /* 0x000290ce01007387 */ /* 0x0003e80000100800 */
[----:B-1----:R2:W5:Y:S04]  /*120c0*/  LDL.LU R206, [R1+0x588] ;  /* 0x0005880001ce7983 */ /* 0x0025680000300800 */
[----:B------:R1:W-:Y:S04]  /*120d0*/  STL [R1+0x298], R207 ;  /* 0x000298cf01007387 */ /* 0x0003e80000100800 */
[----:B-1----:R2:W5:Y:S04]  /*120e0*/  LDL.LU R207, [R1+0x584] ;  /* 0x0005840001cf7983 */ /* 0x0025680000300800 */
[----:B------:R1:W-:Y:S04]  /*120f0*/  STL [R1+0x2a0], R208 ;  /* 0x0002a0d001007387 */ /* 0x0003e80000100800 */
[----:B-1----:R2:W5:Y:S04]  /*12100*/  LDL.LU R208, [R1+0x580] ;  /* 0x0005800001d07983 */ /* 0x0025680000300800 */
[----:B------:R1:W-:Y:S04]  /*12110*/  STL [R1+0x2a8], R209 ;  /* 0x0002a8d101007387 */ /* 0x0003e80000100800 */
[----:B-1----:R2:W5:Y:S01]  /*12120*/  LDL.LU R209, [R1+0x57c] ;  /* 0x00057c0001d17983 */ /* 0x0025620000300800 */
[----:B------:R-:W-:Y:S01]  /*12130*/  IMAD.SHL.U32 R7, R7, 0x20, RZ ;  /* 0x0000002007077824 */ /* 0x000fe200078e00ff */
[----:B------:R-:W-:Y:S01]  /*12140*/  IADD3 R4, R4, -0x20, RZ ;  /* 0xffffffe004047810 */ /* 0x000fe20007ffe0ff */
[--C-:B---3--:R-:W-:Y:S01]  /*12150*/  IMAD.X R22, R22, 0x1, R3.reuse, P5 ;  /* 0x0000000116167824 */ /* 0x108fe200028e0603 */
[-C--:B------:R-:W-:Y:S01]  /*12160*/  IADD3 R210, P5, R210, R33.reuse, RZ ;  /* 0x00000021d2d27210 */ /* 0x080fe20007fbe0ff */
[--C-:B------:R-:W-:Y:S01]  /*12170*/  IMAD.X R211, R211, 0x1, R3.reuse, P6 ;  /* 0x00000001d3d37824 */ /* 0x100fe200030e0603 */
[----:B------:R-:W-:Y:S01]  /*12180*/  IADD3 R212, P6, R212, R33, RZ ;  /* 0x00000021d4d47210 */ /* 0x000fe20007fde0ff */
[----:B------:R-:W-:-:S02]  /*12190*/  IMAD.X R213, R213, 0x1, R3, P0 ;  /* 0x00000001d5d57824 */ /* 0x000fc400000e0603 */
[----:B------:R1:W-:Y:S01]  /*121a0*/  STL [R1+0x2b0], R210 ;  /* 0x0002b0d201007387 */ /* 0x0003e20000100800 */
[-C--:B------:R-:W-:Y:S01]  /*121b0*/  IADD3 R214, P0, R214, R33.reuse, RZ ;  /* 0x00000021d6d67210 */ /* 0x080fe20007f1e0ff */
[--C-:B------:R-:W-:Y:S01]  /*121c0*/  IMAD.X R215, R215, 0x1, R3.reuse, P1 ;  /* 0x00000001d7d77824 */ /* 0x100fe200008e0603 */
[-C--:B------:R-:W-:Y:S01]  /*121d0*/  IADD3 R216, P1, R216, R33.reuse, RZ ;  /* 0x00000021d8d87210 */ /* 0x080fe20007f3e0ff */
[----:B-1----:R2:W5:Y:S04]  /*121e0*/  LDL.LU R210, [R1+0x578] ;  /* 0x0005780001d27983 */ /* 0x0025680000300800 */
[----:B------:R-:W-:Y:S04]  /*121f0*/  STL [R1+0x274], R22 ;  /* 0x0002741601007387 */ /* 0x000fe80000100800 */
[----:B------:R1:W-:Y:S01]  /*12200*/  STL [R1+0x27c], R211 ;  /* 0x00027cd301007387 */ /* 0x0003e20000100800 */
[----:B------:R-:W-:Y:S01]  /*12210*/  IMAD.X R217, R217, 0x1, R3, P2 ;  /* 0x00000001d9d97824 */ /* 0x000fe200010e0603 */
[----:B------:R-:W-:-:S02]  /*12220*/  IADD3 R218, P2, R218, R33, RZ ;  /* 0x00000021dada7210 */ /* 0x000fc40007f5e0ff */
[----:B-1----:R2:W5:Y:S04]  /*12230*/  LDL.LU R211, [R1+0x574] ;  /* 0x0005740001d37983 */ /* 0x0025680000300800 */
[----:B------:R1:W-:Y:S01]  /*12240*/  STL [R1+0x2b8], R212 ;  /* 0x0002b8d401007387 */ /* 0x0003e20000100800 */
[----:B------:R-:W-:-:S03]  /*12250*/  IMAD.X R219, R219, 0x1, R3, P3 ;  /* 0x00000001dbdb7824 */ /* 0x000fc600018e0603 */
[----:B-1----:R2:W5:Y:S04]  /*12260*/  LDL.LU R212, [R1+0x570] ;  /* 0x0005700001d47983 */ /* 0x0025680000300800 */
[----:B------:R1:W-:Y:S01]  /*12270*/  STL [R1+0x284], R213 ;  /* 0x000284d501007387 */ /* 0x0003e20000100800 */
[----:B------:R-:W-:-:S03]  /*12280*/  IADD3 R220, P3, R220, R33, RZ ;  /* 0x00000021dcdc7210 */ /* 0x000fc60007f7e0ff */
[----:B-1----:R2:W5:Y:S04]  /*12290*/  LDL.LU R213, [R1+0x56c] ;  /* 0x00056c0001d57983 */ /* 0x0025680000300800 */
[----:B------:R1:W-:Y:S01]  /*122a0*/  STL [R1+0x2c0], R214 ;  /* 0x0002c0d601007387 */ /* 0x0003e20000100800 */
[--C-:B------:R-:W-:Y:S01]  /*122b0*/  IMAD.X R23, R23, 0x1, R3.reuse, P4 ;  /* 0x0000000117177824 */ /* 0x100fe200020e0603 */
[----:B------:R-:W-:Y:S02]  /*122c0*/  IADD3 R221, P4, R221, R33, RZ ;  /* 0x00000021dddd7210 */ /* 0x000fe40007f9e0ff */
        /* <DEDUP_REMOVED lines=23> */
[----:B------:R-:W-:Y:S04]  /*12440*/  STL [R1+0x2a4], R23 ;  /* 0x0002a41701007387 */ /* 0x000fe80000100800 */
[----:B------:R1:W-:Y:S01]  /*12450*/  STL [R1+0x2ac], R222 ;  /* 0x0002acde01007387 */ /* 0x0003e20000100800 */
[----:B------:R-:W-:-:S03]  /*12460*/  IMAD.X R252, R252, 0x1, R3, P2 ;  /* 0x00000001fcfc7824 */ /* 0x000fc600010e0603 */
[----:B-1----:R2:W5:Y:S04]  /*12470*/  LDL.LU R222, [R1+0x548] ;  /* 0x0005480001de7983 */ /* 0x0025680000300800 */
[----:B------:R1:W-:Y:S01]  /*12480*/  STL [R1+0x2e8], R223 ;  /* 0x0002e8df01007387 */ /* 0x0003e20000100800 */
[-C--:B------:R-:W-:Y:S01]  /*12490*/  IADD3 R251, P2, R251, R33.reuse, RZ ;  /* 0x00000021fbfb7210 */ /* 0x080fe20007f5e0ff */
[--C-:B------:R-:W-:Y:S02]  /*124a0*/  IMAD.X R250, R250, 0x1, R3.reuse, P3 ;  /* 0x00000001fafa7824 */ /* 0x100fe400018e0603 */
[----:B-1----:R2:W5:Y:S04]  /*124b0*/  LDL.LU R223, [R1+0x544] ;  /* 0x0005440001df7983 */ /* 0x0025680000300800 */
[----:B------:R1:W-:Y:S01]  /*124c0*/  STL [R1+0x2f0], R192 ;  /* 0x0002f0c001007387 */ /* 0x0003e20000100800 */
[----:B------:R-:W-:Y:S01]  /*124d0*/  IADD3 R249, P3, R249, R33, RZ ;  /* 0x00000021f9f97210 */ /* 0x000fe20007f7e0ff */
[----:B------:R-:W-:-:S02]  /*124e0*/  IMAD.X R248, R248, 0x1, R3, P4 ;  /* 0x00000001f8f87824 */ /* 0x000fc400020e0603 */
[----:B-1----:R2:W5:Y:S04]  /*124f0*/  LDL.LU R192, [R1+0x540] ;  /* 0x0005400001c07983 */ /* 0x0025680000300800 */
[----:B------:R-:W-:Y:S04]  /*12500*/  STL [R1+0x2b4], R10 ;  /* 0x0002b40a01007387 */ /* 0x000fe80000100800 */
[----:B------:R1:W-:Y:S01]  /*12510*/  STL [R1+0x2bc], R193 ;  /* 0x0002bcc101007387 */ /* 0x0003e20000100800 */
[----:B------:R-:W-:Y:S01]  /*12520*/  IADD3 R247, P4, R247, R33, RZ ;  /* 0x00000021f7f77210 */ /* 0x000fe20007f9e0ff */
[----:B------:R-:W-:-:S02]  /*12530*/  IMAD.X R246, R246, 0x1, R3, P5 ;  /* 0x00000001f6f67824 */ /* 0x000fc400028e0603 */
        /* <DEDUP_REMOVED lines=10> */
[----:B------:R-:W-:Y:S04]  /*125e0*/  STL [R1+0x2cc], R252 ;  /* 0x0002ccfc01007387 */ /* 0x000fe80000100800 */
[----:B------:R-:W-:Y:S04]  /*125f0*/  STL [R1+0x308], R251 ;  /* 0x000308fb01007387 */ /* 0x000fe80000100800 */
[----:B------:R-:W-:Y:S01]  /*12600*/  STL [R1+0x2d4], R250 ;  /* 0x0002d4fa01007387 */ /* 0x000fe20000100800 */
[----:B------:R-:W-:-:S03]  /*12610*/  IADD3 R241, P0, R241, R33, RZ ;  /* 0x00000021f1f17210 */ /* 0x000fc60007f1e0ff */
[----:B------:R-:W-:Y:S01]  /*12620*/  STL [R1+0x310], R249 ;  /* 0x000310f901007387 */ /* 0x000fe20000100800 */
[----:B------:R-:W-:-:S03]  /*12630*/  IMAD.X R240, R240, 0x1, R3, P1 ;  /* 0x00000001f0f07824 */ /* 0x000fc600008e0603 */
        /* <DEDUP_REMOVED lines=150> */
[----:B------:R-:W-:Y:S04]  /*12fa0*/  STL [R1+0x440], R105 ;  /* 0x0004406901007387 */ /* 0x000fe80000100800 */
[----:B------:R-:W-:Y:S04]  /*12fb0*/  STL [R1+0x40c], R104 ;  /* 0x00040c6801007387 */ /* 0x000fe80000100800 */
[----:B------:R-:W-:Y:S04]  /*12fc0*/  STL [R1+0x448], R103 ;  /* 0x0004486701007387 */ /* 0x000fe80000100800 */
[----:B------:R-:W-:Y:S04]  /*12fd0*/  STL [R1+0x414], R102 ;  /* 0x0004146601007387 */ /* 0x000fe80000100800 */
[----:B------:R-:W-:Y:S04]  /*12fe0*/  STL [R1+0x450], R101 ;  /* 0x0004506501007387 */ /* 0x000fe80000100800 */
[----:B------:R-:W-:Y:S04]  /*12ff0*/  STL [R1+0x41c], R100 ;  /* 0x00041c6401007387 */ /* 0x000fe80000100800 */
[----:B------:R-:W-:Y:S01]  /*13000*/  STL [R1+0x458], R39 ;  /* 0x0004582701007387 */ /* 0x000fe20000100800 */
[----:B------:R-:W-:-:S03]  /*13010*/  IMAD.X R36, R36, 0x1, R3, P4 ;  /* 0x0000000124247824 */ /* 0x000fc600020e0603 */
[----:B------:R-:W-:Y:S01]  /*13020*/  STL [R1+0x424], R38 ;  /* 0x0004242601007387 */ /* 0x000fe20000100800 */
[----:B------:R-:W-:-:S03]  /*13030*/  IADD3 R35, P4, R35, R33, RZ ;  /* 0x0000002123237210 */ /* 0x000fc60007f9e0ff */
[----:B------:R1:W-:Y:S01]  /*13040*/  STL [R1+0x460], R37 ;  /* 0x0004602501007387 */ /* 0x0003e20000100800 */
[--C-:B------:R-:W-:Y:S01]  /*13050*/  IMAD.X R34, R34, 0x1, R3.reuse, P5 ;  /* 0x0000000122227824 */ /* 0x100fe200028e0603 */
[----:B------:R-:W-:Y:S01]  /*13060*/  IADD3 R32, P5, R32, R33, RZ ;  /* 0x0000002120207210 */ /* 0x000fe20007fbe0ff */
[----:B------:R-:W-:Y:S01]  /*13070*/  IMAD.X R31, R31, 0x1, R3, P6 ;  /* 0x000000011f1f7824 */ /* 0x000fe200030e0603 */
[----:B------:R2:W-:Y:S01]  /*13080*/  STL [R1+0x42c], R36 ;  /* 0x00042c2401007387 */ /* 0x0005e20000100800 */
[----:B-1----:R-:W-:-:S03]  /*13090*/  IMAD.MOV.U32 R37, RZ, RZ, 0x1f ;  /* 0x0000001fff257424 */ /* 0x002fc600078e00ff */
[----:B------:R2:W-:Y:S01]  /*130a0*/  STL [R1+0x468], R35 ;  /* 0x0004682301007387 */ /* 0x0005e20000100800 */
[--C-:B------:R-:W-:Y:S01]  /*130b0*/  IMAD.X R30, R30, 0x1, R3.reuse, P0 ;  /* 0x000000011e1e7824 */ /* 0x100fe200000e0603 */
[----:B------:R-:W-:Y:S01]  /*130c0*/  IADD3 R37, R37, c[0x0][0x180], RZ ;  /* 0x0000600025257a10 */ /* 0x000fe20007ffe0ff */
[--C-:B------:R-:W-:Y:S01]  /*130d0*/  IMAD.X R28, R28, 0x1, R3.reuse, P1 ;  /* 0x000000011c1c7824 */ /* 0x100fe200008e0603 */
[----:B------:R2:W-:Y:S01]  /*130e0*/  STL [R1+0x434], R34 ;  /* 0x0004342201007387 */ /* 0x0005e20000100800 */
[----:B------:R-:W-:Y:S01]  /*130f0*/  IMAD.X R25, R25, 0x1, R3, P2 ;  /* 0x0000000119197824 */ /* 0x000fe200010e0603 */
[----:B------:R-:W-:Y:S01]  /*13100*/  SHF.R.S32.HI R8, RZ, 0x1f, R37 ;  /* 0x0000001fff087819 */ /* 0x000fe20000011425 */
[--C-:B------:R-:W-:Y:S01]  /*13110*/  IMAD.X R27, R27, 0x1, R3.reuse, P3 ;  /* 0x000000011b1b7824 */ /* 0x100fe200018e0603 */
[----:B------:R2:W-:Y:S01]  /*13120*/  STL [R1+0x470], R32 ;  /* 0x0004702001007387 */ /* 0x0005e20000100800 */
[--C-:B------:R-:W-:Y:S02]  /*13130*/  IMAD.X R26, R26, 0x1, R3.reuse, P5 ;  /* 0x000000011a1a7824 */ /* 0x100fe400028e0603 */
[----:B------:R-:W-:Y:S01]  /*13140*/  IMAD.X R24, R24, 0x1, R3, P4 ;  /* 0x0000000118187824 */ /* 0x000fe200020e0603 */
[----:B------:R2:W-:Y:S01]  /*13150*/  STL [R1+0x43c], R31 ;  /* 0x00043c1f01007387 */ /* 0x0005e20000100800 */
[----:B------:R-:W-:-:S03]  /*13160*/  LEA.HI R8, R8, R37, RZ, 0x5 ;  /* 0x0000002508087211 */ /* 0x000fc600078f28ff */
[----:B------:R2:W-:Y:S04]  /*13170*/  STL [R1+0x444], R30 ;  /* 0x0004441e01007387 */ /* 0x0005e80000100800 */
[----:B------:R2:W-:Y:S04]  /*13180*/  STL [R1+0x44c], R28 ;  /* 0x00044c1c01007387 */ /* 0x0005e80000100800 */
[----:B------:R2:W-:Y:S01]  /*13190*/  STL [R1+0x454], R25 ;  /* 0x0004541901007387 */ /* 0x0005e20000100800 */
[----:B------:R-:W-:-:S03]  /*131a0*/  SHF.R.S32.HI R8, RZ, 0x5, R8 ;  /* 0x00000005ff087819 */ /* 0x000fc60000011408 */
[----:B------:R2:W-:Y:S01]  /*131b0*/  STL [R1+0x45c], R27 ;  /* 0x00045c1b01007387 */ /* 0x0005e20000100800 */
[----:B------:R-:W-:-:S03]  /*131c0*/  IMAD.MOV.U32 R37, RZ, RZ, c[0x0][0x188] ;  /* 0x00006200ff257624 */ /* 0x000fc600078e00ff */
[----:B------:R2:W-:Y:S04]  /*131d0*/  STL [R1+0x46c], R26 ;  /* 0x00046c1a01007387 */ /* 0x0005e80000100800 */
[----:B------:R2:W-:Y:S01]  /*131e0*/  STL [R1+0x464], R24 ;  /* 0x0004641801007387 */ /* 0x0005e20000100800 */
[----:B------:R-:W-:Y:S01]  /*131f0*/  ISETP.NE.U32.AND P0, PT, R8, R29, PT ;  /* 0x0000001d0800720c */ /* 0x000fe20003f05070 */
[----:B------:R-:W-:Y:S01]  /*13200*/  IMAD.SHL.U32 R37, R37, 0x20, RZ ;  /* 0x0000002025257824 */ /* 0x000fe200078e00ff */
[----:B------:R-:W-:-:S04]  /*13210*/  LEA R5, P6, R7, R5, 0x2 ;  /* 0x0000000507057211 */ /* 0x000fc800078c10ff */
[----:B------:R-:W-:-:S04]  /*13220*/  SHF.R.S32.HI R37, RZ, 0x1f, R37 ;  /* 0x0000001fff257819 */ /* 0x000fc80000011425 */
[----:B------:R-:W-:-:S05]  /*13230*/  SHF.L.U64.HI R7, R7, 0x2, R37 ;  /* 0x0000000207077819 */ /* 0x000fca0000010225 */
[----:B------:R-:W-:Y:S01]  /*13240*/  IMAD.X R6, R6, 0x1, R7, P6 ;  /* 0x0000000106067824 */ /* 0x000fe200030e0607 */
[----:B--2---:R-:W-:Y:S01]  /*13250*/  @!P0 CALL.REL.NOINC `(.L_x_0) ;  /* 0x0000001000008944 */ /* 0x004fe20003c00000 */
[----:B------:R-:W-:Y:S05]  /*13260*/  BRA `(.L_x_1) ;  /* 0xffff7f8000007947 */ /* 0x000fea000383ffff */
.L_x_0:
[----:B-1----:R-:W2:Y:S01]  /*13270*/  LDL.LU R250, [R1+0x514] ;  /* 0x0005140001fa7983 */ /* 0x002ea20000300800 */
[----:B------:R-:W-:-:S04]  /*13280*/  DEPBAR.LE SB0, 0x0 ;  /* 0x000080000000791a */ /* 0x000fc80000000000 */
[----:B------:R-:W3:Y:S04]  /*13290*/  LDL.LU R252, [R1+0x25c] ;  /* 0x00025c0001fc7983 */ /* 0x000ee80000300800 */
[----:B------:R-:W1:Y:S02]  /*132a0*/  S2R R7, SR_TID.X ;  /* 0x0000000000077919 */ /* 0x000e640000002100 */
[C---:B-1----:R-:W-:Y:S01]  /*132b0*/  IMAD.SHL.U32 R0, R7.reuse, 0x400, RZ ;  /* 0x0000040007007824 */ /* 0x042fe200078e00ff */
[C---:B------:R-:W-:Y:S01]  /*132c0*/  LOP3.LUT R8, R7.reuse, 0x60, RZ, 0xc0, !PT ;  /* 0x0000006007087812 */ /* 0x040fe200078ec0ff */
[----:B------:R-:W-:-:S03]  /*132d0*/  IMAD.SHL.U32 R3, R7, 0x20, RZ ;  /* 0x0000002007037824 */ /* 0x000fc600078e00ff */
[----:B------:R-:W-:Y:S01]  /*132e0*/  LOP3.LUT R0, R0, 0x6000, RZ, 0xc0, !PT ;  /* 0x0000600000007812 */ /* 0x000fe200078ec0ff */
[----:B------:R-:W-:Y:S01]  /*132f0*/  IMAD.SHL.U32 R4, R7, 0x4, RZ ;  /* 0x0000000407047824 */ /* 0x000fe200078e00ff */
[----:B------:R-:W-:Y:S01]  /*13300*/  LOP3.LUT R3, R3, 0x60, RZ, 0xc0, !PT ;  /* 0x0000006003037812 */ /* 0x000fe200078ec0ff */
[C---:B------:R-:W-:Y:S02]  /*13310*/  IMAD.SHL.U32 R2, R7.reuse, 0x1000, RZ ;  /* 0x0000100007027824 */ /* 0x040fe400078e00ff */
[----:B------:R-:W-:Y:S02]  /*13320*/  IMAD R0, R8, 0x40, R0 ;  /* 0x0000004008007824 */ /* 0x000fe400078e0200 */
[----:B------:R-:W4:Y:S01]  /*13330*/  LDL.LU R8, [R1+0x150] ;  /* 0x0001500001087983 */ /* 0x000f220000300800 */
[----:B------:R-:W-:Y:S02]  /*13340*/  LOP3.LUT R7, R7, 0x7f, RZ, 0xc0, !PT ;  /* 0x0000007f07077812 */ /* 0x000fe400078ec0ff */
[----:B------:R-:W-:Y:S01]  /*13350*/  LOP3.LUT R2, R2, 0x6000, RZ, 0xc0, !PT ;  /* 0x0000600002027812 */ /* 0x000fe200078ec0ff */
[----:B------:R-:W4:Y:S01]  /*13360*/  LDL.LU R9, [R1+0x154] ;  /* 0x0001540001097983 */ /* 0x000f220000300800 */
[----:B------:R-:W-:-:S03]  /*13370*/  LOP3.LUT R3, R3, 0x70, R4, 0x78, !PT ;  /* 0x0000007003037812 */ /* 0x000fc600078e7804 */
[----:B------:R-:W4:Y:S04]  /*13380*/  LDL.LU R10, [R1+0x140] ;  /* 0x00014000010a7983 */ /* 0x000f280000300800 */
[----:B------:R-:W4:Y:S01]  /*13390*/  LDL.LU R11, [R1+0x144] ;  /* 0x00014400010b7983 */ /* 0x000f220000300800 */
[----:B------:R-:W-:-:S03]  /*133a0*/  IMAD R2, R7, 0x10, R2 ;  /* 0x0000001007027824 */ /* 0x000fc600078e0202 */
[----:B------:R-:W-:Y:S01]  /*133b0*/  BAR.SYNC.DEFER_BLOCKING 0x0 ;  /* 0x0000000000007b1d */ /* 0x000fe20000010000 */
[----:B------:R-:W-:Y:S02]  /*133c0*/  IMAD.IADD R0, R3, 0x1, R0 ;  /* 0x0000000103007824 */ /* 0x000fe400078e0200 */
[----:B-----5:R-:W-:Y:S01]  /*133d0*/  IMAD.MOV.U32 R7, RZ, RZ, R221 ;  /* 0x000000ffff077224 */ /* 0x020fe200078e00dd */
[----:B--2---:R-:W-:Y:S02]  /*133e0*/  ISETP.GE.AND P0, PT, R250, c[0x0][0x178], PT ;  /* 0x00005e00fa007a0c */ /* 0x004fe40003f06270 */
[C---:B---3--:R-:W-:Y:S02]  /*133f0*/  IADD3 R4, R252.reuse, 0x2, RZ ;  /* 0x00000002fc047810 */ /* 0x048fe40007ffe0ff */
[C---:B------:R-:W-:Y:S02]  /*13400*/  IADD3 R5, R252.reuse, 0x3, RZ ;  /* 0x00000003fc057810 */ /* 0x040fe40007ffe0ff */
[----:B------:R-:W-:-:S02]  /*13410*/  IADD3 R6, R252, 0x4, RZ ;  /* 0x00000004fc067810 */ /* 0x000fc40007ffe0ff */
[----:B------:R-:W-:Y:S01]  /*13420*/  ISETP.LT.AND P1, PT, R4, c[0x0][0x17c], !P0 ;  /* 0x00005f0004007a0c */ /* 0x000fe20004721270 */
[----:B------:R-:W-:Y:S01]  /*13430*/  IMAD.MOV.U32 R4, RZ, RZ, R192 ;  /* 0x000000ffff047224 */ /* 0x000fe200078e00c0 */
[----:B------:R-:W-:Y:S01]  /*13440*/  ISETP.LT.AND P4, PT, R5, c[0x0][0x17c], !P0 ;  /* 0x00005f0005007a0c */ /* 0x000fe20004781270 */
[----:B------:R-:W-:Y:S01]  /*13450*/  IMAD.MOV.U32 R5, RZ, RZ, R193 ;  /* 0x000000ffff057224 */ /* 0x000fe200078e00c1 */
[----:B------:R-:W-:Y:S01]  /*13460*/  ISETP.LT.AND P2, PT, R6, c[0x0][0x17c], !P0 ;  /* 0x00005f0006007a0c */ /* 0x000fe20004741270 */
[----:B------:R-:W-:-:S05]  /*13470*/  IMAD.MOV.U32 R6, RZ, RZ, R220 ;  /* 0x000000ffff067224 */ /* 0x000fca00078e00dc */
[----:B------:R1:W-:Y:S04]  /*13480*/  STS.128 [R0], R4 ;  /* 0x0000000400007388 */ /* 0x0003e80000000c00 */
[----:B-1----:R-:W2:Y:S04]  /*13490*/  LDL.LU R4, [R1+0x158] ;  /* 0x0001580001047983 */ /* 0x002ea80000300800 */
[----:B------:R-:W2:Y:S04]  /*134a0*/  LDL.LU R5, [R1+0x15c] ;  /* 0x00015c0001057983 */ /* 0x000ea80000300800 */
[----:B------:R-:W2:Y:S04]  /*134b0*/  LDL.LU R6, [R1+0x148] ;  /* 0x0001480001067983 */ /* 0x000ea80000300800 */
[----:B------:R-:W2:Y:S01]  /*134c0*/  LDL.LU R7, [R1+0x14c] ;  /* 0x00014c0001077983 */ /* 0x000ea20000300800 */
[----:B------:R-:W-:-:S02]  /*134d0*/  IMAD.MOV.U32 R20, RZ, RZ, R40 ;  /* 0x000000ffff147224 */ /* 0x000fc400078e0028 */
[----:B------:R-:W-:Y:S02]  /*134e0*/  IMAD.MOV.U32 R21, RZ, RZ, R41 ;  /* 0x000000ffff157224 */ /* 0x000fe400078e0029 */
[----:B------:R-:W-:Y:S02]  /*134f0*/  IMAD.MOV.U32 R22, RZ, RZ, R64 ;  /* 0x000000ffff167224 */ /* 0x000fe400078e0040 */
[----:B------:R-:W-:Y:S01]  /*13500*/  IMAD.MOV.U32 R23, RZ, RZ, R65 ;  /* 0x000000ffff177224 */ /* 0x000fe200078e0041 */
[----:B----4-:R1:W-:Y:S04]  /*13510*/  STS.128 [R0+0x200], R8 ;  /* 0x0002000800007388 */ /* 0x0103e80000000c00 */
[----:B------:R3:W-:Y:S04]  /*13520*/  STS.128 [R0+0x100], R20 ;  /* 0x0001001400007388 */ /* 0x0007e80000000c00 */
[----:B-1----:R-:W4:Y:S04]  /*13530*/  LDL.LU R8, [R1+0x240] ;  /* 0x0002400001087983 */ /* 0x002f280000300800 */
[----:B------:R-:W4:Y:S04]  /*13540*/  LDL.LU R9, [R1+0x244] ;  /* 0x0002440001097983 */ /* 0x000f280000300800 */
[----:B------:R-:W4:Y:S04]  /*13550*/  LDL.LU R10, [R1+0x230] ;  /* 0x00023000010a7983 */ /* 0x000f280000300800 */
[----:B------:R-:W4:Y:S04]  /*13560*/  LDL.LU R11, [R1+0x234] ;  /* 0x00023400010b7983 */ /* 0x000f280000300800 */
[----:B---3--:R-:W3:Y:S04]  /*13570*/  LDL.LU R20, [R1+0x248] ;  /* 0x0002480001147983 */ /* 0x008ee80000300800 */
        /* <DEDUP_REMOVED lines=15> */
[----:B--2---:R1:W-:Y:S02]  /*13670*/  STS.128 [R0+0x280], R4 ;  /* 0x0002800400007388 */ /* 0x0043e40000000c00 */
[----:B-1----:R-:W-:-:S02]  /*13680*/  IMAD.MOV.U32 R4, RZ, RZ, R92 ;  /* 0x000000ffff047224 */ /* 0x002fc400078e005c */
[----:B------:R-:W-:Y:S02]  /*13690*/  IMAD.MOV.U32 R5, RZ, RZ, R93 ;  /* 0x000000ffff057224 */ /* 0x000fe400078e005d */
[----:B------:R-:W-:Y:S02]  /*136a0*/  IMAD.MOV.U32 R6, RZ, RZ, R88 ;  /* 0x000000ffff067224 */ /* 0x000fe400078e0058 */
[----:B------:R-:W-:-:S05]  /*136b0*/  IMAD.MOV.U32 R7, RZ, RZ, R89 ;  /* 0x000000ffff077224 */ /* 0x000fca00078e0059 */
[----:B------:R1:W-:Y:S04]  /*136c0*/  STS.128 [R0+0x300], R4 ;  /* 0x0003000400007388 */ /* 0x0003e80000000c00 */
[----:B-1----:R-:W2:Y:S04]  /*136d0*/  LDL.LU R4, [R1+0x1c8] ;  /* 0x0001c80001047983 */ /* 0x002ea80000300800 */
[----:B------:R-:W2:Y:S04]  /*136e0*/  LDL.LU R5, [R1+0x1cc] ;  /* 0x0001cc0001057983 */ /* 0x000ea80000300800 */
[----:B------:R-:W2:Y:S04]  /*136f0*/  LDL.LU R6, [R1+0x1b8] ;  /* 0x0001b80001067983 */ /* 0x000ea80000300800 */
[----:B------:R-:W2:Y:S01]  /*13700*/  LDL.LU R7, [R1+0x1bc] ;  /* 0x0001bc0001077983 */ /* 0x000ea20000300800 */
[----:B------:R-:W-:-:S03]  /*13710*/  IMAD.MOV.U32 R220, RZ, RZ, R194 ;  /* 0x000000ffffdc7224 */ /* 0x000fc600078e00c2 */
[----:B----4-:R1:W-:Y:S01]  /*13720*/  STS.128 [R0+0x400], R8 ;  /* 0x0004000800007388 */ /* 0x0103e20000000c00 */
[----:B------:R-:W-:Y:S02]  /*13730*/  IMAD.MOV.U32 R221, RZ, RZ, R195 ;  /* 0x000000ffffdd7224 */ /* 0x000fe400078e00c3 */
[----:B------:R-:W-:Y:S02]  /*13740*/  IMAD.MOV.U32 R64, RZ, RZ, R42 ;  /* 0x000000ffff407224 */ /* 0x000fe400078e002a */
[----:B------:R-:W-:Y:S02]  /*13750*/  IMAD.MOV.U32 R65, RZ, RZ, R43 ;  /* 0x000000ffff417224 */ /* 0x000fe400078e002b */
[----:B------:R-:W-:Y:S02]  /*13760*/  IMAD.MOV.U32 R88, RZ, RZ, R94 ;  /* 0x000000ffff587224 */ /* 0x000fe400078e005e */
[----:B------:R-:W-:Y:S01]  /*13770*/  IMAD.MOV.U32 R89, RZ, RZ, R95 ;  /* 0x000000ffff597224 */ /* 0x000fe200078e005f */
[----:B------:R-:W-:Y:S01]  /*13780*/  STS.128 [R0+0x80], R220 ;  /* 0x000080dc00007388 */ /* 0x000fe20000000c00 */
[----:B-1----:R-:W-:-:S02]  /*13790*/  IMAD.MOV.U32 R10, RZ, RZ, R140 ;  /* 0x000000ffff0a7224 */ /* 0x002fc400078e008c */
[----:B------:R-:W-:Y:S02]  /*137a0*/  IMAD.MOV.U32 R11, RZ, RZ, R141 ;  /* 0x000000ffff0b7224 */ /* 0x000fe400078e008d */
[----:B------:R-:W-:Y:S02]  /*137b0*/  IMAD.MOV.U32 R8, RZ, RZ, R136 ;  /* 0x000000ffff087224 */ /* 0x000fe400078e0088 */
[----:B------:R-:W-:Y:S02]  /*137c0*/  IMAD.MOV.U32 R9, RZ, RZ, R137 ;  /* 0x000000ffff097224 */ /* 0x000fe400078e0089 */
[----:B------:R-:W-:Y:S02]  /*137d0*/  IMAD.MOV.U32 R140, RZ, RZ, R138 ;  /* 0x000000ffff8c7224 */ /* 0x000fe400078e008a */
[----:B------:R-:W-:Y:S01]  /*137e0*/  IMAD.MOV.U32 R141, RZ, RZ, R139 ;  /* 0x000000ffff8d7224 */ /* 0x000fe200078e008b */
[----:B------:R-:W-:Y:S04]  /*137f0*/  STS.128 [R0+0x180], R64 ;  /* 0x0001804000007388 */ /* 0x000fe80000000c00 */
[----:B------:R-:W-:Y:S04]  /*13800*/  STS.128 [R0+0x380], R88 ;  /* 0x0003805800007388 */ /* 0x000fe80000000c00 */
[----:B---3--:R-:W-:Y:S04]  /*13810*/  STS.128 [R0+0x480], R20 ;  /* 0x0004801400007388 */ /* 0x008fe80000000c00 */
[----:B------:R-:W-:Y:S04]  /*13820*/  STS.128 [R0+0x500], R24 ;  /* 0x0005001800007388 */ /* 0x000fe80000000c00 */
[----:B------:R-:W-:Y:S04]  /*13830*/  STS.128 [R0+0x580], R28 ;  /* 0x0005801c00007388 */ /* 0x000fe80000000c00 */
[----:B------:R-:W-:Y:S04]  /*13840*/  STS.128 [R0+0x600], R32 ;  /* 0x0006002000007388 */ /* 0x000fe80000000c00 */
[----:B------:R-:W-:Y:S04]  /*13850*/  STS.128 [R0+0x700], R8 ;  /* 0x0007000800007388 */ /* 0x000fe80000000c00 */
[----:B------:R-:W-:Y:S01]  /*13860*/  STS.128 [R0+0x780], R140 ;  /* 0x0007808c00007388 */ /* 0x000fe20000000c00 */
[----:B------:R-:W-:-:S02]  /*13870*/  IADD3 R3, R252, 0x1, RZ ;  /* 0x00000001fc037810 */ /* 0x000fc40007ffe0ff */
[C---:B------:R-:W-:Y:S02]  /*13880*/  LOP3.LUT R249, R2.reuse, 0x20, RZ, 0x3c, !PT ;  /* 0x0000002002f97812 */ /* 0x040fe400078e3cff */
[----:B------:R-:W-:Y:S02]  /*13890*/  ISETP.LT.AND P3, PT, R3, c[0x0][0x17c], !P0 ;  /* 0x00005f0003007a0c */ /* 0x000fe40004761270 */
[C---:B------:R-:W-:Y:S02]  /*138a0*/  LOP3.LUT R248, R2.reuse, 0x40, RZ, 0x3c, !PT ;  /* 0x0000004002f87812 */ /* 0x040fe400078e3cff */
[----:B------:R-:W-:Y:S01]  /*138b0*/  LOP3.LUT R3, R2, 0x60, RZ, 0x3c, !PT ;  /* 0x0000006002037812 */ /* 0x000fe200078e3cff */
[----:B------:R-:W-:Y:S02]  /*138c0*/  IMAD.MOV.U32 R92, RZ, RZ, R216 ;  /* 0x000000ffff5c7224 */ /* 0x000fe400078e00d8 */
[----:B------:R-:W-:Y:S02]  /*138d0*/  IMAD.MOV.U32 R93, RZ, RZ, R217 ;  /* 0x000000ffff5d7224 */ /* 0x000fe400078e00d9 */
[----:B------:R-:W-:-:S02]  /*138e0*/  IMAD.MOV.U32 R94, RZ, RZ, R212 ;  /* 0x000000ffff5e7224 */ /* 0x000fc400078e00d4 */
[----:B------:R-:W-:Y:S01]  /*138f0*/  IMAD.MOV.U32 R95, RZ, RZ, R213 ;  /* 0x000000ffff5f7224 */ /* 0x000fe200078e00d5 */
[----:B--2---:R-:W-:Y:S04]  /*13900*/  STS.128 [R0+0x680], R4 ;  /* 0x0006800400007388 */ /* 0x004fe80000000c00 */
[----:B------:R-:W-:Y:S06]  /*13910*/  BAR.SYNC.DEFER_BLOCKING 0x0 ;  /* 0x0000000000007b1d */ /* 0x000fec0000010000 */
[----:B------:R-:W1:Y:S04]  /*13920*/  LDS.128 R244, [R2] ;  /* 0x0000000002f47984 */ /* 0x000e680000000c00 */
[----:B------:R-:W-:Y:S04]  /*13930*/  LDS.128 R240, [R2+0x800] ;  /* 0x0008000002f07984 */ /* 0x000fe80000000c00 */
[----:B------:R-:W-:Y:S04]  /*13940*/  LDS.128 R236, [R2+0x1000] ;  /* 0x0010000002ec7984 */ /* 0x000fe80000000c00 */
[----:B------:R-:W-:Y:S04]  /*13950*/  LDS.128 R232, [R2+0x1800] ;  /* 0x0018000002e87984 */ /* 0x000fe80000000c00 */
[----:B------:R-:W2:Y:S04]  /*13960*/  LDS.128 R224, [R249] ;  /* 0x00000000f9e07984 */ /* 0x000ea80000000c00 */
[----:B------:R-:W-:Y:S04]  /*13970*/  LDS.128 R220, [R249+0x800] ;  /* 0x00080000f9dc7984 */ /* 0x000fe80000000c00 */
[----:B------:R-:W-:Y:S04]  /*13980*/  LDS.128 R32, [R249+0x1000] ;  /* 0x00100000f9207984 */ /* 0x000fe80000000c00 */
[----:B------:R-:W-:Y:S04]  /*13990*/  LDS.128 R20, [R249+0x1800] ;  /* 0x00180000f9147984 */ /* 0x000fe80000000c00 */
[----:B------:R-:W3:Y:S04]  /*139a0*/  LDS.128 R64, [R248] ;  /* 0x00000000f8407984 */ /* 0x000ee80000000c00 */
[----:B------:R-:W-:Y:S04]  /*139b0*/  LDS.128 R36, [R248+0x800] ;  /* 0x00080000f8247984 */ /* 0x000fe80000000c00 */
[----:B------:R-:W-:Y:S04]  /*139c0*/  LDS.128 R24, [R248+0x1000] ;  /* 0x00100000f8187984 */ /* 0x000fe80000000c00 */
[----:B------:R-:W-:Y:S04]  /*139d0*/  LDS.128 R4, [R248+0x1800] ;  /* 0x00180000f8047984 */ /* 0x000fe80000000c00 */
[----:B------:R-:W4:Y:S04]  /*139e0*/  LDS.128 R88, [R3] ;  /* 0x0000000003587984 */ /* 0x000f280000000c00 */
[----:B------:R-:W1:Y:S04]  /*139f0*/  LDS.128 R40, [R3+0x800] ;  /* 0x0008000003287984 */ /* 0x000e680000000c00 */
[----:B------:R-:W1:Y:S04]  /*13a00*/  LDS.128 R28, [R3+0x1000] ;  /* 0x00100000031c7984 */ /* 0x000e680000000c00 */
[----:B------:R-:W1:Y:S04]  /*13a10*/  LDS.128 R8, [R3+0x1800] ;  /* 0x0018000003087984 */ /* 0x000e680000000c00 */
[----:B------:R-:W-:Y:S06]  /*13a20*/  BAR.SYNC.DEFER_BLOCKING 0x0 ;  /* 0x0000000000007b1d */ /* 0x000fec0000010000 */
[----:B------:R1:W-:Y:S02]  /*13a30*/  STS.128 [R0], R92 ;  /* 0x0000005c00007388 */ /* 0x0003e40000000c00 */
[----:B-1----:R-:W-:-:S02]  /*13a40*/  IMAD.MOV.U32 R92, RZ, RZ, R44 ;  /* 0x000000ffff5c7224 */ /* 0x002fc400078e002c */
[----:B------:R-:W-:Y:S01]  /*13a50*/  IMAD.MOV.U32 R93, RZ, RZ, R45 ;  /* 0x000000ffff5d7224 */ /* 0x000fe200078e002d */
[----:B------:R-:W2:Y:S01]  /*13a60*/  LDL.LU R44, [R1+0x130] ;  /* 0x00013000012c7983 */ /* 0x000ea20000300800 */
[----:B------:R-:W-:Y:S02]  /*13a70*/  IMAD.MOV.U32 R94, RZ, RZ, R60 ;  /* 0x000000ffff5e7224 */ /* 0x000fe400078e003c */
[----:B------:R-:W-:Y:S01]  /*13a80*/  IMAD.MOV.U32 R95, RZ, RZ, R61 ;  /* 0x000000ffff5f7224 */ /* 0x000fe200078e003d */
[----:B------:R-:W2:Y:S01]  /*13a90*/  LDL.LU R45, [R1+0x134] ;  /* 0x00013400012d7983 */ /* 0x000ea20000300800 */
[----:B------:R-:W-:Y:S02]  /*13aa0*/  IMAD.MOV.U32 R60, RZ, RZ, R46 ;  /* 0x000000ffff3c7224 */ /* 0x000fe400078e002e */
[----:B------:R-:W-:Y:S01]  /*13ab0*/  IMAD.MOV.U32 R61, RZ, RZ, R47 ;  /* 0x000000ffff3d7224 */ /* 0x000fe200078e002f */
[----:B------:R-:W2:Y:S04]  /*13ac0*/  LDL.LU R46, [R1+0x120] ;  /* 0x00012000012e7983 */ /* 0x000ea80000300800 */
[----:B------:R-:W2:Y:S04]  /*13ad0*/  LDL.LU R47, [R1+0x124] ;  /* 0x00012400012f7983 */ /* 0x000ea80000300800 */
[----:B------:R-:W3:Y:S04]  /*13ae0*/  LDL.LU R100, [R1+0x138] ;  /* 0x0001380001647983 */ /* 0x000ee80000300800 */
[----:B------:R-:W3:Y:S04]  /*13af0*/  LDL.LU R101, [R1+0x13c] ;  /* 0x00013c0001657983 */ /* 0x000ee80000300800 */
[----:B------:R-:W3:Y:S04]  /*13b00*/  LDL.LU R102, [R1+0x128] ;  /* 0x0001280001667983 */ /* 0x000ee80000300800 */
[----:B------:R-:W3:Y:S04]  /*13b10*/  LDL.LU R103, [R1+0x12c] ;  /* 0x00012c0001677983 */ /* 0x000ee80000300800 */
[----:B------:R1:W-:Y:S04]  /*13b20*/  STS.128 [R0+0x180], R60 ;  /* 0x0001803c00007388 */ /* 0x0003e80000000c00 */
[----:B------:R4:W-:Y:S04]  /*13b30*/  STS.128 [R0+0x100], R92 ;  /* 0x0001005c00007388 */ /* 0x0009e80000000c00 */
[----:B-1----:R-:W3:Y:S04]  /*13b40*/  LDL.LU R60, [R1+0x220] ;  /* 0x00022000013c7983 */ /* 0x002ee80000300800 */
[----:B------:R-:W3:Y:S04]  /*13b50*/  LDL.LU R61, [R1+0x224] ;  /* 0x00022400013d7983 */ /* 0x000ee80000300800 */
[----:B------:R-:W3:Y:S04]  /*13b60*/  LDL.LU R62, [R1+0x210] ;  /* 0x00021000013e7983 */ /* 0x000ee80000300800 */
[----:B------:R-:W3:Y:S04]  /*13b70*/  LDL.LU R63, [R1+0x214] ;  /* 0x00021400013f7983 */ /* 0x000ee80000300800 */
[----:B----4-:R-:W4:Y:S04]  /*13b80*/  LDL.LU R92, [R1+0x228] ;  /* 0x00022800015c7983 */ /* 0x010f280000300800 */
[----:B------:R-:W4:Y:S04]  /*13b90*/  LDL.LU R93, [R1+0x22c] ;  /* 0x00022c00015d7983 */ /* 0x000f280000300800 */
[----:B------:R-:W4:Y:S04]  /*13ba0*/  LDL.LU R94, [R1+0x218] ;  /* 0x00021800015e7983 */ /* 0x000f280000300800 */
[----:B------:R-:W4:Y:S04]  /*13bb0*/  LDL.LU R95, [R1+0x21c] ;  /* 0x00021c00015f7983 */ /* 0x000f280000300800 */
[----:B--2---:R1:W-:Y:S02]  /*13bc0*/  STS.128 [R0+0x200], R44 ;  /* 0x0002002c00007388 */ /* 0x0043e40000000c00 */
        /* <DEDUP_REMOVED lines=10> */
[----:B------:R-:W2:Y:S04]  /*13c70*/  LDL.LU R104, [R1+0xa8] ;  /* 0x0000a80001687983 */ /* 0x000ea80000300800 */
[----:B------:R-:W2:Y:S04]  /*13c80*/  LDL.LU R105, [R1+0xac] ;  /* 0x0000ac0001697983 */ /* 0x000ea80000300800 */
[----:B------:R-:W2:Y:S04]  /*13c90*/  LDL.LU R106, [R1+0x98] ;  /* 0x00009800016a7983 */ /* 0x000ea80000300800 */
[----:B---3--:R1:W-:Y:S04]  /*13ca0*/  STS.128 [R0+0x280], R100 ;  /* 0x0002806400007388 */ /* 0x0083e80000000c00 */
[----:B------:R-:W3:Y:S04]  /*13cb0*/  LDL.LU R107, [R1+0x9c] ;  /* 0x00009c00016b7983 */ /* 0x000ee80000300800 */
        /* <DEDUP_REMOVED lines=8> */
[----:B------:R1:W-:Y:S04]  /*13d40*/  STS.128 [R0+0x400], R60 ;  /* 0x0004003c00007388 */ /* 0x0003e80000000c00 */
[----:B------:R-:W4:Y:S04]  /*13d50*/  LDL.LU R47, [R1+0x19c] ;  /* 0x00019c00012f7983 */ /* 0x000f280000300800 */
[----:B------:R1:W-:Y:S04]  /*13d60*/  STS.128 [R0+0x480], R92 ;  /* 0x0004805c00007388 */ /* 0x0003e80000000c00 */
[----:B-1----:R-:W4:Y:S04]  /*13d70*/  LDL.LU R60, [R1+0x40] ;  /* 0x00004000013c7983 */ /* 0x002f280000300800 */
[----:B------:R-:W4:Y:S04]  /*13d80*/  LDL.LU R61, [R1+0x44] ;  /* 0x00004400013d7983 */ /* 0x000f280000300800 */
[----:B------:R-:W4:Y:S04]  /*13d90*/  LDL.LU R62, [R1+0x10] ;  /* 0x00001000013e7983 */ /* 0x000f280000300800 */
[----:B------:R-:W4:Y:S04]  /*13da0*/  LDL.LU R63, [R1+0x14] ;  /* 0x00001400013f7983 */ /* 0x000f280000300800 */
[----:B------:R-:W4:Y:S04]  /*13db0*/  LDL.LU R92, [R1+0x48] ;  /* 0x00004800015c7983 */ /* 0x000f280000300800 */
[----:B------:R-:W4:Y:S04]  /*13dc0*/  LDL.LU R93, [R1+0x4c] ;  /* 0x00004c00015d7983 */ /* 0x000f280000300800 */
[----:B------:R-:W4:Y:S04]  /*13dd0*/  LDL.LU R94, [R1+0x18] ;  /* 0x00001800015e7983 */ /* 0x000f280000300800 */
[----:B------:R-:W4:Y:S01]  /*13de0*/  LDL.LU R95, [R1+0x1c] ;  /* 0x00001c00015f7983 */ /* 0x000f220000300800 */
[----:B------:R-:W-:-:S02]  /*13df0*/  IMAD.MOV.U32 R212, RZ, RZ, R218 ;  /* 0x000000ffffd47224 */ /* 0x000fc400078e00da */
[----:B------:R-:W-:Y:S01]  /*13e00*/  IMAD.MOV.U32 R213, RZ, RZ, R219 ;  /* 0x000000ffffd57224 */ /* 0x000fe200078e00db */
[----:B------:R-:W-:Y:S04]  /*13e10*/  STS.128 [R0+0x380], R84 ;  /* 0x0003805400007388 */ /* 0x000fe80000000c00 */
[----:B------:R-:W-:Y:S01]  /*13e20*/  STS.128 [R0+0x80], R212 ;  /* 0x000080d400007388 */ /* 0x000fe20000000c00 */
[----:B------:R-:W-:Y:S02]  /*13e30*/  IMAD.MOV.U32 R156, RZ, RZ, R208 ;  /* 0x000000ffff9c7224 */ /* 0x000fe400078e00d0 */
[----:B------:R-:W-:Y:S02]  /*13e40*/  IMAD.MOV.U32 R157, RZ, RZ, R209 ;  /* 0x000000ffff9d7224 */ /* 0x000fe400078e00d1 */
[----:B------:R-:W-:-:S02]  /*13e50*/  IMAD.MOV.U32 R158, RZ, RZ, R204 ;  /* 0x000000ffff9e7224 */ /* 0x000fc400078e00cc */
[----:B------:R-:W-:Y:S01]  /*13e60*/  IMAD.MOV.U32 R159, RZ, RZ, R205 ;  /* 0x000000ffff9f7224 */ /* 0x000fe200078e00cd */
[----:B--2---:R-:W-:Y:S04]  /*13e70*/  STS.128 [R0+0x500], R96 ;  /* 0x0005006000007388 */ /* 0x004fe80000000c00 */
[----:B---3--:R-:W-:Y:S04]  /*13e80*/  STS.128 [R0+0x580], R104 ;  /* 0x0005806800007388 */ /* 0x008fe80000000c00 */
[----:B------:R-:W-:Y:S04]  /*13e90*/  STS.128 [R0+0x600], R100 ;  /* 0x0006006400007388 */ /* 0x000fe80000000c00 */
[----:B----4-:R-:W-:Y:S04]  /*13ea0*/  STS.128 [R0+0x680], R44 ;  /* 0x0006802c00007388 */ /* 0x010fe80000000c00 */
[----:B------:R-:W-:Y:S04]  /*13eb0*/  STS.128 [R0+0x700], R60 ;  /* 0x0007003c00007388 */ /* 0x000fe80000000c00 */
[----:B------:R-:W-:Y:S04]  /*13ec0*/  STS.128 [R0+0x780], R92 ;  /* 0x0007805c00007388 */ /* 0x000fe80000000c00 */
        /* <DEDUP_REMOVED lines=34> */
[----:B-1----:R-:W3:Y:S04]  /*140f0*/  LDL.LU R52, [R1+0x200] ;  /* 0x0002000001347983 */ /* 0x002ee80000300800 */
[----:B------:R-:W3:Y:S04]  /*14100*/  LDL.LU R53, [R1+0x204] ;  /* 0x0002040001357983 */ /* 0x000ee80000300800 */
[----:B------:R-:W3:Y:S04]  /*14110*/  LDL.LU R54, [R1+0x1f0] ;  /* 0x0001f00001367983 */ /* 0x000ee80000300800 */
[----:B------:R-:W3:Y:S04]  /*14120*/  LDL.LU R55, [R1+0x1f4] ;  /* 0x0001f40001377983 */ /* 0x000ee80000300800 */
[----:B------:R1:W-:Y:S02]  /*14130*/  STS.128 [R0+0x100], R156 ;  /* 0x0001009c00007388 */ /* 0x0003e40000000c00 */
[----:B-1----:R-:W-:-:S02]  /*14140*/  IMAD.MOV.U32 R158, RZ, RZ, R128 ;  /* 0x000000ffff9e7224 */ /* 0x002fc400078e0080 */
[----:B------:R-:W-:Y:S02]  /*14150*/  IMAD.MOV.U32 R159, RZ, RZ, R129 ;  /* 0x000000ffff9f7224 */ /* 0x000fe400078e0081 */
[----:B------:R-:W-:Y:S02]  /*14160*/  IMAD.MOV.U32 R128, RZ, RZ, R126 ;  /* 0x000000ffff807224 */ /* 0x000fe400078e007e */
[----:B------:R-:W-:Y:S01]  /*14170*/  IMAD.MOV.U32 R129, RZ, RZ, R127 ;  /* 0x000000ffff817224 */ /* 0x000fe200078e007f */
[----:B--2---:R1:W-:Y:S02]  /*14180*/  STS.128 [R0+0x200], R48 ;  /* 0x0002003000007388 */ /* 0x0043e40000000c00 */
[----:B-1----:R-:W-:Y:S02]  /*14190*/  IMAD.MOV.U32 R48, RZ, RZ, R80 ;  /* 0x000000ffff307224 */ /* 0x002fe400078e0050 */
[----:B------:R-:W-:Y:S01]  /*141a0*/  IMAD.MOV.U32 R49, RZ, RZ, R81 ;  /* 0x000000ffff317224 */ /* 0x000fe200078e0051 */
[----:B------:R-:W2:Y:S01]  /*141b0*/  LDL.LU R80, [R1+0x208] ;  /* 0x0002080001507983 */ /* 0x000ea20000300800 */
[----:B------:R-:W-:-:S02]  /*141c0*/  IMAD.MOV.U32 R50, RZ, RZ, R76 ;  /* 0x000000ffff327224 */ /* 0x000fc400078e004c */
        /* <DEDUP_REMOVED lines=8> */
[----:B---3--:R1:W-:Y:S04]  /*14250*/  STS.128 [R0+0x400], R52 ;  /* 0x0004003400007388 */ /* 0x0083e80000000c00 */
[----:B-1----:R-:W3:Y:S04]  /*14260*/  LDL.LU R54, [R1+0x188] ;  /* 0x0001880001367983 */ /* 0x002ee80000300800 */
[----:B------:R-:W3:Y:S04]  /*14270*/  LDL.LU R55, [R1+0x18c] ;  /* 0x00018c0001377983 */ /* 0x000ee80000300800 */
[----:B------:R1:W-:Y:S04]  /*14280*/  STS.128 [R0+0x380], R76 ;  /* 0x0003804c00007388 */ /* 0x0003e80000000c00 */
[----:B-1----:R-:W2:Y:S01]  /*14290*/  LDL.LU R76, [R1] ;  /* 0x00000000014c7983 */ /* 0x002ea20000300800 */
[----:B------:R-:W-:-:S02]  /*142a0*/  IMAD.MOV.U32 R78, RZ, RZ, R228 ;  /* 0x000000ffff4e7224 */ /* 0x000fc400078e00e4 */
[----:B------:R-:W-:Y:S01]  /*142b0*/  IMAD.MOV.U32 R79, RZ, RZ, R229 ;  /* 0x000000ffff4f7224 */ /* 0x000fe200078e00e5 */
[----:B------:R-:W2:Y:S04]  /*142c0*/  LDL.LU R77, [R1+0x4] ;  /* 0x00000400014d7983 */ /* 0x000ea80000300800 */
[----:B------:R-:W2:Y:S04]  /*142d0*/  LDL.LU R228, [R1+0x8] ;  /* 0x0000080001e47983 */ /* 0x000ea80000300800 */
[----:B------:R-:W2:Y:S01]  /*142e0*/  LDL.LU R229, [R1+0xc] ;  /* 0x00000c0001e57983 */ /* 0x000ea20000300800 */
        /* <DEDUP_REMOVED lines=8> */
[----:B------:R-:W-:Y:S04]  /*14370*/  STS.128 [R0+0x80], R204 ;  /* 0x000080cc00007388 */ /* 0x000fe80000000c00 */
[----:B---3--:R1:W-:Y:S02]  /*14380*/  STS.128 [R0+0x680], R52 ;  /* 0x0006803400007388 */ /* 0x0083e40000000c00 */
[----:B-1----:R-:W-:Y:S02]  /*14390*/  IMAD.MOV.U32 R52, RZ, RZ, R56 ;  /* 0x000000ffff347224 */ /* 0x002fe400078e0038 */
[----:B------:R-:W-:Y:S01]  /*143a0*/  IMAD.MOV.U32 R53, RZ, RZ, R57 ;  /* 0x000000ffff357224 */ /* 0x000fe200078e0039 */
[----:B------:R-:W3:Y:S04]  /*143b0*/  LDL.LU R56, [R1+0xd0] ;  /* 0x0000d00001387983 */ /* 0x000ee80000300800 */
[----:B------:R-:W3:Y:S04]  /*143c0*/  LDL.LU R57, [R1+0xd4] ;  /* 0x0000d40001397983 */ /* 0x000ee80000300800 */
[----:B------:R-:W-:Y:S04]  /*143d0*/  STS.128 [R0+0x280], R160 ;  /* 0x000280a000007388 */ /* 0x000fe80000000c00 */
[----:B------:R1:W-:Y:S04]  /*143e0*/  STS.128 [R0+0x300], R48 ;  /* 0x0003003000007388 */ /* 0x0003e80000000c00 */
[----:B--2---:R-:W-:Y:S04]  /*143f0*/  STS.128 [R0+0x480], R80 ;  /* 0x0004805000007388 */ /* 0x004fe80000000c00 */
[----:B------:R-:W-:Y:S04]  /*14400*/  STS.128 [R0+0x500], R156 ;  /* 0x0005009c00007388 */ /* 0x000fe80000000c00 */
[----:B------:R-:W-:Y:S04]  /*14410*/  STS.128 [R0+0x580], R128 ;  /* 0x0005808000007388 */ /* 0x000fe80000000c00 */
[----:B------:R-:W-:Y:S04]  /*14420*/  STS.128 [R0+0x600], R124 ;  /* 0x0006007c00007388 */ /* 0x000fe80000000c00 */
[----:B------:R-:W-:Y:S04]  /*14430*/  STS.128 [R0+0x700], R76 ;  /* 0x0007004c00007388 */ /* 0x000fe80000000c00 */
[----:B------:R-:W-:Y:S04]  /*14440*/  STS.128 [R0+0x780], R228 ;  /* 0x000780e400007388 */ /* 0x000fe80000000c00 */
[----:B------:R-:W-:Y:S01]  /*14450*/  BAR.SYNC.DEFER_BLOCKING 0x0 ;  /* 0x0000000000007b1d */ /* 0x000fe20000010000 */
[----:B-1----:R-:W-:-:S02]  /*14460*/  IMAD.MOV.U32 R50, RZ, RZ, R188 ;  /* 0x000000ffff327224 */ /* 0x002fc400078e00bc */
[----:B------:R-:W-:Y:S02]  /*14470*/  IMAD.MOV.U32 R51, RZ, RZ, R189 ;  /* 0x000000ffff337224 */ /* 0x000fe400078e00bd */
[----:B------:R-:W-:Y:S02]  /*14480*/  IMAD.MOV.U32 R48, RZ, RZ, R200 ;  /* 0x000000ffff307224 */ /* 0x000fe400078e00c8 */
[----:B------:R-:W-:Y:S02]  /*14490*/  IMAD.MOV.U32 R49, RZ, RZ, R201 ;  /* 0x000000ffff317224 */ /* 0x000fe400078e00c9 */
[----:B------:R-:W-:Y:S02]  /*144a0*/  IMAD.MOV.U32 R188, RZ, RZ, R202 ;  /* 0x000000ffffbc7224 */ /* 0x000fe400078e00ca */
[----:B------:R-:W-:Y:S01]  /*144b0*/  IMAD.MOV.U32 R189, RZ, RZ, R203 ;  /* 0x000000ffffbd7224 */ /* 0x000fe200078e00cb */
        /* <DEDUP_REMOVED lines=8> */
[----:B------:R-:W1:Y:S04]  /*14540*/  LDS.128 R176, [R248] ;  /* 0x00000000f8b07984 */ /* 0x000e680000000c00 */
[----:B------:R-:W-:Y:S04]  /*14550*/  LDS.128 R180, [R248+0x800] ;  /* 0x00080000f8b47984 */ /* 0x000fe80000000c00 */
[----:B------:R-:W-:Y:S04]  /*14560*/  LDS.128 R184, [R248+0x1000] ;  /* 0x00100000f8b87984 */ /* 0x000fe80000000c00 */
[----:B------:R-:W-:Y:S04]  /*14570*/  LDS.128 R192, [R248+0x1800] ;  /* 0x00180000f8c07984 */ /* 0x000fe80000000c00 */
[----:B------:R-:W1:Y:S04]  /*14580*/  LDS.128 R200, [R3] ;  /* 0x0000000003c87984 */ /* 0x000e680000000c00 */
[----:B------:R-:W1:Y:S04]  /*14590*/  LDS.128 R204, [R3+0x800] ;  /* 0x0008000003cc7984 */ /* 0x000e680000000c00 */
[----:B------:R-:W1:Y:S04]  /*145a0*/  LDS.128 R208, [R3+0x1000] ;  /* 0x0010000003d07984 */ /* 0x000e680000000c00 */
[----:B------:R-:W1:Y:S04]  /*145b0*/  LDS.128 R212, [R3+0x1800] ;  /* 0x0018000003d47984 */ /* 0x000e680000000c00 */
[----:B------:R-:W-:Y:S01]  /*145c0*/  BAR.SYNC.DEFER_BLOCKING 0x0 ;  /* 0x0000000000007b1d */ /* 0x000fe20000010000 */
[----:B------:R-:W-:-:S02]  /*145d0*/  IMAD.MOV.U32 R54, RZ, RZ, R196 ;  /* 0x000000ffff367224 */ /* 0x000fc400078e00c4 */
[----:B------:R-:W-:Y:S02]  /*145e0*/  IMAD.MOV.U32 R55, RZ, RZ, R197 ;  /* 0x000000ffff377224 */ /* 0x000fe400078e00c5 */
[----:B------:R-:W-:Y:S02]  /*145f0*/  IMAD.MOV.U32 R196, RZ, RZ, R58 ;  /* 0x000000ffffc47224 */ /* 0x000fe400078e003a */
[----:B------:R-:W-:Y:S02]  /*14600*/  IMAD.MOV.U32 R197, RZ, RZ, R59 ;  /* 0x000000ffffc57224 */ /* 0x000fe400078e003b */
[----:B------:R-:W-:Y:S02]  /*14610*/  IMAD.MOV.U32 R58, RZ, RZ, R172 ;  /* 0x000000ffff3a7224 */ /* 0x000fe400078e00ac */
[----:B------:R-:W-:Y:S01]  /*14620*/  IMAD.MOV.U32 R59, RZ, RZ, R173 ;  /* 0x000000ffff3b7224 */ /* 0x000fe200078e00ad */
[----:B------:R-:W2:Y:S04]  /*14630*/  LDL.LU R172, [R1+0xd8] ;  /* 0x0000d80001ac7983 */ /* 0x000ea80000300800 */
[----:B------:R-:W2:Y:S04]  /*14640*/  LDL.LU R173, [R1+0xdc] ;  /* 0x0000dc0001ad7983 */ /* 0x000ea80000300800 */
[----:B------:R1:W-:Y:S04]  /*14650*/  STS.128 [R0+0x100], R52 ;  /* 0x0001003400007388 */ /* 0x0003e80000000c00 */
[----:B-1----:R-:W2:Y:S04]  /*14660*/  LDL.LU R52, [R1+0x1e0] ;  /* 0x0001e00001347983 */ /* 0x002ea80000300800 */
[----:B------:R-:W2:Y:S04]  /*14670*/  LDL.LU R53, [R1+0x1e4] ;  /* 0x0001e40001357983 */ /* 0x000ea80000300800 */
[----:B------:R-:W2:Y:S04]  /*14680*/  LDL.LU R54, [R1+0x1d0] ;  /* 0x0001d00001367983 */ /* 0x000ea80000300800 */
[----:B------:R-:W2:Y:S04]  /*14690*/  LDL.LU R55, [R1+0x1d4] ;  /* 0x0001d40001377983 */ /* 0x000ea80000300800 */
[----:B---3--:R1:W-:Y:S04]  /*146a0*/  STS.128 [R0+0x200], R56 ;  /* 0x0002003800007388 */ /* 0x0083e80000000c00 */
[----:B-1----:R-:W3:Y:S04]  /*146b0*/  LDL.LU R56, [R1+0x1e8] ;  /* 0x0001e80001387983 */ /* 0x002ee80000300800 */
[----:B------:R-:W3:Y:S04]  /*146c0*/  LDL.LU R57, [R1+0x1ec] ;  /* 0x0001ec0001397983 */ /* 0x000ee80000300800 */
[----:B------:R-:W3:Y:S04]  /*146d0*/  LDL.LU R58, [R1+0x1d8] ;  /* 0x0001d800013a7983 */ /* 0x000ee80000300800 */
[----:B------:R-:W3:Y:S04]  /*146e0*/  LDL.LU R59, [R1+0x1dc] ;  /* 0x0001dc00013b7983 */ /* 0x000ee80000300800 */
[----:B------:R1:W-:Y:S02]  /*146f0*/  STS.128 [R0], R48 ;  /* 0x0000003000007388 */ /* 0x0003e40000000c00 */
[----:B-1----:R-:W-:-:S02]  /*14700*/  IMAD.MOV.U32 R50, RZ, RZ, R68 ;  /* 0x000000ffff327224 */ /* 0x002fc400078e0044 */
[----:B------:R-:W-:Y:S02]  /*14710*/  IMAD.MOV.U32 R51, RZ, RZ, R69 ;  /* 0x000000ffff337224 */ /* 0x000fe400078e0045 */
[----:B------:R-:W-:Y:S02]  /*14720*/  IMAD.MOV.U32 R68, RZ, RZ, R74 ;  /* 0x000000ffff447224 */ /* 0x000fe400078e004a */
[----:B------:R-:W-:Y:S01]  /*14730*/  IMAD.MOV.U32 R69, RZ, RZ, R75 ;  /* 0x000000ffff457224 */ /* 0x000fe200078e004b */
[----:B------:R-:W2:Y:S01]  /*14740*/  LDL.LU R74, [R1+0x80] ;  /* 0x00008000014a7983 */ /* 0x000ea20000300800 */
[----:B------:R-:W-:Y:S02]  /*14750*/  IMAD.MOV.U32 R48, RZ, RZ, R72 ;  /* 0x000000ffff307224 */ /* 0x000fe400078e0048 */
[----:B------:R-:W-:Y:S01]  /*14760*/  IMAD.MOV.U32 R49, RZ, RZ, R73 ;  /* 0x000000ffff317224 */ /* 0x000fe200078e0049 */
[----:B------:R-:W2:Y:S01]  /*14770*/  LDL.LU R75, [R1+0x84] ;  /* 0x00008400014b7983 */ /* 0x000ea20000300800 */
[----:B------:R-:W-:-:S02]  /*14780*/  IMAD.MOV.U32 R72, RZ, RZ, R132 ;  /* 0x000000ffff487224 */ /* 0x000fc400078e0084 */
[----:B------:R-:W-:Y:S02]  /*14790*/  IMAD.MOV.U32 R73, RZ, RZ, R133 ;  /* 0x000000ffff497224 */ /* 0x000fe400078e0085 */
[----:B------:R-:W-:Y:S01]  /*147a0*/  IMAD.MOV.U32 R132, RZ, RZ, R134 ;  /* 0x000000ffff847224 */ /* 0x000fe200078e0086 */
[----:B------:R1:W-:Y:S01]  /*147b0*/  STS.128 [R0+0x380], R68 ;  /* 0x0003804400007388 */ /* 0x0003e20000000c00 */
[----:B------:R-:W-:-:S03]  /*147c0*/  IMAD.MOV.U32 R133, RZ, RZ, R135 ;  /* 0x000000ffff857224 */ /* 0x000fc600078e0087 */
[----:B------:R-:W4:Y:S04]  /*147d0*/  LDL.LU R134, [R1+0x88] ;  /* 0x0000880001867983 */ /* 0x000f280000300800 */
[----:B------:R-:W4:Y:S04]  /*147e0*/  LDL.LU R135, [R1+0x8c] ;  /* 0x00008c0001877983 */ /* 0x000f280000300800 */
[----:B-1----:R-:W4:Y:S04]  /*147f0*/  LDL.LU R68, [R1+0x170] ;  /* 0x0001700001447983 */ /* 0x002f280000300800 */
[----:B------:R-:W4:Y:S04]  /*14800*/  LDL.LU R69, [R1+0x174] ;  /* 0x0001740001457983 */ /* 0x000f280000300800 */
[----:B------:R-:W4:Y:S04]  /*14810*/  LDL.LU R70, [R1+0x160] ;  /* 0x0001600001467983 */ /* 0x000f280000300800 */
[----:B------:R-:W4:Y:S04]  /*14820*/  LDL.LU R71, [R1+0x164] ;  /* 0x0001640001477983 */ /* 0x000f280000300800 */
[----:B---3--:R1:W-:Y:S04]  /*14830*/  STS.128 [R0+0x480], R56 ;  /* 0x0004803800007388 */ /* 0x0083e80000000c00 */
[----:B-1----:R-:W3:Y:S04]  /*14840*/  LDL.LU R56, [R1+0x178] ;  /* 0x0001780001387983 */ /* 0x002ee80000300800 */
[----:B------:R-:W3:Y:S04]  /*14850*/  LDL.LU R57, [R1+0x17c] ;  /* 0x00017c0001397983 */ /* 0x000ee80000300800 */
[----:B------:R-:W3:Y:S04]  /*14860*/  LDL.LU R58, [R1+0x168] ;  /* 0x00016800013a7983 */ /* 0x000ee80000300800 */
[----:B------:R-:W3:Y:S04]  /*14870*/  LDL.LU R59, [R1+0x16c] ;  /* 0x00016c00013b7983 */ /* 0x000ee80000300800 */
[----:B--2---:R1:W-:Y:S04]  /*14880*/  STS.128 [R0+0x400], R52 ;  /* 0x0004003400007388 */ /* 0x0043e80000000c00 */
[----:B------:R2:W-:Y:S04]  /*14890*/  STS.128 [R0+0x80], R188 ;  /* 0x000080bc00007388 */ /* 0x0005e80000000c00 */
[----:B------:R-:W-:Y:S01]  /*148a0*/  STS.128 [R0+0x180], R196 ;  /* 0x000180c400007388 */ /* 0x000fe20000000c00 */
[----:B-1----:R-:W-:-:S02]  /*148b0*/  IMAD.MOV.U32 R54, RZ, RZ, R16 ;  /* 0x000000ffff367224 */ /* 0x002fc400078e0010 */
[----:B------:R-:W-:Y:S02]  /*148c0*/  IMAD.MOV.U32 R55, RZ, RZ, R17 ;  /* 0x000000ffff377224 */ /* 0x000fe400078e0011 */
[----:B------:R-:W-:Y:S02]  /*148d0*/  IMAD.MOV.U32 R52, RZ, RZ, R12 ;  /* 0x000000ffff347224 */ /* 0x000fe400078e000c */
[----:B------:R-:W-:Y:S02]  /*148e0*/  IMAD.MOV.U32 R53, RZ, RZ, R13 ;  /* 0x000000ffff357224 */ /* 0x000fe400078e000d */
[----:B------:R-:W-:Y:S02]  /*148f0*/  IMAD.MOV.U32 R16, RZ, RZ, R14 ;  /* 0x000000ffff107224 */ /* 0x000fe400078e000e */
[----:B------:R-:W-:Y:S01]  /*14900*/  IMAD.MOV.U32 R17, RZ, RZ, R15 ;  /* 0x000000ffff117224 */ /* 0x000fe200078e000f */
[----:B------:R-:W-:Y:S01]  /*14910*/  STS.128 [R0+0x280], R172 ;  /* 0x000280ac00007388 */ /* 0x000fe20000000c00 */
[----:B--2---:R-:W-:-:S03]  /*14920*/  IMAD R188, R250, c[0x0][0x194], RZ ;  /* 0x00006500fabc7a24 */ /* 0x004fc600078e02ff */
[----:B------:R1:W-:Y:S04]  /*14930*/  STS.128 [R0+0x300], R48 ;  /* 0x0003003000007388 */ /* 0x0003e80000000c00 */
[----:B------:R-:W-:Y:S04]  /*14940*/  STS.128 [R0+0x500], R72 ;  /* 0x0005004800007388 */ /* 0x000fe80000000c00 */
[----:B----4-:R-:W-:Y:S04]  /*14950*/  STS.128 [R0+0x580], R132 ;  /* 0x0005808400007388 */ /* 0x010fe80000000c00 */
[----:B------:R2:W-:Y:S04]  /*14960*/  STS.128 [R0+0x600], R68 ;  /* 0x0006004400007388 */ /* 0x0005e80000000c00 */
[----:B------:R4:W-:Y:S04]  /*14970*/  STS.128 [R0+0x700], R52 ;  /* 0x0007003400007388 */ /* 0x0009e80000000c00 */
[----:B------:R2:W-:Y:S01]  /*14980*/  STS.128 [R0+0x780], R16 ;  /* 0x0007801000007388 */ /* 0x0005e20000000c00 */
[----:B-1----:R-:W-:Y:S01]  /*14990*/  IMAD R51, R252, c[0x0][0x198], RZ ;  /* 0x00006600fc337a24 */ /* 0x002fe200078e02ff */
[----:B------:R-:W-:-:S02]  /*149a0*/  LEA R48, P6, R188, c[0x0][0x170], 0x2 ;  /* 0x00005c00bc307a11 */ /* 0x000fc400078c10ff */
[----:B------:R-:W-:Y:S02]  /*149b0*/  ISETP.LT.AND P5, PT, R252, c[0x0][0x17c], !P0 ;  /* 0x00005f00fc007a0c */ /* 0x000fe400047a1270 */
[----:B------:R-:W-:Y:S02]  /*149c0*/  LEA.HI.X.SX32 R49, R188, c[0x0][0x174], 0x2, P6 ;  /* 0x00005d00bc317a11 */ /* 0x000fe400030f16ff */
[CC--:B------:R-:W-:Y:S02]  /*149d0*/  LEA R50, P6, R51.reuse, R48.reuse, 0x2 ;  /* 0x0000003033327211 */ /* 0x0c0fe400078c10ff */
[C---:B------:R-:W-:Y:S02]  /*149e0*/  IADD3 R172, R51.reuse, c[0x0][0x198], RZ ;  /* 0x0000660033ac7a10 */ /* 0x040fe40007ffe0ff */
[----:B------:R-:W-:Y:S02]  /*149f0*/  LEA.HI.X.SX32 R51, R51, R49, 0x2, P6 ;  /* 0x0000003133337211 */ /* 0x000fe400030f16ff */
[----:B------:R-:W-:-:S02]  /*14a00*/  LEA R12, P6, R172, R48, 0x2 ;  /* 0x00000030ac0c7211 */ /* 0x000fc400078c10ff */
[C---:B------:R-:W-:Y:S02]  /*14a10*/  IADD3 R15, R172.reuse, c[0x0][0x198], RZ ;  /* 0x00006600ac0f7a10 */ /* 0x040fe40007ffe0ff */
[----:B------:R-:W-:Y:S02]  /*14a20*/  LEA.HI.X.SX32 R13, R172, R49, 0x2, P6 ;  /* 0x00000031ac0d7211 */ /* 0x000fe400030f16ff */
[----:B--2---:R-:W-:Y:S02]  /*14a30*/  IADD3 R68, R15, c[0x0][0x198], RZ ;  /* 0x000066000f447a10 */ /* 0x004fe40007ffe0ff */
[C---:B----4-:R-:W-:Y:S02]  /*14a40*/  IADD3 R52, R252.reuse, 0x6, RZ ;  /* 0x00000006fc347810 */ /* 0x050fe40007ffe0ff */
[C---:B------:R-:W-:Y:S02]  /*14a50*/  IADD3 R17, R252.reuse, 0x7, RZ ;  /* 0x00000007fc117810 */ /* 0x040fe40007ffe0ff */
[C---:B------:R-:W-:Y:S01]  /*14a60*/  IADD3 R19, R252.reuse, 0x9, RZ ;  /* 0x00000009fc137810 */ /* 0x040fe20007ffe0ff */
[----:B---3--:R1:W-:Y:S04]  /*14a70*/  STS.128 [R0+0x680], R56 ;  /* 0x0006803800007388 */ /* 0x0083e80000000c00 */
[----:B------:R-:W-:Y:S01]  /*14a80*/  BAR.SYNC.DEFER_BLOCKING 0x0 ;  /* 0x0000000000007b1d */ /* 0x000fe20000010000 */
[----:B-1----:R-:W-:-:S02]  /*14a90*/  IADD3 R57, R252, 0x5, RZ ;  /* 0x00000005fc397810 */ /* 0x002fc40007ffe0ff */
[----:B------:R-:W-:-:S03]  /*14aa0*/  LEA R56, P6, R68, R48, 0x2 ;  /* 0x0000003044387211 */ /* 0x000fc600078c10ff */
[----:B------:R-:W-:Y:S04]  /*14ab0*/  @P5 STG.E [R50.64], R244 ;  /* 0x000000f432005986 */ /* 0x000fe8000c101904 */
[----:B------:R1:W-:Y:S01]  /*14ac0*/  @P3 STG.E [R12.64], R245 ;  /* 0x000000f50c003986 */ /* 0x0003e2000c101904 */
[----:B------:R-:W-:Y:S02]  /*14ad0*/  LEA R14, P3, R15, R48, 0x2 ;  /* 0x000000300f0e7211 */ /* 0x000fe400078610ff */
[----:B------:R-:W-:Y:S02]  /*14ae0*/  ISETP.LT.AND P5, PT, R57, c[0x0][0x17c], !P0 ;  /* 0x00005f0039007a0c */ /* 0x000fe400047a1270 */
[-C--:B------:R-:W-:Y:S02]  /*14af0*/  LEA.HI.X.SX32 R15, R15, R49.reuse, 0x2, P3 ;  /* 0x000000310f0f7211 */ /* 0x080fe400018f16ff */
[----:B------:R-:W-:-:S02]  /*14b00*/  LEA.HI.X.SX32 R57, R68, R49, 0x2, P6 ;  /* 0x0000003144397211 */ /* 0x000fc400030f16ff */
[----:B------:R-:W-:Y:S01]  /*14b10*/  IADD3 R68, R68, c[0x0][0x198], RZ ;  /* 0x0000660044447a10 */ /* 0x000fe20007ffe0ff */
[----:B------:R2:W-:Y:S03]  /*14b20*/  @P1 STG.E [R14.64], R224 ;  /* 0x000000e00e001986 */ /* 0x0005e6000c101904 */
[C---:B------:R-:W-:Y:S02]  /*14b30*/  IADD3 R18, R68.reuse, c[0x0][0x198], RZ ;  /* 0x0000660044127a10 */ /* 0x040fe40007ffe0ff */
[-C--:B-1----:R-:W-:Y:S02]  /*14b40*/  LEA R12, P1, R68, R48.reuse, 0x2 ;  /* 0x00000030440c7211 */ /* 0x082fe400078210ff */
[C---:B------:R-:W-:Y:S02]  /*14b50*/  IADD3 R50, R18.reuse, c[0x0][0x198], RZ ;  /* 0x0000660012327a10 */ /* 0x040fe40007ffe0ff */
[----:B------:R-:W-:-:S02]  /*14b60*/  LEA R16, P6, R18, R48, 0x2 ;  /* 0x0000003012107211 */ /* 0x000fc400078c10ff */
[-C--:B------:R-:W-:Y:S01]  /*14b70*/  LEA.HI.X.SX32 R13, R68, R49.reuse, 0x2, P1 ;  /* 0x00000031440d7211 */ /* 0x080fe200008f16ff */
[----:B------:R-:W-:Y:S01]  /*14b80*/  @P4 STG.E [R56.64], R225 ;  /* 0x000000e138004986 */ /* 0x000fe2000c101904 */
[----:B------:R-:W-:Y:S02]  /*14b90*/  ISETP.LT.AND P3, PT, R52, c[0x0][0x17c], !P0 ;  /* 0x00005f0034007a0c */ /* 0x000fe40004761270 */
[----:B------:R-:W-:Y:S02]  /*14ba0*/  ISETP.LT.AND P4, PT, R17, c[0x0][0x17c], !P0 ;  /* 0x00005f0011007a0c */ /* 0x000fe40004781270 */
[----:B------:R-:W-:Y:S01]  /*14bb0*/  IADD3 R51, R50, c[0x0][0x198], RZ ;  /* 0x0000660032337a10 */ /* 0x000fe20007ffe0ff */
[----:B------:R1:W-:Y:S01]  /*14bc0*/  @P2 STG.E [R12.64], R64 ;  /* 0x000000400c002986 */ /* 0x0003e2000c101904 */
[----:B------:R-:W-:Y:S02]  /*14bd0*/  LEA.HI.X.SX32 R17, R18, R49, 0x2, P6 ;  /* 0x0000003112117211 */ /* 0x000fe400030f16ff */
[-C--:B--2---:R-:W-:Y:S01]  /*14be0*/  LEA R14, P2, R50, R48.reuse, 0x2 ;  /* 0x00000030320e7211 */ /* 0x084fe200078410ff */
[----:B------:R-:W-:Y:S01]  /*14bf0*/  LDS.128 R56, [R3] ;  /* 0x0000000003387984 */ /* 0x000fe20000000c00 */
[----:B------:R-:W-:-:S02]  /*14c00*/  LEA R18, P6, R51, R48, 0x2 ;  /* 0x0000003033127211 */ /* 0x000fc400078c10ff */
[----:B------:R-:W-:Y:S01]  /*14c10*/  IADD3 R0, R252, 0x8, RZ ;  /* 0x00000008fc007810 */ /* 0x000fe20007ffe0ff */
[----:B------:R2:W-:Y:S01]  /*14c20*/  @P5 STG.E [R16.64], R65 ;  /* 0x0000004110005986 */ /* 0x0005e2000c101904 */
[-C--:B------:R-:W-:Y:S02]  /*14c30*/  LEA.HI.X.SX32 R15, R50, R49.reuse, 0x2, P2 ;  /* 0x00000031320f7211 */ /* 0x080fe400010f16ff */
[----:B------:R-:W-:Y:S01]  /*14c40*/  ISETP.LT.AND P5, PT, R19, c[0x0][0x17c], !P0 ;  /* 0x00005f0013007a0c */ /* 0x000fe200047a1270 */
[----:B------:R-:W-:Y:S01]  /*14c50*/  LDS.128 R52, [R2+0x800] ;  /* 0x0008000002347984 */ /* 0x000fe20000000c00 */
[C---:B------:R-:W-:Y:S02]  /*14c60*/  LEA.HI.X.SX32 R19, R51.reuse, R49, 0x2, P6 ;  /* 0x0000003133137211 */ /* 0x040fe400030f16ff */
[----:B------:R-:W-:Y:S01]  /*14c70*/  IADD3 R51, R51, c[0x0][0x198], RZ ;  /* 0x0000660033337a10 */ /* 0x000fe20007ffe0ff */
[----:B------:R3:W-:Y:S01]  /*14c80*/  @P3 STG.E [R14.64], R88 ;  /* 0x000000580e003986 */ /* 0x0007e2000c101904 */
[----:B------:R-:W-:-:S02]  /*14c90*/  ISETP.LT.AND P1, PT, R0, c[0x0][0x17c], !P0 ;  /* 0x00005f0000007a0c */ /* 0x000fc40004721270 */
[C---:B------:R-:W-:Y:S02]  /*14ca0*/  IADD3 R50, R51.reuse, c[0x0][0x198], RZ ;  /* 0x0000660033327a10 */ /* 0x040fe40007ffe0ff */
[CC--:B-1----:R-:W-:Y:S02]  /*14cb0*/  LEA R12, P3, R51.reuse, R48.reuse, 0x2 ;  /* 0x00000030330c7211 */ /* 0x0c2fe400078610ff */
[C---:B--2---:R-:W-:Y:S02]  /*14cc0*/  IADD3 R17, R252.reuse, 0xb, RZ ;  /* 0x0000000bfc117810 */ /* 0x044fe40007ffe0ff */
[----:B------:R-:W-:Y:S02]  /*14cd0*/  IADD3 R0, R252, 0xa, RZ ;  /* 0x0000000afc007810 */ /* 0x000fe40007ffe0ff */
[C---:B------:R-:W-:Y:S02]  /*14ce0*/  LEA R16, P6, R50.reuse, R48, 0x2 ;  /* 0x0000003032107211 */ /* 0x040fe400078c10ff */
[----:B------:R-:W-:Y:S01]  /*14cf0*/  LEA.HI.X.SX32 R13, R51, R49, 0x2, P3 ;  /* 0x00000031330d7211 */ /* 0x000fe200018f16ff */
[----:B------:R1:W-:Y:S01]  /*14d00*/  @P4 STG.E [R18.64], R89 ;  /* 0x0000005912004986 */ /* 0x0003e2000c101904 */
[----:B------:R-:W-:-:S02]  /*14d10*/  IADD3 R51, R50, c[0x0][0x198], RZ ;  /* 0x0000660032337a10 */ /* 0x000fc40007ffe0ff */
[----:B------:R-:W-:Y:S02]  /*14d20*/  ISETP.LT.AND P4, PT, R17, c[0x0][0x17c], !P0 ;  /* 0x00005f0011007a0c */ /* 0x000fe40004781270 */
[----:B------:R-:W-:Y:S02]  /*14d30*/  ISETP.LT.AND P2, PT, R0, c[0x0][0x17c], !P0 ;  /* 0x00005f0000007a0c */ /* 0x000fe40004741270 */
[----:B------:R-:W-:Y:S02]  /*14d40*/  LEA.HI.X.SX32 R17, R50, R49, 0x2, P6 ;  /* 0x0000003132117211 */ /* 0x000fe400030f16ff */
[C---:B------:R-:W-:Y:S01]  /*14d50*/  IADD3 R50, R51.reuse, c[0x0][0x198], RZ ;  /* 0x0000660033327a10 */ /* 0x040fe20007ffe0ff */
[----:B------:R2:W-:Y:S01]  /*14d60*/  @P1 STG.E [R12.64], R240 ;  /* 0x000000f00c001986 */ /* 0x0005e2000c101904 */
[----:B---3--:R-:W-:Y:S02]  /*14d70*/  LEA R14, P1, R51, R48, 0x2 ;  /* 0x00000030330e7211 */ /* 0x008fe400078210ff */
[----:B-1----:R-:W-:-:S02]  /*14d80*/  IADD3 R19, R252, 0xd, RZ ;  /* 0x0000000dfc137810 */ /* 0x002fc40007ffe0ff */
[C---:B------:R-:W-:Y:S01]  /*14d90*/  LEA R18, P6, R50.reuse, R48, 0x2 ;  /* 0x0000003032127211 */ /* 0x040fe200078c10ff */
[----:B------:R1:W-:Y:S01]  /*14da0*/  @P5 STG.E [R16.64], R241 ;  /* 0x000000f110005986 */ /* 0x0003e2000c101904 */
[-C--:B------:R-:W-:Y:S02]  /*14db0*/  LEA.HI.X.SX32 R15, R51, R49.reuse, 0x2, P1 ;  /* 0x00000031330f7211 */ /* 0x080fe400008f16ff */
[----:B------:R-:W-:Y:S02]  /*14dc0*/  ISETP.LT.AND P5, PT, R19, c[0x0][0x17c], !P0 ;  /* 0x00005f0013007a0c */ /* 0x000fe400047a1270 */
[----:B------:R-:W-:Y:S02]  /*14dd0*/  LEA.HI.X.SX32 R19, R50, R49, 0x2, P6 ;  /* 0x0000003132137211 */ /* 0x000fe400030f16ff */
[----:B------:R-:W-:Y:S02]  /*14de0*/  IADD3 R0, R252, 0xc, RZ ;  /* 0x0000000cfc007810 */ /* 0x000fe40007ffe0ff */
[----:B------:R-:W-:Y:S01]  /*14df0*/  IADD3 R50, R50, c[0x0][0x198], RZ ;  /* 0x0000660032327a10 */ /* 0x000fe20007ffe0ff */
[----:B------:R-:W-:Y:S01]  /*14e00*/  @P2 STG.E [R14.64], R220 ;  /* 0x000000dc0e002986 */ /* 0x000fe2000c101904 */
[----:B------:R-:W-:-:S02]  /*14e10*/  ISETP.LT.AND P3, PT, R0, c[0x0][0x17c], !P0 ;  /* 0x00005f0000007a0c */ /* 0x000fc40004761270 */
[C---:B------:R-:W-:Y:S02]  /*14e20*/  IADD3 R51, R50.reuse, c[0x0][0x198], RZ ;  /* 0x0000660032337a10 */ /* 0x040fe40007ffe0ff */
[-C--:B--2---:R-:W-:Y:S02]  /*14e30*/  LEA R12, P2, R50, R48.reuse, 0x2 ;  /* 0x00000030320c7211 */ /* 0x084fe400078410ff */
[----:B-1----:R-:W-:Y:S02]  /*14e40*/  IADD3 R17, R252, 0xf, RZ ;  /* 0x0000000ffc117810 */ /* 0x002fe40007ffe0ff */
[C---:B------:R-:W-:Y:S02]  /*14e50*/  LEA R16, P6, R51.reuse, R48, 0x2 ;  /* 0x0000003033107211 */ /* 0x040fe400078c10ff */
[----:B------:R-:W-:Y:S01]  /*14e60*/  LEA.HI.X.SX32 R13, R50, R49, 0x2, P2 ;  /* 0x00000031320d7211 */ /* 0x000fe200010f16ff */
[----:B------:R1:W-:Y:S01]  /*14e70*/  @P4 STG.E [R18.64], R221 ;  /* 0x000000dd12004986 */ /* 0x0003e2000c101904 */
[----:B------:R-:W-:-:S02]  /*14e80*/  IADD3 R50, R51, c[0x0][0x198], RZ ;  /* 0x0000660033327a10 */ /* 0x000fc40007ffe0ff */
[----:B------:R-:W-:Y:S02]  /*14e90*/  IADD3 R0, R252, 0xe, RZ ;  /* 0x0000000efc007810 */ /* 0x000fe40007ffe0ff */
[----:B------:R-:W-:Y:S02]  /*14ea0*/  ISETP.LT.AND P4, PT, R17, c[0x0][0x17c], !P0 ;  /* 0x00005f0011007a0c */ /* 0x000fe40004781270 */
[----:B------:R-:W-:Y:S02]  /*14eb0*/  LEA.HI.X.SX32 R17, R51, R49, 0x2, P6 ;  /* 0x0000003133117211 */ /* 0x000fe400030f16ff */
[----:B------:R-:W-:Y:S02]  /*14ec0*/  IADD3 R51, R50, c[0x0][0x198], RZ ;  /* 0x0000660032337a10 */ /* 0x000fe40007ffe0ff */
[----:B------:R-:W-:Y:S01]  /*14ed0*/  ISETP.LT.AND P1, PT, R0, c[0x0][0x17c], !P0 ;  /* 0x00005f0000007a0c */ /* 0x000fe20004721270 */
[----:B------:R2:W-:Y:S01]  /*14ee0*/  @P3 STG.E [R12.64], R36 ;  /* 0x000000240c003986 */ /* 0x0005e2000c101904 */
[----:B-1----:R-:W-:-:S02]  /*14ef0*/  IADD3 R19, R252, 0x11, RZ ;  /* 0x00000011fc137810 */ /* 0x002fc40007ffe0ff */
[-C--:B------:R-:W-:Y:S01]  /*14f00*/  LEA R18, P6, R51, R48.reuse, 0x2 ;  /* 0x0000003033127211 */ /* 0x080fe200078c10ff */
[----:B------:R1:W-:Y:S01]  /*14f10*/  @P5 STG.E [R16.64], R37 ;  /* 0x0000002510005986 */ /* 0x0003e2000c101904 */
[----:B------:R-:W-:Y:S02]  /*14f20*/  LEA R14, P3, R50, R48, 0x2 ;  /* 0x00000030320e7211 */ /* 0x000fe400078610ff */
[----:B------:R-:W-:Y:S02]  /*14f30*/  IADD3 R0, R252, 0x10, RZ ;  /* 0x00000010fc007810 */ /* 0x000fe40007ffe0ff */
[----:B------:R-:W-:Y:S02]  /*14f40*/  ISETP.LT.AND P5, PT, R19, c[0x0][0x17c], !P0 ;  /* 0x00005f0013007a0c */ /* 0x000fe400047a1270 */
[-C--:B------:R-:W-:Y:S02]  /*14f50*/  LEA.HI.X.SX32 R19, R51, R49.reuse, 0x2, P6 ;  /* 0x0000003133137211 */ /* 0x080fe400030f16ff */
[----:B------:R-:W-:-:S02]  /*14f60*/  LEA.HI.X.SX32 R15, R50, R49, 0x2, P3 ;  /* 0x00000031320f7211 */ /* 0x000fc400018f16ff */
[----:B------:R-:W-:Y:S02]  /*14f70*/  IADD3 R51, R51, c[0x0][0x198], RZ ;  /* 0x0000660033337a10 */ /* 0x000fe40007ffe0ff */
[----:B------:R-:W-:Y:S01]  /*14f80*/  ISETP.LT.AND P2, PT, R0, c[0x0][0x17c], !P0 ;  /* 0x00005f0000007a0c */ /* 0x000fe20004741270 */
[----:B------:R3:W-:Y:S01]  /*14f90*/  @P1 STG.E [R14.64], R40 ;  /* 0x000000280e001986 */ /* 0x0007e2000c101904 */
[C---:B--2---:R-:W-:Y:S02]  /*14fa0*/  IADD3 R36, R51.reuse, c[0x0][0x198], RZ ;  /* 0x0000660033247a10 */ /* 0x044fe40007ffe0ff */
[----:B------:R-:W-:Y:S02]  /*14fb0*/  LEA R12, P1, R51, R48, 0x2 ;  /* 0x00000030330c7211 */ /* 0x000fe400078210ff */
[C---:B-1----:R-:W-:Y:S02]  /*14fc0*/  IADD3 R17, R252.reuse, 0x13, RZ ;  /* 0x00000013fc117810 */ /* 0x042fe40007ffe0ff */
[----:B------:R-:W-:-:S02]  /*14fd0*/  IADD3 R0, R252, 0x12, RZ ;  /* 0x00000012fc007810 */ /* 0x000fc40007ffe0ff */
[C---:B------:R-:W-:Y:S01]  /*14fe0*/  LEA R16, P6, R36.reuse, R48, 0x2 ;  /* 0x0000003024107211 */ /* 0x040fe200078c10ff */
[----:B------:R1:W-:Y:S01]  /*14ff0*/  @P4 STG.E [R18.64], R41 ;  /* 0x0000002912004986 */ /* 0x0003e2000c101904 */
[----:B------:R-:W-:Y:S02]  /*15000*/  IADD3 R37, R36, c[0x0][0x198], RZ ;  /* 0x0000660024257a10 */ /* 0x000fe40007ffe0ff */
[-C--:B------:R-:W-:Y:S02]  /*15010*/  LEA.HI.X.SX32 R13, R51, R49.reuse, 0x2, P1 ;  /* 0x00000031330d7211 */ /* 0x080fe400008f16ff */
[----:B------:R-:W-:Y:S02]  /*15020*/  ISETP.LT.AND P4, PT, R17, c[0x0][0x17c], !P0 ;  /* 0x00005f0011007a0c */ /* 0x000fe40004781270 */
[----:B------:R-:W-:Y:S02]  /*15030*/  ISETP.LT.AND P3, PT, R0, c[0x0][0x17c], !P0 ;  /* 0x00005f0000007a0c */ /* 0x000fe40004761270 */
[----:B------:R-:W-:-:S02]  /*15040*/  LEA.HI.X.SX32 R17, R36, R49, 0x2, P6 ;  /* 0x0000003124117211 */ /* 0x000fc400030f16ff */
[C---:B------:R-:W-:Y:S01]  /*15050*/  IADD3 R36, R37.reuse, c[0x0][0x198], RZ ;  /* 0x0000660025247a10 */ /* 0x040fe20007ffe0ff */
[----:B------:R2:W-:Y:S01]  /*15060*/  @P2 STG.E [R12.64], R236 ;  /* 0x000000ec0c002986 */ /* 0x0005e2000c101904 */
[CC--:B---3--:R-:W-:Y:S02]  /*15070*/  LEA R14, P2, R37.reuse, R48.reuse, 0x2 ;  /* 0x00000030250e7211 */ /* 0x0c8fe400078410ff */
[----:B-1----:R-:W-:Y:S02]  /*15080*/  IADD3 R19, R252, 0x15, RZ ;  /* 0x00000015fc137810 */ /* 0x002fe40007ffe0ff */
[----:B------:R-:W-:Y:S01]  /*15090*/  LEA R18, P6, R36, R48, 0x2 ;  /* 0x0000003024127211 */ /* 0x000fe200078c10ff */
[----:B------:R1:W-:Y:S01]  /*150a0*/  @P5 STG.E [R16.64], R237 ;  /* 0x000000ed10005986 */ /* 0x0003e2000c101904 */
[----:B------:R-:W-:Y:S02]  /*150b0*/  LEA.HI.X.SX32 R15, R37, R49, 0x2, P2 ;  /* 0x00000031250f7211 */ /* 0x000fe400010f16ff */
[----:B------:R-:W-:-:S02]  /*150c0*/  ISETP.LT.AND P5, PT, R19, c[0x0][0x17c], !P0 ;  /* 0x00005f0013007a0c */ /* 0x000fc400047a1270 */
[----:B------:R-:W-:Y:S02]  /*150d0*/  LEA.HI.X.SX32 R19, R36, R49, 0x2, P6 ;  /* 0x0000003124137211 */ /* 0x000fe400030f16ff */
[----:B------:R-:W-:Y:S02]  /*150e0*/  IADD3 R0, R252, 0x14, RZ ;  /* 0x00000014fc007810 */ /* 0x000fe40007ffe0ff */
[----:B------:R-:W-:Y:S01]  /*150f0*/  IADD3 R36, R36, c[0x0][0x198], RZ ;  /* 0x0000660024247a10 */ /* 0x000fe20007ffe0ff */
[----:B------:R3:W-:Y:S01]  /*15100*/  @P3 STG.E [R14.64], R32 ;  /* 0x000000200e003986 */ /* 0x0007e2000c101904 */
[----:B------:R-:W-:Y:S02]  /*15110*/  ISETP.LT.AND P1, PT, R0, c[0x0][0x17c], !P0 ;  /* 0x00005f0000007a0c */ /* 0x000fe40004721270 */
[C---:B--2---:R-:W-:Y:S02]  /*15120*/  LEA R12, P3, R36.reuse, R48, 0x2 ;  /* 0x00000030240c7211 */ /* 0x044fe400078610ff */
[----:B------:R-:W-:-:S02]  /*15130*/  IADD3 R37, R36, c[0x0][0x198], RZ ;  /* 0x0000660024257a10 */ /* 0x000fc40007ffe0ff */
[----:B------:R-:W-:Y:S02]  /*15140*/  LEA.HI.X.SX32 R13, R36, R49, 0x2, P3 ;  /* 0x00000031240d7211 */ /* 0x000fe400018f16ff */
[C---:B-1----:R-:W-:Y:S02]  /*15150*/  IADD3 R17, R252.reuse, 0x17, RZ ;  /* 0x00000017fc117810 */ /* 0x042fe40007ffe0ff */
[C---:B------:R-:W-:Y:S02]  /*15160*/  IADD3 R36, R37.reuse, c[0x0][0x198], RZ ;  /* 0x0000660025247a10 */ /* 0x040fe40007ffe0ff */
[----:B------:R-:W-:Y:S02]  /*15170*/  IADD3 R0, R252, 0x16, RZ ;  /* 0x00000016fc007810 */ /* 0x000fe40007ffe0ff */
[----:B------:R-:W-:Y:S01]  /*15180*/  LEA R16, P6, R37, R48, 0x2 ;  /* 0x0000003025107211 */ /* 0x000fe200078c10ff */
[----:B------:R1:W-:Y:S01]  /*15190*/  @P4 STG.E [R18.64], R33 ;  /* 0x0000002112004986 */ /* 0x0003e2000c101904 */
[----:B------:R-:W-:-:S02]  /*151a0*/  ISETP.LT.AND P4, PT, R17, c[0x0][0x17c], !P0 ;  /* 0x00005f0011007a0c */ /* 0x000fc40004781270 */
[----:B---3--:R-:W-:Y:S02]  /*151b0*/  IADD3 R32, R36, c[0x0][0x198], RZ ;  /* 0x0000660024207a10 */ /* 0x008fe40007ffe0ff */
[----:B------:R-:W-:Y:S02]  /*151c0*/  ISETP.LT.AND P2, PT, R0, c[0x0][0x17c], !P0 ;  /* 0x00005f0000007a0c */ /* 0x000fe40004741270 */
[----:B------:R-:W-:Y:S01]  /*151d0*/  LEA.HI.X.SX32 R17, R37, R49, 0x2, P6 ;  /* 0x0000003125117211 */ /* 0x000fe200030f16ff */
[----:B------:R2:W-:Y:S01]  /*151e0*/  @P1 STG.E [R12.64], R24 ;  /* 0x000000180c001986 */ /* 0x0005e2000c101904 */
[-C--:B------:R-:W-:Y:S02]  /*151f0*/  LEA R14, P1, R36, R48.reuse, 0x2 ;  /* 0x00000030240e7211 */ /* 0x080fe400078210ff */
[----:B-1----:R-:W-:Y:S02]  /*15200*/  IADD3 R19, R252, 0x19, RZ ;  /* 0x00000019fc137810 */ /* 0x002fe40007ffe0ff */
[----:B------:R-:W-:Y:S01]  /*15210*/  LEA R18, P6, R32, R48, 0x2 ;  /* 0x0000003020127211 */ /* 0x000fe200078c10ff */
[----:B------:R1:W-:Y:S01]  /*15220*/  @P5 STG.E [R16.64], R25 ;  /* 0x0000001910005986 */ /* 0x0003e2000c101904 */
[----:B------:R-:W-:-:S02]  /*15230*/  IADD3 R0, R252, 0x18, RZ ;  /* 0x00000018fc007810 */ /* 0x000fc40007ffe0ff */
[----:B------:R-:W-:Y:S02]  /*15240*/  ISETP.LT.AND P5, PT, R19, c[0x0][0x17c], !P0 ;  /* 0x00005f0013007a0c */ /* 0x000fe400047a1270 */
[-C--:B------:R-:W-:Y:S02]  /*15250*/  LEA.HI.X.SX32 R19, R32, R49.reuse, 0x2, P6 ;  /* 0x0000003120137211 */ /* 0x080fe400030f16ff */
[----:B------:R-:W-:Y:S02]  /*15260*/  LEA.HI.X.SX32 R15, R36, R49, 0x2, P1 ;  /* 0x00000031240f7211 */ /* 0x000fe400008f16ff */
[----:B------:R-:W-:Y:S02]  /*15270*/  IADD3 R32, R32, c[0x0][0x198], RZ ;  /* 0x0000660020207a10 */ /* 0x000fe40007ffe0ff */
[----:B------:R-:W-:Y:S01]  /*15280*/  ISETP.LT.AND P3, PT, R0, c[0x0][0x17c], !P0 ;  /* 0x00005f0000007a0c */ /* 0x000fe20004761270 */
[----:B------:R3:W-:Y:S01]  /*15290*/  @P2 STG.E [R14.64], R28 ;  /* 0x0000001c0e002986 */ /* 0x0007e2000c101904 */
[----:B--2---:R-:W-:-:S02]  /*152a0*/  IADD3 R24, R32, c[0x0][0x198], RZ ;  /* 0x0000660020187a10 */ /* 0x004fc40007ffe0ff */
[-C--:B------:R-:W-:Y:S02]  /*152b0*/  LEA R12, P2, R32, R48.reuse, 0x2 ;  /* 0x00000030200c7211 */ /* 0x080fe400078410ff */
[C---:B-1----:R-:W-:Y:S02]  /*152c0*/  IADD3 R17, R252.reuse, 0x1b, RZ ;  /* 0x0000001bfc117810 */ /* 0x042fe40007ffe0ff */
[----:B------:R-:W-:Y:S02]  /*152d0*/  IADD3 R0, R252, 0x1a, RZ ;  /* 0x0000001afc007810 */ /* 0x000fe40007ffe0ff */
[C---:B------:R-:W-:Y:S01]  /*152e0*/  LEA R16, P6, R24.reuse, R48, 0x2 ;  /* 0x0000003018107211 */ /* 0x040fe200078c10ff */
[----:B------:R1:W-:Y:S01]  /*152f0*/  @P4 STG.E [R18.64], R29 ;  /* 0x0000001d12004986 */ /* 0x0003e2000c101904 */
[----:B------:R-:W-:Y:S02]  /*15300*/  IADD3 R25, R24, c[0x0][0x198], RZ ;  /* 0x0000660018197a10 */ /* 0x000fe40007ffe0ff */
[----:B------:R-:W-:-:S02]  /*15310*/  LEA.HI.X.SX32 R13, R32, R49, 0x2, P2 ;  /* 0x00000031200d7211 */ /* 0x000fc400010f16ff */
        /* <DEDUP_REMOVED lines=14> */
[----:B------:R3:W-:Y:S01]  /*15400*/  @P1 STG.E [R14.64], R20 ;  /* 0x000000140e001986 */ /* 0x0007e2000c101904 */
[----:B------:R-:W-:-:S02]  /*15410*/  ISETP.LT.AND P2, PT, R0, c[0x0][0x17c], !P0 ;  /* 0x00005f0000007a0c */ /* 0x000fc40004741270 */
[C---:B--2---:R-:W-:Y:S02]  /*15420*/  LEA R12, P1, R24.reuse, R48, 0x2 ;  /* 0x00000030180c7211 */ /* 0x044fe400078210ff */
[C---:B------:R-:W-:Y:S02]  /*15430*/  IADD3 R25, R24.reuse, c[0x0][0x198], RZ ;  /* 0x0000660018197a10 */ /* 0x040fe40007ffe0ff */
[----:B------:R-:W-:Y:S02]  /*15440*/  LEA.HI.X.SX32 R13, R24, R49, 0x2, P1 ;  /* 0x00000031180d7211 */ /* 0x000fe400008f16ff */
[C---:B-1----:R-:W-:Y:S02]  /*15450*/  IADD3 R17, R252.reuse, 0x1f, RZ ;  /* 0x0000001ffc117810 */ /* 0x042fe40007ffe0ff */
[----:B------:R-:W-:Y:S02]  /*15460*/  IADD3 R24, R25, c[0x0][0x198], RZ ;  /* 0x0000660019187a10 */ /* 0x000fe40007ffe0ff */
[----:B------:R-:W-:-:S02]  /*15470*/  IADD3 R0, R252, 0x1e, RZ ;  /* 0x0000001efc007810 */ /* 0x000fc40007ffe0ff */
[-C--:B------:R-:W-:Y:S01]  /*15480*/  LEA R16, P6, R25, R48.reuse, 0x2 ;  /* 0x0000003019107211 */ /* 0x080fe200078c10ff */
[----:B------:R1:W-:Y:S01]  /*15490*/  @P4 STG.E [R18.64], R21 ;  /* 0x0000001512004986 */ /* 0x0003e2000c101904 */
[----:B------:R-:W-:Y:S02]  /*154a0*/  ISETP.LT.AND P4, PT, R17, c[0x0][0x17c], !P0 ;  /* 0x00005f0011007a0c */ /* 0x000fe40004781270 */
[----:B---3--:R-:W-:Y:S02]  /*154b0*/  IADD3 R20, R24, c[0x0][0x198], RZ ;  /* 0x0000660018147a10 */ /* 0x008fe40007ffe0ff */
[----:B------:R-:W-:Y:S02]  /*154c0*/  ISETP.LT.AND P3, PT, R0, c[0x0][0x17c], !P0 ;  /* 0x00005f0000007a0c */ /* 0x000fe40004761270 */
[----:B------:R-:W-:Y:S01]  /*154d0*/  LEA.HI.X.SX32 R17, R25, R49, 0x2, P6 ;  /* 0x0000003119117211 */ /* 0x000fe200030f16ff */
[----:B------:R-:W-:Y:S01]  /*154e0*/  @P2 STG.E [R12.64], R4 ;  /* 0x000000040c002986 */ /* 0x000fe2000c101904 */
[----:B------:R-:W-:-:S02]  /*154f0*/  LEA R14, P2, R24, R48, 0x2 ;  /* 0x00000030180e7211 */ /* 0x000fc400078410ff */
[----:B-1----:R-:W-:Y:S02]  /*15500*/  IADD3 R19, R252, 0x21, RZ ;  /* 0x00000021fc137810 */ /* 0x002fe40007ffe0ff */
[----:B------:R-:W-:Y:S01]  /*15510*/  LEA R18, P6, R20, R48, 0x2 ;  /* 0x0000003014127211 */ /* 0x000fe200078c10ff */
[----:B------:R1:W-:Y:S01]  /*15520*/  @P5 STG.E [R16.64], R5 ;  /* 0x0000000510005986 */ /* 0x0003e2000c101904 */
[----:B------:R-:W-:Y:S02]  /*15530*/  IADD3 R0, R252, 0x20, RZ ;  /* 0x00000020fc007810 */ /* 0x000fe40007ffe0ff */
[----:B------:R-:W-:Y:S02]  /*15540*/  ISETP.LT.AND P5, PT, R19, c[0x0][0x17c], !P0 ;  /* 0x00005f0013007a0c */ /* 0x000fe400047a1270 */
[-C--:B------:R-:W-:Y:S02]  /*15550*/  LEA.HI.X.SX32 R19, R20, R49.reuse, 0x2, P6 ;  /* 0x0000003114137211 */ /* 0x080fe400030f16ff */
[----:B------:R-:W-:-:S02]  /*15560*/  LEA.HI.X.SX32 R15, R24, R49, 0x2, P2 ;  /* 0x00000031180f7211 */ /* 0x000fc400010f16ff */
[----:B------:R-:W-:Y:S02]  /*15570*/  IADD3 R20, R20, c[0x0][0x198], RZ ;  /* 0x0000660014147a10 */ /* 0x000fe40007ffe0ff */
[----:B------:R-:W-:Y:S01]  /*15580*/  ISETP.LT.AND P1, PT, R0, c[0x0][0x17c], !P0 ;  /* 0x00005f0000007a0c */ /* 0x000fe20004721270 */
[----:B------:R2:W-:Y:S01]  /*15590*/  @P3 STG.E [R14.64], R8 ;  /* 0x000000080e003986 */ /* 0x0005e2000c101904 */
[C---:B-1----:R-:W-:Y:S02]  /*155a0*/  IADD3 R16, R20.reuse, c[0x0][0x198], RZ ;  /* 0x0000660014107a10 */ /* 0x042fe40007ffe0ff */
[----:B------:R-:W-:Y:S02]  /*155b0*/  LEA R4, P3, R20, R48, 0x2 ;  /* 0x0000003014047211 */ /* 0x000fe400078610ff */
[C---:B------:R-:W-:Y:S02]  /*155c0*/  IADD3 R13, R252.reuse, 0x23, RZ ;  /* 0x00000023fc0d7810 */ /* 0x040fe40007ffe0ff */
        /* <DEDUP_REMOVED lines=10> */
[CC--:B--2---:R-:W-:Y:S02]  /*15670*/  LEA R8, P1, R17.reuse, R48.reuse, 0x2 ;  /* 0x0000003011087211 */ /* 0x0c4fe400078210ff */
[----:B------:R-:W-:Y:S02]  /*15680*/  IADD3 R15, R252, 0x25, RZ ;  /* 0x00000025fc0f7810 */ /* 0x000fe40007ffe0ff */
[----:B------:R-:W-:Y:S01]  /*15690*/  LEA R14, P6, R16, R48, 0x2 ;  /* 0x00000030100e7211 */ /* 0x000fe200078c10ff */
[----:B------:R2:W-:Y:S01]  /*156a0*/  @P5 STG.E [R12.64], R247 ;  /* 0x000000f70c005986 */ /* 0x0005e2000c101904 */
[----:B------:R-:W-:Y:S02]  /*156b0*/  IADD3 R0, R252, 0x24, RZ ;  /* 0x00000024fc007810 */ /* 0x000fe40007ffe0ff */
[----:B-1----:R-:W-:-:S02]  /*156c0*/  LEA.HI.X.SX32 R9, R17, R49, 0x2, P1 ;  /* 0x0000003111097211 */ /* 0x002fc400008f16ff */
[----:B------:R-:W-:Y:S02]  /*156d0*/  ISETP.LT.AND P5, PT, R15, c[0x0][0x17c], !P0 ;  /* 0x00005f000f007a0c */ /* 0x000fe400047a1270 */
[C---:B------:R-:W-:Y:S02]  /*156e0*/  LEA.HI.X.SX32 R15, R16.reuse, R49, 0x2, P6 ;  /* 0x00000031100f7211 */ /* 0x040fe400030f16ff */
[----:B------:R-:W-:Y:S01]  /*156f0*/  IADD3 R16, R16, c[0x0][0x198], RZ ;  /* 0x0000660010107a10 */ /* 0x000fe20007ffe0ff */
[----:B------:R1:W-:Y:S01]  /*15700*/  @P2 STG.E [R8.64], R226 ;  /* 0x000000e208002986 */ /* 0x0003e2000c101904 */
[----:B------:R-:W-:Y:S02]  /*15710*/  ISETP.LT.AND P3, PT, R0, c[0x0][0x17c], !P0 ;  /* 0x00005f0000007a0c */ /* 0x000fe40004761270 */
[C---:B------:R-:W-:Y:S02]  /*15720*/  IADD3 R17, R16.reuse, c[0x0][0x198], RZ ;  /* 0x0000660010117a10 */ /* 0x040fe40007ffe0ff */
[----:B---3--:R-:W-:-:S02]  /*15730*/  LEA R4, P2, R16, R48, 0x2 ;  /* 0x0000003010047211 */ /* 0x008fc400078410ff */
[C---:B--2---:R-:W-:Y:S02]  /*15740*/  IADD3 R13, R252.reuse, 0x27, RZ ;  /* 0x00000027fc0d7810 */ /* 0x044fe40007ffe0ff */
[----:B------:R-:W-:Y:S02]  /*15750*/  IADD3 R0, R252, 0x26, RZ ;  /* 0x00000026fc007810 */ /* 0x000fe40007ffe0ff */
[C---:B------:R-:W-:Y:S02]  /*15760*/  LEA R12, P6, R17.reuse, R48, 0x2 ;  /* 0x00000030110c7211 */ /* 0x040fe400078c10ff */
[----:B------:R-:W-:Y:S01]  /*15770*/  LEA.HI.X.SX32 R5, R16, R49, 0x2, P2 ;  /* 0x0000003110057211 */ /* 0x000fe200010f16ff */
[----:B------:R2:W-:Y:S01]  /*15780*/  @P4 STG.E [R14.64], R227 ;  /* 0x000000e30e004986 */ /* 0x0005e2000c101904 */
[----:B------:R-:W-:Y:S02]  /*15790*/  IADD3 R16, R17, c[0x0][0x198], RZ ;  /* 0x0000660011107a10 */ /* 0x000fe40007ffe0ff */
[----:B------:R-:W-:-:S02]  /*157a0*/  ISETP.LT.AND P4, PT, R13, c[0x0][0x17c], !P0 ;  /* 0x00005f000d007a0c */ /* 0x000fc40004781270 */
[----:B------:R-:W-:Y:S02]  /*157b0*/  ISETP.LT.AND P1, PT, R0, c[0x0][0x17c], !P0 ;  /* 0x00005f0000007a0c */ /* 0x000fe40004721270 */
[----:B------:R-:W-:Y:S02]  /*157c0*/  LEA.HI.X.SX32 R13, R17, R49, 0x2, P6 ;  /* 0x00000031110d7211 */ /* 0x000fe400030f16ff */
[C---:B------:R-:W-:Y:S01]  /*157d0*/  IADD3 R17, R16.reuse, c[0x0][0x198], RZ ;  /* 0x0000660010117a10 */ /* 0x040fe20007ffe0ff */
[----:B------:R3:W-:Y:S01]  /*157e0*/  @P3 STG.E [R4.64], R66 ;  /* 0x0000004204003986 */ /* 0x0007e2000c101904 */
[-C--:B-1----:R-:W-:Y:S02]  /*157f0*/  LEA R8, P3, R16, R48.reuse, 0x2 ;  /* 0x0000003010087211 */ /* 0x082fe400078610ff */
[C---:B--2---:R-:W-:Y:S02]  /*15800*/  IADD3 R15, R252.reuse, 0x29, RZ ;  /* 0x00000029fc0f7810 */ /* 0x044fe40007ffe0ff */
[----:B------:R-:W-:Y:S01]  /*15810*/  LEA R14, P6, R17, R48, 0x2 ;  /* 0x00000030110e7211 */ /* 0x000fe200078c10ff */
[----:B------:R1:W-:Y:S01]  /*15820*/  @P5 STG.E [R12.64], R67 ;  /* 0x000000430c005986 */ /* 0x0003e2000c101904 */
[----:B------:R-:W-:-:S02]  /*15830*/  IADD3 R0, R252, 0x28, RZ ;  /* 0x00000028fc007810 */ /* 0x000fc40007ffe0ff */
[-C--:B------:R-:W-:Y:S01]  /*15840*/  LEA.HI.X.SX32 R9, R16, R49.reuse, 0x2, P3 ;  /* 0x0000003110097211 */ /* 0x080fe200018f16ff */
[----:B------:R-:W-:Y:S01]  /*15850*/  LDS.128 R64, [R249] ;  /* 0x00000000f9407984 */ /* 0x000fe20000000c00 */
[----:B------:R-:W-:Y:S02]  /*15860*/  ISETP.LT.AND P5, PT, R15, c[0x0][0x17c], !P0 ;  /* 0x00005f000f007a0c */ /* 0x000fe400047a1270 */
[C---:B------:R-:W-:Y:S02]  /*15870*/  LEA.HI.X.SX32 R15, R17.reuse, R49, 0x2, P6 ;  /* 0x00000031110f7211 */ /* 0x040fe400030f16ff */
[----:B------:R-:W-:Y:S01]  /*15880*/  IADD3 R17, R17, c[0x0][0x198], RZ ;  /* 0x0000660011117a10 */ /* 0x000fe20007ffe0ff */
[----:B------:R2:W-:Y:S01]  /*15890*/  @P1 STG.E [R8.64], R90 ;  /* 0x0000005a08001986 */ /* 0x0005e2000c101904 */
[----:B------:R-:W-:Y:S02]  /*158a0*/  ISETP.LT.AND P2, PT, R0, c[0x0][0x17c], !P0 ;  /* 0x00005f0000007a0c */ /* 0x000fe40004741270 */
[----:B------:R-:W-:-:S02]  /*158b0*/  IADD3 R16, R17, c[0x0][0x198], RZ ;  /* 0x0000660011107a10 */ /* 0x000fc40007ffe0ff */
[CC--:B---3--:R-:W-:Y:S02]  /*158c0*/  LEA R4, P1, R17.reuse, R48.reuse, 0x2 ;  /* 0x0000003011047211 */ /* 0x0c8fe400078210ff */
[C---:B-1----:R-:W-:Y:S02]  /*158d0*/  IADD3 R13, R252.reuse, 0x2b, RZ ;  /* 0x0000002bfc0d7810 */ /* 0x042fe40007ffe0ff */
        /* <DEDUP_REMOVED lines=10> */
[----:B--2---:R-:W-:Y:S02]  /*15980*/  LEA R8, P2, R17, R48, 0x2 ;  /* 0x0000003011087211 */ /* 0x004fe400078410ff */
[----:B-1----:R-:W-:-:S02]  /*15990*/  IADD3 R15, R252, 0x2d, RZ ;  /* 0x0000002dfc0f7810 */ /* 0x002fc40007ffe0ff */
[----:B------:R-:W-:Y:S01]  /*159a0*/  LEA R14, P6, R16, R48, 0x2 ;  /* 0x00000030100e7211 */ /* 0x000fe200078c10ff */
[----:B------:R1:W-:Y:S01]  /*159b0*/  @P5 STG.E [R12.64], R243 ;  /* 0x000000f30c005986 */ /* 0x0003e2000c101904 */
[----:B------:R-:W-:Y:S02]  /*159c0*/  IADD3 R0, R252, 0x2c, RZ ;  /* 0x0000002cfc007810 */ /* 0x000fe40007ffe0ff */
[-C--:B------:R-:W-:Y:S02]  /*159d0*/  LEA.HI.X.SX32 R9, R17, R49.reuse, 0x2, P2 ;  /* 0x0000003111097211 */ /* 0x080fe400010f16ff */
[----:B------:R-:W-:Y:S02]  /*159e0*/  ISETP.LT.AND P5, PT, R15, c[0x0][0x17c], !P0 ;  /* 0x00005f000f007a0c */ /* 0x000fe400047a1270 */
[C---:B------:R-:W-:Y:S02]  /*159f0*/  LEA.HI.X.SX32 R15, R16.reuse, R49, 0x2, P6 ;  /* 0x00000031100f7211 */ /* 0x040fe400030f16ff */
[----:B------:R-:W-:Y:S01]  /*15a00*/  IADD3 R16, R16, c[0x0][0x198], RZ ;  /* 0x0000660010107a10 */ /* 0x000fe20007ffe0ff */
[----:B------:R2:W-:Y:S01]  /*15a10*/  @P3 STG.E [R8.64], R222 ;  /* 0x000000de08003986 */ /* 0x0005e2000c101904 */
[----:B------:R-:W-:-:S02]  /*15a20*/  ISETP.LT.AND P1, PT, R0, c[0x0][0x17c], !P0 ;  /* 0x00005f0000007a0c */ /* 0x000fc40004721270 */
[C---:B------:R-:W-:Y:S02]  /*15a30*/  IADD3 R17, R16.reuse, c[0x0][0x198], RZ ;  /* 0x0000660010117a10 */ /* 0x040fe40007ffe0ff */
[-C--:B---3--:R-:W-:Y:S02]  /*15a40*/  LEA R4, P3, R16, R48.reuse, 0x2 ;  /* 0x0000003010047211 */ /* 0x088fe400078610ff */
        /* <DEDUP_REMOVED lines=16> */
[-C--:B------:R-:W-:Y:S01]  /*15b50*/  LEA.HI.X.SX32 R9, R16, R49.reuse, 0x2, P1 ;  /* 0x0000003110097211 */ /* 0x080fe200008f16ff */
[----:B------:R-:W-:Y:S01]  /*15b60*/  LDS.128 R36, [R3+0x800] ;  /* 0x0008000003247984 */ /* 0x000fe20000000c00 */
[----:B------:R-:W-:Y:S02]  /*15b70*/  ISETP.LT.AND P5, PT, R15, c[0x0][0x17c], !P0 ;  /* 0x00005f000f007a0c */ /* 0x000fe400047a1270 */
[C---:B------:R-:W-:Y:S02]  /*15b80*/  LEA.HI.X.SX32 R15, R17.reuse, R49, 0x2, P6 ;  /* 0x00000031110f7211 */ /* 0x040fe400030f16ff */
[----:B------:R-:W-:Y:S01]  /*15b90*/  IADD3 R17, R17, c[0x0][0x198], RZ ;  /* 0x0000660011117a10 */ /* 0x000fe20007ffe0ff */
[----:B------:R2:W-:Y:S01]  /*15ba0*/  @P2 STG.E [R8.64], R42 ;  /* 0x0000002a08002986 */ /* 0x0005e2000c101904 */
[----:B------:R-:W-:-:S02]  /*15bb0*/  ISETP.LT.AND P3, PT, R0, c[0x0][0x17c], !P0 ;  /* 0x00005f0000007a0c */ /* 0x000fc40004761270 */
[C---:B------:R-:W-:Y:S02]  /*15bc0*/  IADD3 R16, R17.reuse, c[0x0][0x198], RZ ;  /* 0x0000660011107a10 */ /* 0x040fe40007ffe0ff */
[CC--:B---3--:R-:W-:Y:S02]  /*15bd0*/  LEA R4, P2, R17.reuse, R48.reuse, 0x2 ;  /* 0x0000003011047211 */ /* 0x0c8fe400078410ff */
[C---:B-1----:R-:W-:Y:S02]  /*15be0*/  IADD3 R13, R252.reuse, 0x33, RZ ;  /* 0x00000033fc0d7810 */ /* 0x042fe40007ffe0ff */
[----:B------:R-:W-:Y:S02]  /*15bf0*/  IADD3 R0, R252, 0x32, RZ ;  /* 0x00000032fc007810 */ /* 0x000fe40007ffe0ff */
[C---:B------:R-:W-:Y:S02]  /*15c00*/  LEA R12, P6, R16.reuse, R48, 0x2 ;  /* 0x00000030100c7211 */ /* 0x040fe400078c10ff */
[----:B------:R-:W-:Y:S01]  /*15c10*/  LEA.HI.X.SX32 R5, R17, R49, 0x2, P2 ;  /* 0x0000003111057211 */ /* 0x000fe200010f16ff */
[----:B------:R1:W-:Y:S01]  /*15c20*/  @P4 STG.E [R14.64], R43 ;  /* 0x0000002b0e004986 */ /* 0x0003e2000c101904 */
[----:B------:R-:W-:-:S02]  /*15c30*/  IADD3 R17, R16, c[0x0][0x198], RZ ;  /* 0x0000660010117a10 */ /* 0x000fc40007ffe0ff */
[----:B------:R-:W-:Y:S01]  /*15c40*/  ISETP.LT.AND P4, PT, R13, c[0x0][0x17c], !P0 ;  /* 0x00005f000d007a0c */ /* 0x000fe20004781270 */
[----:B------:R-:W-:Y:S01]  /*15c50*/  LDS.128 R40, [R248+0x800] ;  /* 0x00080000f8287984 */ /* 0x000fe20000000c00 */
        /* <DEDUP_REMOVED lines=67> */
[-C--:B---3--:R-:W-:Y:S02]  /*16090*/  LEA R4, P2, R16, R48.reuse, 0x2 ;  /* 0x0000003010047211 */ /* 0x088fe400078410ff */
[----:B-1----:R-:W-:Y:S02]  /*160a0*/  IADD3 R13, R252, 0x3f, RZ ;  /* 0x0000003ffc0d7810 */ /* 0x002fe40007ffe0ff */
[C---:B------:R-:W-:Y:S02]  /*160b0*/  LEA R12, P6, R17.reuse, R48, 0x2 ;  /* 0x00000030110c7211 */ /* 0x040fe400078c10ff */
[----:B------:R-:W-:Y:S01]  /*160c0*/  LEA.HI.X.SX32 R5, R16, R49, 0x2, P2 ;  /* 0x0000003110057211 */ /* 0x000fe200010f16ff */
[----:B------:R1:W-:Y:S01]  /*160d0*/  @P4 STG.E [R14.64], R23 ;  /* 0x000000170e004986 */ /* 0x0003e2000c101904 */
[----:B------:R-:W-:-:S02]  /*160e0*/  IADD3 R16, R17, c[0x0][0x198], RZ ;  /* 0x0000660011107a10 */ /* 0x000fc40007ffe0ff */
[----:B------:R-:W-:Y:S01]  /*160f0*/  IADD3 R0, R252, 0x3e, RZ ;  /* 0x0000003efc007810 */ /* 0x000fe20007ffe0ff */
[----:B------:R-:W-:Y:S01]  /*16100*/  LDS.128 R20, [R3+0x1000] ;  /* 0x0010000003147984 */ /* 0x000fe20000000c00 */
[----:B------:R-:W-:Y:S02]  /*16110*/  ISETP.LT.AND P4, PT, R13, c[0x0][0x17c], !P0 ;  /* 0x00005f000d007a0c */ /* 0x000fe40004781270 */
[----:B------:R-:W-:Y:S02]  /*16120*/  LEA.HI.X.SX32 R13, R17, R49, 0x2, P6 ;  /* 0x00000031110d7211 */ /* 0x000fe400030f16ff */
[----:B------:R-:W-:Y:S02]  /*16130*/  IADD3 R17, R16, c[0x0][0x198], RZ ;  /* 0x0000660010117a10 */ /* 0x000fe40007ffe0ff */
[----:B------:R-:W-:Y:S01]  /*16140*/  ISETP.LT.AND P1, PT, R0, c[0x0][0x17c], !P0 ;  /* 0x00005f0000007a0c */ /* 0x000fe20004721270 */
[----:B------:R-:W-:Y:S01]  /*16150*/  @P3 STG.E [R4.64], R6 ;  /* 0x0000000604003986 */ /* 0x000fe2000c101904 */
        /* <DEDUP_REMOVED lines=25> */
[----:B-1----:R-:W-:Y:S02]  /*162f0*/  IADD3 R11, R252, 0x45, RZ ;  /* 0x00000045fc0b7810 */ /* 0x002fe40007ffe0ff */
[----:B------:R-:W-:Y:S01]  /*16300*/  LEA R10, P6, R12, R48, 0x2 ;  /* 0x000000300c0a7211 */ /* 0x000fe200078c10ff */
[----:B------:R1:W-:Y:S01]  /*16310*/  @P5 STG.E [R6.64], R149 ;  /* 0x0000009506005986 */ /* 0x0003e2000c101904 */
[----:B------:R-:W-:Y:S02]  /*16320*/  IADD3 R0, R252, 0x44, RZ ;  /* 0x00000044fc007810 */ /* 0x000fe40007ffe0ff */
[----:B------:R-:W-:-:S02]  /*16330*/  LEA.HI.X.SX32 R9, R13, R49, 0x2, P2 ;  /* 0x000000310d097211 */ /* 0x000fc400010f16ff */
[----:B------:R-:W-:Y:S02]  /*16340*/  ISETP.LT.AND P5, PT, R11, c[0x0][0x17c], !P0 ;  /* 0x00005f000b007a0c */ /* 0x000fe400047a1270 */
[C---:B------:R-:W-:Y:S02]  /*16350*/  LEA.HI.X.SX32 R11, R12.reuse, R49, 0x2, P6 ;  /* 0x000000310c0b7211 */ /* 0x040fe400030f16ff */
[----:B------:R-:W-:Y:S01]  /*16360*/  IADD3 R12, R12, c[0x0][0x198], RZ ;  /* 0x000066000c0c7a10 */ /* 0x000fe20007ffe0ff */
[----:B------:R2:W-:Y:S01]  /*16370*/  @P3 STG.E [R8.64], R152 ;  /* 0x0000009808003986 */ /* 0x0005e2000c101904 */
[----:B------:R-:W-:Y:S02]  /*16380*/  ISETP.LT.AND P1, PT, R0, c[0x0][0x17c], !P0 ;  /* 0x00005f0000007a0c */ /* 0x000fe40004721270 */
[C---:B------:R-:W-:Y:S02]  /*16390*/  IADD3 R13, R12.reuse, c[0x0][0x198], RZ ;  /* 0x000066000c0d7a10 */ /* 0x040fe40007ffe0ff */
[----:B---3--:R-:W-:-:S02]  /*163a0*/  LEA R4, P3, R12, R48, 0x2 ;  /* 0x000000300c047211 */ /* 0x008fc400078610ff */
[C---:B-1----:R-:W-:Y:S02]  /*163b0*/  IADD3 R7, R252.reuse, 0x47, RZ ;  /* 0x00000047fc077810 */ /* 0x042fe40007ffe0ff */
        /* <DEDUP_REMOVED lines=10> */
[-C--:B--2---:R-:W-:Y:S02]  /*16460*/  LEA R8, P1, R12, R48.reuse, 0x2 ;  /* 0x000000300c087211 */ /* 0x084fe400078210ff */
[C---:B-1----:R-:W-:Y:S02]  /*16470*/  IADD3 R11, R252.reuse, 0x49, RZ ;  /* 0x00000049fc0b7810 */ /* 0x042fe40007ffe0ff */
[----:B------:R-:W-:Y:S01]  /*16480*/  LEA R10, P6, R13, R48, 0x2 ;  /* 0x000000300d0a7211 */ /* 0x000fe200078c10ff */
[----:B------:R1:W-:Y:S01]  /*16490*/  @P5 STG.E [R6.64], R141 ;  /* 0x0000008d06005986 */ /* 0x0003e2000c101904 */
[----:B------:R-:W-:-:S02]  /*164a0*/  IADD3 R0, R252, 0x48, RZ ;  /* 0x00000048fc007810 */ /* 0x000fc40007ffe0ff */
[-C--:B------:R-:W-:Y:S02]  /*164b0*/  LEA.HI.X.SX32 R9, R12, R49.reuse, 0x2, P1 ;  /* 0x000000310c097211 */ /* 0x080fe400008f16ff */
        /* <DEDUP_REMOVED lines=351> */
[----:B------:R-:W-:Y:S01]  /*17ab0*/  LDS.128 R60, [R248] ;  /* 0x00000000f83c7984 */ /* 0x000fe20000000c00 */
        /* <DEDUP_REMOVED lines=323> */
[----:B------:R-:W-:Y:S02]  /*18ef0*/  LEA.HI.X.SX32 R11, R13, R49, 0x2, P6 ;  /* 0x000000310d0b7211 */ /* 0x000fe400030f16ff */
[----:B------:R-:W-:-:S02]  /*18f00*/  ISETP.LT.AND P2, PT, R0, c[0x0][0x17c], !P0 ;  /* 0x00005f0000007a0c */ /* 0x000fc40004741270 */
[----:B------:R-:W-:Y:S01]  /*18f10*/  IADD3 R13, R13, c[0x0][0x198], RZ ;  /* 0x000066000d0d7a10 */ /* 0x000fe20007ffe0ff */
[----:B------:R2:W-:Y:S03]  /*18f20*/  @P1 STG.E [R8.64], R210 ;  /* 0x000000d208001986 */ /* 0x0005e6000c101904 */
[C---:B---3--:R-:W-:Y:S02]  /*18f30*/  LEA R4, P1, R13.reuse, R48, 0x2 ;  /* 0x000000300d047211 */ /* 0x048fe400078210ff */
[C---:B------:R-:W-:Y:S02]  /*18f40*/  IADD3 R12, R13.reuse, c[0x0][0x198], RZ ;  /* 0x000066000d0c7a10 */ /* 0x040fe40007ffe0ff */
[----:B------:R-:W-:Y:S02]  /*18f50*/  LEA.HI.X.SX32 R5, R13, R49, 0x2, P1 ;  /* 0x000000310d057211 */ /* 0x000fe400008f16ff */
[----:B-1----:R-:W-:-:S02]  /*18f60*/  IADD3 R7, R252, 0xbb, RZ ;  /* 0x000000bbfc077810 */ /* 0x002fc40007ffe0ff */
[CC--:B------:R-:W-:Y:S02]  /*18f70*/  LEA R6, P6, R12.reuse, R48.reuse, 0x2 ;  /* 0x000000300c067211 */ /* 0x0c0fe400078c10ff */
[----:B------:R-:W-:Y:S01]  /*18f80*/  IADD3 R13, R12, c[0x0][0x198], RZ ;  /* 0x000066000c0d7a10 */ /* 0x000fe20007ffe0ff */
[----:B------:R1:W-:Y:S01]  /*18f90*/  @P4 STG.E [R10.64], R211 ;  /* 0x000000d30a004986 */ /* 0x0003e2000c101904 */
[----:B------:R-:W-:Y:S02]  /*18fa0*/  IADD3 R0, R252, 0xba, RZ ;  /* 0x000000bafc007810 */ /* 0x000fe40007ffe0ff */
[----:B------:R-:W-:Y:S01]  /*18fb0*/  ISETP.LT.AND P4, PT, R7, c[0x0][0x17c], !P0 ;  /* 0x00005f0007007a0c */ /* 0x000fe20004781270 */
[----:B------:R-:W-:Y:S01]  /*18fc0*/  @P2 STG.E [R4.64], R130 ;  /* 0x0000008204002986 */ /* 0x000fe2000c101904 */
[----:B------:R-:W-:Y:S02]  /*18fd0*/  LEA.HI.X.SX32 R7, R12, R49, 0x2, P6 ;  /* 0x000000310c077211 */ /* 0x000fe400030f16ff */
[----:B--2---:R-:W-:-:S02]  /*18fe0*/  LEA R8, P2, R13, R48, 0x2 ;  /* 0x000000300d087211 */ /* 0x004fc400078410ff */
[----:B------:R-:W-:Y:S02]  /*18ff0*/  ISETP.LT.AND P3, PT, R0, c[0x0][0x17c], !P0 ;  /* 0x00005f0000007a0c */ /* 0x000fe40004761270 */
[C---:B------:R-:W-:Y:S02]  /*19000*/  IADD3 R12, R13.reuse, c[0x0][0x198], RZ ;  /* 0x000066000d0c7a10 */ /* 0x040fe40007ffe0ff */
[----:B------:R-:W-:Y:S02]  /*19010*/  LEA.HI.X.SX32 R9, R13, R49, 0x2, P2 ;  /* 0x000000310d097211 */ /* 0x000fe400010f16ff */
[----:B-1----:R-:W-:Y:S02]  /*19020*/  IADD3 R11, R252, 0xbd, RZ ;  /* 0x000000bdfc0b7810 */ /* 0x002fe40007ffe0ff */
[C---:B------:R-:W-:Y:S02]  /*19030*/  IADD3 R13, R12.reuse, c[0x0][0x198], RZ ;  /* 0x000066000c0d7a10 */ /* 0x040fe40007ffe0ff */
[----:B------:R-:W-:Y:S01]  /*19040*/  LEA R10, P6, R12, R48, 0x2 ;  /* 0x000000300c0a7211 */ /* 0x000fe200078c10ff */
[----:B------:R-:W-:Y:S01]  /*19050*/  @P5 STG.E [R6.64], R131 ;  /* 0x0000008306005986 */ /* 0x000fe2000c101904 */
[----:B------:R-:W-:-:S02]  /*19060*/  ISETP.LT.AND P5, PT, R11, c[0x0][0x17c], !P0 ;  /* 0x00005f000b007a0c */ /* 0x000fc400047a1270 */
[----:B------:R-:W-:Y:S01]  /*19070*/  IADD3 R16, R13, c[0x0][0x198], RZ ;  /* 0x000066000d107a10 */ /* 0x000fe20007ffe0ff */
[----:B------:R-:W1:Y:S01]  /*19080*/  LDS.128 R4, [R2] ;  /* 0x0000000002047984 */ /* 0x000e620000000c00 */
[----:B------:R-:W-:Y:S02]  /*19090*/  IADD3 R0, R252, 0xbc, RZ ;  /* 0x000000bcfc007810 */ /* 0x000fe40007ffe0ff */
[----:B------:R-:W-:Y:S02]  /*190a0*/  LEA.HI.X.SX32 R11, R12, R49, 0x2, P6 ;  /* 0x000000310c0b7211 */ /* 0x000fe400030f16ff */
[----:B------:R-:W-:Y:S01]  /*190b0*/  IADD3 R15, R252, 0xbf, RZ ;  /* 0x000000bffc0f7810 */ /* 0x000fe20007ffe0ff */
[----:B------:R-:W-:Y:S01]  /*190c0*/  @P3 STG.E [R8.64], R170 ;  /* 0x000000aa08003986 */ /* 0x000fe2000c101904 */
[----:B------:R-:W-:Y:S02]  /*190d0*/  LEA R14, P6, R16, R48, 0x2 ;  /* 0x00000030100e7211 */ /* 0x000fe400078c10ff */
[----:B------:R-:W-:Y:S01]  /*190e0*/  ISETP.LT.AND P1, PT, R0, c[0x0][0x17c], !P0 ;  /* 0x00005f0000007a0c */ /* 0x000fe20004721270 */
[----:B------:R2:W-:Y:S01]  /*190f0*/  @P4 STG.E [R10.64], R171 ;  /* 0x000000ab0a004986 */ /* 0x0005e2000c101904 */
[----:B------:R-:W-:-:S02]  /*19100*/  ISETP.LT.AND P4, PT, R15, c[0x0][0x17c], !P0 ;  /* 0x00005f000f007a0c */ /* 0x000fc40004781270 */
[CC--:B------:R-:W-:Y:S02]  /*19110*/  LEA.HI.X.SX32 R15, R16.reuse, R49.reuse, 0x2, P6 ;  /* 0x00000031100f7211 */ /* 0x0c0fe400030f16ff */
[C---:B------:R-:W-:Y:S02]  /*19120*/  LEA R12, P3, R13.reuse, R48, 0x2 ;  /* 0x000000300d0c7211 */ /* 0x040fe400078610ff */
[----:B------:R-:W-:Y:S02]  /*19130*/  IADD3 R16, R16, c[0x0][0x198], RZ ;  /* 0x0000660010107a10 */ /* 0x000fe40007ffe0ff */
[----:B------:R-:W-:Y:S02]  /*19140*/  LEA.HI.X.SX32 R13, R13, R49, 0x2, P3 ;  /* 0x000000310d0d7211 */ /* 0x000fe400018f16ff */
[----:B------:R-:W-:Y:S02]  /*19150*/  IADD3 R17, R16, c[0x0][0x198], RZ ;  /* 0x0000660010117a10 */ /* 0x000fe40007ffe0ff */
[----:B------:R-:W-:-:S02]  /*19160*/  IADD3 R0, R252, 0xbe, RZ ;  /* 0x000000befc007810 */ /* 0x000fc40007ffe0ff */
[----:B--2---:R-:W-:Y:S01]  /*19170*/  IADD3 R11, R252, 0xc1, RZ ;  /* 0x000000c1fc0b7810 */ /* 0x004fe20007ffe0ff */
[----:B------:R-:W-:Y:S01]  /*19180*/  @P1 STG.E [R12.64], R194 ;  /* 0x000000c20c001986 */ /* 0x000fe2000c101904 */
[-C--:B------:R-:W-:Y:S02]  /*19190*/  LEA R10, P6, R17, R48.reuse, 0x2 ;  /* 0x00000030110a7211 */ /* 0x080fe400078c10ff */
[----:B------:R-:W-:Y:S01]  /*191a0*/  ISETP.LT.AND P2, PT, R0, c[0x0][0x17c], !P0 ;  /* 0x00005f0000007a0c */ /* 0x000fe20004741270 */
[----:B------:R2:W-:Y:S01]  /*191b0*/  @P5 STG.E [R14.64], R195 ;  /* 0x000000c30e005986 */ /* 0x0005e2000c101904 */
[----:B------:R-:W-:Y:S02]  /*191c0*/  ISETP.LT.AND P5, PT, R11, c[0x0][0x17c], !P0 ;  /* 0x00005f000b007a0c */ /* 0x000fe400047a1270 */
[----:B------:R-:W-:Y:S02]  /*191d0*/  LEA R8, P1, R16, R48, 0x2 ;  /* 0x0000003010087211 */ /* 0x000fe400078210ff */
[----:B------:R-:W-:-:S02]  /*191e0*/  LEA.HI.X.SX32 R11, R17, R49, 0x2, P6 ;  /* 0x00000031110b7211 */ /* 0x000fc400030f16ff */
[----:B------:R-:W-:Y:S02]  /*191f0*/  IADD3 R17, R17, c[0x0][0x198], RZ ;  /* 0x0000660011117a10 */ /* 0x000fe40007ffe0ff */
[----:B------:R-:W-:Y:S02]  /*19200*/  LEA.HI.X.SX32 R9, R16, R49, 0x2, P1 ;  /* 0x0000003110097211 */ /* 0x000fe400008f16ff */
[----:B------:R-:W-:Y:S02]  /*19210*/  IADD3 R16, R17, c[0x0][0x198], RZ ;  /* 0x0000660011107a10 */ /* 0x000fe40007ffe0ff */
[C---:B------:R-:W-:Y:S02]  /*19220*/  IADD3 R0, R252.reuse, 0xc0, RZ ;  /* 0x000000c0fc007810 */ /* 0x040fe40007ffe0ff */
[----:B--2---:R-:W-:Y:S01]  /*19230*/  IADD3 R15, R252, 0xc3, RZ ;  /* 0x000000c3fc0f7810 */ /* 0x004fe20007ffe0ff */
[----:B------:R-:W-:Y:S01]  /*19240*/  @P2 STG.E [R8.64], R214 ;  /* 0x000000d608002986 */ /* 0x000fe2000c101904 */
[----:B------:R-:W-:-:S02]  /*19250*/  LEA R14, P6, R16, R48, 0x2 ;  /* 0x00000030100e7211 */ /* 0x000fc400078c10ff */
[----:B------:R-:W-:Y:S01]  /*19260*/  ISETP.LT.AND P3, PT, R0, c[0x0][0x17c], !P0 ;  /* 0x00005f0000007a0c */ /* 0x000fe20004761270 */
[----:B------:R2:W-:Y:S01]  /*19270*/  @P4 STG.E [R10.64], R215 ;  /* 0x000000d70a004986 */ /* 0x0005e2000c101904 */
[----:B------:R-:W-:Y:S02]  /*19280*/  ISETP.LT.AND P4, PT, R15, c[0x0][0x17c], !P0 ;  /* 0x00005f000f007a0c */ /* 0x000fe40004781270 */
[C---:B------:R-:W-:Y:S02]  /*19290*/  LEA R12, P2, R17.reuse, R48, 0x2 ;  /* 0x00000030110c7211 */ /* 0x040fe400078410ff */
[CC--:B------:R-:W-:Y:S02]  /*192a0*/  LEA.HI.X.SX32 R15, R16.reuse, R49.reuse, 0x2, P6 ;  /* 0x00000031100f7211 */ /* 0x0c0fe400030f16ff */
[----:B------:R-:W-:Y:S02]  /*192b0*/  IADD3 R16, R16, c[0x0][0x198], RZ ;  /* 0x0000660010107a10 */ /* 0x000fe40007ffe0ff */
[----:B------:R-:W-:-:S02]  /*192c0*/  LEA.HI.X.SX32 R13, R17, R49, 0x2, P2 ;  /* 0x00000031110d7211 */ /* 0x000fc400010f16ff */
[----:B------:R-:W-:Y:S02]  /*192d0*/  IADD3 R17, R16, c[0x0][0x198], RZ ;  /* 0x0000660010117a10 */ /* 0x000fe40007ffe0ff */
[C---:B------:R-:W-:Y:S02]  /*192e0*/  IADD3 R0, R252.reuse, 0xc2, RZ ;  /* 0x000000c2fc007810 */ /* 0x040fe40007ffe0ff */
[----:B--2---:R-:W-:Y:S01]  /*192f0*/  IADD3 R11, R252, 0xc5, RZ ;  /* 0x000000c5fc0b7810 */ /* 0x004fe20007ffe0ff */
[----:B-1----:R-:W-:Y:S01]  /*19300*/  @P3 STG.E [R12.64], R4 ;  /* 0x000000040c003986 */ /* 0x002fe2000c101904 */
        /* <DEDUP_REMOVED lines=8> */
[----:B------:R-:W-:Y:S02]  /*19390*/  IADD3 R0, R252, 0xc4, RZ ;  /* 0x000000c4fc007810 */ /* 0x000fe40007ffe0ff */
[----:B-1----:R-:W-:-:S02]  /*193a0*/  IADD3 R14, R17, c[0x0][0x198], RZ ;  /* 0x00006600110e7a10 */ /* 0x002fc40007ffe0ff */
[----:B------:R-:W-:Y:S01]  /*193b0*/  IADD3 R13, R252, 0xc7, RZ ;  /* 0x000000c7fc0d7810 */ /* 0x000fe20007ffe0ff */
[----:B------:R-:W-:Y:S01]  /*193c0*/  @P1 STG.E [R8.64], R64 ;  /* 0x0000004008001986 */ /* 0x000fe2000c101904 */
[-C--:B------:R-:W-:Y:S02]  /*193d0*/  LEA R12, P6, R14, R48.reuse, 0x2 ;  /* 0x000000300e0c7211 */ /* 0x080fe400078c10ff */
[----:B------:R-:W-:Y:S01]  /*193e0*/  ISETP.LT.AND P2, PT, R0, c[0x0][0x17c], !P0 ;  /* 0x00005f0000007a0c */ /* 0x000fe20004741270 */
[----:B------:R1:W-:Y:S01]  /*193f0*/  @P4 STG.E [R10.64], R65 ;  /* 0x000000410a004986 */ /* 0x0003e2000c101904 */
[----:B------:R-:W-:Y:S02]  /*19400*/  ISETP.LT.AND P4, PT, R13, c[0x0][0x17c], !P0 ;  /* 0x00005f000d007a0c */ /* 0x000fe40004781270 */
[----:B------:R-:W-:Y:S02]  /*19410*/  LEA.HI.X.SX32 R13, R14, R49, 0x2, P6 ;  /* 0x000000310e0d7211 */ /* 0x000fe400030f16ff */
[----:B------:R-:W-:-:S02]  /*19420*/  LEA R4, P1, R17, R48, 0x2 ;  /* 0x0000003011047211 */ /* 0x000fc400078210ff */
[----:B------:R-:W-:Y:S02]  /*19430*/  IADD3 R14, R14, c[0x0][0x198], RZ ;  /* 0x000066000e0e7a10 */ /* 0x000fe40007ffe0ff */
[----:B------:R-:W-:Y:S02]  /*19440*/  LEA.HI.X.SX32 R5, R17, R49, 0x2, P1 ;  /* 0x0000003111057211 */ /* 0x000fe400008f16ff */
[----:B------:R-:W-:Y:S01]  /*19450*/  IADD3 R15, R14, c[0x0][0x198], RZ ;  /* 0x000066000e0f7a10 */ /* 0x000fe20007ffe0ff */
[----:B------:R-:W2:Y:S01]  /*19460*/  LDS.128 R16, [R2+0x1800] ;  /* 0x0018000002107984 */ /* 0x000ea20000000c00 */
[C---:B------:R-:W-:Y:S02]  /*19470*/  IADD3 R0, R252.reuse, 0xc6, RZ ;  /* 0x000000c6fc007810 */ /* 0x040fe40007ffe0ff */
[----:B-1----:R-:W-:Y:S01]  /*19480*/  IADD3 R11, R252, 0xc9, RZ ;  /* 0x000000c9fc0b7810 */ /* 0x002fe20007ffe0ff */
        /* <DEDUP_REMOVED lines=11> */
[----:B-1----:R-:W-:Y:S01]  /*19540*/  IADD3 R13, R252, 0xcb, RZ ;  /* 0x000000cbfc0d7810 */ /* 0x002fe20007ffe0ff */
[----:B------:R-:W-:Y:S01]  /*19550*/  @P3 STG.E [R8.64], R56 ;  /* 0x0000003808003986 */ /* 0x000fe2000c101904 */
[----:B------:R-:W-:Y:S02]  /*19560*/  LEA R12, P6, R14, R48, 0x2 ;  /* 0x000000300e0c7211 */ /* 0x000fe400078c10ff */
[----:B------:R-:W-:Y:S01]  /*19570*/  ISETP.LT.AND P1, PT, R0, c[0x0][0x17c], !P0 ;  /* 0x00005f0000007a0c */ /* 0x000fe20004721270 */
[----:B------:R1:W-:Y:S01]  /*19580*/  @P4 STG.E [R10.64], R57 ;  /* 0x000000390a004986 */ /* 0x0003e2000c101904 */
[----:B------:R-:W-:-:S02]  /*19590*/  ISETP.LT.AND P4, PT, R13, c[0x0][0x17c], !P0 ;  /* 0x00005f000d007a0c */ /* 0x000fc40004781270 */
[C---:B------:R-:W-:Y:S02]  /*195a0*/  LEA R4, P3, R15.reuse, R48, 0x2 ;  /* 0x000000300f047211 */ /* 0x040fe400078610ff */
[CC--:B------:R-:W-:Y:S02]  /*195b0*/  LEA.HI.X.SX32 R13, R14.reuse, R49.reuse, 0x2, P6 ;  /* 0x000000310e0d7211 */ /* 0x0c0fe400030f16ff */
[----:B------:R-:W-:Y:S02]  /*195c0*/  IADD3 R14, R14, c[0x0][0x198], RZ ;  /* 0x000066000e0e7a10 */ /* 0x000fe40007ffe0ff */
[----:B------:R-:W-:Y:S02]  /*195d0*/  LEA.HI.X.SX32 R5, R15, R49, 0x2, P3 ;  /* 0x000000310f057211 */ /* 0x000fe400018f16ff */
[----:B------:R-:W-:Y:S02]  /*195e0*/  IADD3 R15, R14, c[0x0][0x198], RZ ;  /* 0x000066000e0f7a10 */ /* 0x000fe40007ffe0ff */
[----:B------:R-:W-:-:S02]  /*195f0*/  IADD3 R0, R252, 0xca, RZ ;  /* 0x000000cafc007810 */ /* 0x000fc40007ffe0ff */
[----:B-1----:R-:W-:Y:S01]  /*19600*/  IADD3 R11, R252, 0xcd, RZ ;  /* 0x000000cdfc0b7810 */ /* 0x002fe20007ffe0ff */
        /* <DEDUP_REMOVED lines=29> */
[----:B------:R-:W-:Y:S02]  /*197e0*/  LEA R8, P3, R14, R48, 0x2 ;  /* 0x000000300e087211 */ /* 0x000fe400078610ff */
[CC--:B------:R-:W-:Y:S02]  /*197f0*/  LEA.HI.X.SX32 R11, R15.reuse, R49.reuse, 0x2, P6 ;  /* 0x000000310f0b7211 */ /* 0x0c0fe400030f16ff */
[----:B------:R-:W-:Y:S02]  /*19800*/  IADD3 R15, R15, c[0x0][0x198], RZ ;  /* 0x000066000f0f7a10 */ /* 0x000fe40007ffe0ff */
[----:B------:R-:W-:Y:S02]  /*19810*/  IADD3 R0, R252, 0xd0, RZ ;  /* 0x000000d0fc007810 */ /* 0x000fe40007ffe0ff */
[----:B------:R-:W-:Y:S02]  /*19820*/  LEA.HI.X.SX32 R9, R14, R49, 0x2, P3 ;  /* 0x000000310e097211 */ /* 0x000fe400018f16ff */
[----:B------:R-:W-:-:S02]  /*19830*/  IADD3 R14, R15, c[0x0][0x198], RZ ;  /* 0x000066000f0e7a10 */ /* 0x000fc40007ffe0ff */
[----:B------:R-:W-:Y:S02]  /*19840*/  ISETP.LT.AND P2, PT, R0, c[0x0][0x17c], !P0 ;  /* 0x00005f0000007a0c */ /* 0x000fe40004741270 */
[----:B-1----:R-:W-:Y:S01]  /*19850*/  IADD3 R13, R252, 0xd3, RZ ;  /* 0x000000d3fc0d7810 */ /* 0x002fe20007ffe0ff */
[----:B------:R1:W-:Y:S01]  /*19860*/  @P1 STG.E [R8.64], R36 ;  /* 0x0000002408001986 */ /* 0x0003e2000c101904 */
[-C--:B------:R-:W-:Y:S02]  /*19870*/  LEA R12, P6, R14, R48.reuse, 0x2 ;  /* 0x000000300e0c7211 */ /* 0x080fe400078c10ff */
[----:B------:R-:W-:Y:S01]  /*19880*/  LEA R4, P1, R15, R48, 0x2 ;  /* 0x000000300f047211 */ /* 0x000fe200078210ff */
[----:B------:R3:W-:Y:S01]  /*19890*/  @P4 STG.E [R10.64], R37 ;  /* 0x000000250a004986 */ /* 0x0007e2000c101904 */
[----:B------:R-:W-:Y:S02]  /*198a0*/  ISETP.LT.AND P4, PT, R13, c[0x0][0x17c], !P0 ;  /* 0x00005f000d007a0c */ /* 0x000fe40004781270 */
[----:B------:R-:W-:-:S02]  /*198b0*/  IADD3 R0, R252, 0xd2, RZ ;  /* 0x000000d2fc007810 */ /* 0x000fc40007ffe0ff */
[CC--:B------:R-:W-:Y:S02]  /*198c0*/  LEA.HI.X.SX32 R13, R14.reuse, R49.reuse, 0x2, P6 ;  /* 0x000000310e0d7211 */ /* 0x0c0fe400030f16ff */
[----:B------:R-:W-:Y:S02]  /*198d0*/  IADD3 R14, R14, c[0x0][0x198], RZ ;  /* 0x000066000e0e7a10 */ /* 0x000fe40007ffe0ff */
[----:B------:R-:W-:Y:S02]  /*198e0*/  LEA.HI.X.SX32 R5, R15, R49, 0x2, P1 ;  /* 0x000000310f057211 */ /* 0x000fe400008f16ff */
[----:B------:R-:W-:Y:S02]  /*198f0*/  ISETP.LT.AND P3, PT, R0, c[0x0][0x17c], !P0 ;  /* 0x00005f0000007a0c */ /* 0x000fe40004761270 */
[C---:B------:R-:W-:Y:S01]  /*19900*/  IADD3 R15, R14.reuse, c[0x0][0x198], RZ ;  /* 0x000066000e0f7a10 */ /* 0x040fe20007ffe0ff */
[----:B------:R4:W-:Y:S01]  /*19910*/  @P2 STG.E [R4.64], R32 ;  /* 0x0000002004002986 */ /* 0x0009e2000c101904 */
[----:B-1----:R-:W-:-:S02]  /*19920*/  LEA R8, P2, R14, R48, 0x2 ;  /* 0x000000300e087211 */ /* 0x002fc400078410ff */
[----:B---3--:R-:W-:Y:S02]  /*19930*/  IADD3 R11, R252, 0xd5, RZ ;  /* 0x000000d5fc0b7810 */ /* 0x008fe40007ffe0ff */
[----:B------:R-:W-:Y:S01]  /*19940*/  LEA R10, P6, R15, R48, 0x2 ;  /* 0x000000300f0a7211 */ /* 0x000fe200078c10ff */
[----:B------:R1:W-:Y:S01]  /*19950*/  @P5 STG.E [R12.64], R33 ;  /* 0x000000210c005986 */ /* 0x0003e2000c101904 */
[-C--:B------:R-:W-:Y:S02]  /*19960*/  LEA.HI.X.SX32 R9, R14, R49.reuse, 0x2, P2 ;  /* 0x000000310e097211 */ /* 0x080fe400010f16ff */
[----:B------:R-:W-:Y:S02]  /*19970*/  ISETP.LT.AND P5, PT, R11, c[0x0][0x17c], !P0 ;  /* 0x00005f000b007a0c */ /* 0x000fe400047a1270 */
[C---:B------:R-:W-:Y:S02]  /*19980*/  LEA.HI.X.SX32 R11, R15.reuse, R49, 0x2, P6 ;  /* 0x000000310f0b7211 */ /* 0x040fe400030f16ff */
[----:B------:R-:W-:-:S02]  /*19990*/  IADD3 R15, R15, c[0x0][0x198], RZ ;  /* 0x000066000f0f7a10 */ /* 0x000fc40007ffe0ff */
[----:B------:R-:W-:Y:S01]  /*199a0*/  IADD3 R0, R252, 0xd4, RZ ;  /* 0x000000d4fc007810 */ /* 0x000fe20007ffe0ff */
[----:B------:R3:W-:Y:S01]  /*199b0*/  @P3 STG.E [R8.64], R28 ;  /* 0x0000001c08003986 */ /* 0x0007e2000c101904 */
[C---:B----4-:R-:W-:Y:S02]  /*199c0*/  LEA R4, P3, R15.reuse, R48, 0x2 ;  /* 0x000000300f047211 */ /* 0x050fe400078610ff */
[----:B------:R-:W-:Y:S02]  /*199d0*/  ISETP.LT.AND P1, PT, R0, c[0x0][0x17c], !P0 ;  /* 0x00005f0000007a0c */ /* 0x000fe40004721270 */
[C---:B------:R-:W-:Y:S02]  /*199e0*/  IADD3 R14, R15.reuse, c[0x0][0x198], RZ ;  /* 0x000066000f0e7a10 */ /* 0x040fe40007ffe0ff */
[----:B------:R-:W-:Y:S02]  /*199f0*/  LEA.HI.X.SX32 R5, R15, R49, 0x2, P3 ;  /* 0x000000310f057211 */ /* 0x000fe400018f16ff */
[----:B------:R-:W-:-:S02]  /*19a00*/  IADD3 R15, R14, c[0x0][0x198], RZ ;  /* 0x000066000e0f7a10 */ /* 0x000fc40007ffe0ff */
[C---:B------:R-:W-:Y:S02]  /*19a10*/  IADD3 R0, R252.reuse, 0xd6, RZ ;  /* 0x000000d6fc007810 */ /* 0x040fe40007ffe0ff */
[----:B-1----:R-:W-:Y:S02]  /*19a20*/  IADD3 R13, R252, 0xd7, RZ ;  /* 0x000000d7fc0d7810 */ /* 0x002fe40007ffe0ff */
[----:B------:R-:W-:Y:S01]  /*19a30*/  LEA R12, P6, R14, R48, 0x2 ;  /* 0x000000300e0c7211 */ /* 0x000fe200078c10ff */
[----:B------:R1:W-:Y:S01]  /*19a40*/  @P4 STG.E [R10.64], R29 ;  /* 0x0000001d0a004986 */ /* 0x0003e2000c101904 */
[----:B------:R-:W-:Y:S02]  /*19a50*/  IADD3 R32, R15, c[0x0][0x198], RZ ;  /* 0x000066000f207a10 */ /* 0x000fe40007ffe0ff */
[----:B------:R-:W-:Y:S01]  /*19a60*/  ISETP.LT.AND P2, PT, R0, c[0x0][0x17c], !P0 ;  /* 0x00005f0000007a0c */ /* 0x000fe20004741270 */
[----:B------:R-:W4:Y:S01]  /*19a70*/  LDS.128 R8, [R249+0x1800] ;  /* 0x00180000f9087984 */ /* 0x000f220000000c00 */
[----:B------:R-:W-:-:S02]  /*19a80*/  ISETP.LT.AND P4, PT, R13, c[0x0][0x17c], !P0 ;  /* 0x00005f000d007a0c */ /* 0x000fc40004781270 */
[-C--:B------:R-:W-:Y:S01]  /*19a90*/  LEA.HI.X.SX32 R13, R14, R49.reuse, 0x2, P6 ;  /* 0x000000310e0d7211 */ /* 0x080fe200030f16ff */
[----:B------:R2:W-:Y:S01]  /*19aa0*/  @P1 STG.E [R4.64], R24 ;  /* 0x0000001804001986 */ /* 0x0005e2000c101904 */
[CC--:B---3--:R-:W-:Y:S02]  /*19ab0*/  LEA R28, P6, R32.reuse, R48.reuse, 0x2 ;  /* 0x00000030201c7211 */ /* 0x0c8fe400078c10ff */
[C---:B------:R-:W-:Y:S01]  /*19ac0*/  LEA R14, P1, R15.reuse, R48, 0x2 ;  /* 0x000000300f0e7211 */ /* 0x040fe200078210ff */
[----:B------:R-:W3:Y:S01]  /*19ad0*/  LDS.128 R248, [R248+0x1800] ;  /* 0x00180000f8f87984 */ /* 0x000ee20000000c00 */
[CC--:B-1----:R-:W-:Y:S02]  /*19ae0*/  LEA.HI.X.SX32 R29, R32.reuse, R49.reuse, 0x2, P6 ;  /* 0x00000031201d7211 */ /* 0x0c2fe400030f16ff */
[----:B------:R-:W-:Y:S02]  /*19af0*/  IADD3 R32, R32, c[0x0][0x198], RZ ;  /* 0x0000660020207a10 */ /* 0x000fe40007ffe0ff */
[----:B------:R-:W-:Y:S01]  /*19b00*/  LEA.HI.X.SX32 R15, R15, R49, 0x2, P1 ;  /* 0x000000310f0f7211 */ /* 0x000fe200008f16ff */
[----:B------:R1:W-:Y:S01]  /*19b10*/  @P5 STG.E [R12.64], R25 ;  /* 0x000000190c005986 */ /* 0x0003e2000c101904 */
[----:B------:R-:W-:-:S03]  /*19b20*/  IADD3 R0, R252, 0xd8, RZ ;  /* 0x000000d8fc007810 */ /* 0x000fc60007ffe0ff */
[----:B------:R3:W-:Y:S01]  /*19b30*/  @P2 STG.E [R14.64], R20 ;  /* 0x000000140e002986 */ /* 0x0007e2000c101904 */
[CC--:B--2---:R-:W-:Y:S02]  /*19b40*/  LEA R4, P2, R32.reuse, R48.reuse, 0x2 ;  /* 0x0000003020047211 */ /* 0x0c4fe400078410ff */
[----:B-1----:R-:W-:Y:S02]  /*19b50*/  IADD3 R12, R32, c[0x0][0x198], RZ ;  /* 0x00006600200c7a10 */ /* 0x002fe40007ffe0ff */
[----:B------:R-:W-:Y:S02]  /*19b60*/  ISETP.LT.AND P3, PT, R0, c[0x0][0x17c], !P0 ;  /* 0x00005f0000007a0c */ /* 0x000fe40004761270 */
[----:B------:R-:W-:Y:S02]  /*19b70*/  LEA R24, P6, R12, R48, 0x2 ;  /* 0x000000300c187211 */ /* 0x000fe400078c10ff */
[----:B------:R-:W-:Y:S02]  /*19b80*/  LEA.HI.X.SX32 R5, R32, R49, 0x2, P2 ;  /* 0x0000003120057211 */ /* 0x000fe400010f16ff */
[----:B------:R-:W-:-:S02]  /*19b90*/  IADD3 R32, R12, c[0x0][0x198], RZ ;  /* 0x000066000c207a10 */ /* 0x000fc40007ffe0ff */
[----:B------:R-:W-:Y:S02]  /*19ba0*/  LEA.HI.X.SX32 R25, R12, R49, 0x2, P6 ;  /* 0x000000310c197211 */ /* 0x000fe400030f16ff */
[----:B------:R-:W1:Y:S01]  /*19bb0*/  LDS.128 R12, [R3+0x1800] ;  /* 0x00180000030c7984 */ /* 0x000e620000000c00 */
[C---:B------:R-:W-:Y:S02]  /*19bc0*/  IADD3 R2, R252.reuse, 0xd9, RZ ;  /* 0x000000d9fc027810 */ /* 0x040fe40007ffe0ff */
[----:B------:R-:W-:Y:S02]  /*19bd0*/  IADD3 R0, R252, 0xda, RZ ;  /* 0x000000dafc007810 */ /* 0x000fe40007ffe0ff */
[----:B------:R-:W-:Y:S02]  /*19be0*/  ISETP.LT.AND P5, PT, R2, c[0x0][0x17c], !P0 ;  /* 0x00005f0002007a0c */ /* 0x000fe400047a1270 */
[----:B------:R-:W-:Y:S02]  /*19bf0*/  ISETP.LT.AND P1, PT, R0, c[0x0][0x17c], !P0 ;  /* 0x00005f0000007a0c */ /* 0x000fe40004721270 */
[----:B------:R-:W-:Y:S01]  /*19c00*/  IADD3 R33, R32, c[0x0][0x198], RZ ;  /* 0x0000660020217a10 */ /* 0x000fe20007ffe0ff */
[----:B------:R2:W-:Y:S01]  /*19c10*/  @P4 STG.E [R28.64], R21 ;  /* 0x000000151c004986 */ /* 0x0005e2000c101904 */
[----:B------:R-:W-:-:S03]  /*19c20*/  IADD3 R2, R252, 0xdb, RZ ;  /* 0x000000dbfc027810 */ /* 0x000fc60007ffe0ff */
[----:B------:R4:W-:Y:S01]  /*19c30*/  @P3 STG.E [R4.64], R16 ;  /* 0x0000001004003986 */ /* 0x0009e2000c101904 */
[-C--:B---3--:R-:W-:Y:S02]  /*19c40*/  LEA R20, P3, R32, R48.reuse, 0x2 ;  /* 0x0000003020147211 */ /* 0x088fe400078610ff */
[----:B------:R-:W-:Y:S02]  /*19c50*/  IADD3 R0, R252, 0xdc, RZ ;  /* 0x000000dcfc007810 */ /* 0x000fe40007ffe0ff */
[----:B------:R-:W-:Y:S02]  /*19c60*/  ISETP.LT.AND P4, PT, R2, c[0x0][0x17c], !P0 ;  /* 0x00005f0002007a0c */ /* 0x000fe40004781270 */
[C---:B--2---:R-:W-:Y:S02]  /*19c70*/  LEA R28, P6, R33.reuse, R48, 0x2 ;  /* 0x00000030211c7211 */ /* 0x044fe400078c10ff */
[-C--:B------:R-:W-:Y:S02]  /*19c80*/  LEA.HI.X.SX32 R21, R32, R49.reuse, 0x2, P3 ;  /* 0x0000003120157211 */ /* 0x080fe400018f16ff */
[----:B------:R-:W-:-:S02]  /*19c90*/  LEA.HI.X.SX32 R29, R33, R49, 0x2, P6 ;  /* 0x00000031211d7211 */ /* 0x000fc400030f16ff */
[----:B------:R-:W-:Y:S02]  /*19ca0*/  IADD3 R2, R252, 0xdd, RZ ;  /* 0x000000ddfc027810 */ /* 0x000fe40007ffe0ff */
[----:B------:R-:W-:Y:S02]  /*19cb0*/  IADD3 R33, R33, c[0x0][0x198], RZ ;  /* 0x0000660021217a10 */ /* 0x000fe40007ffe0ff */
[----:B------:R-:W-:Y:S01]  /*19cc0*/  ISETP.LT.AND P2, PT, R0, c[0x0][0x17c], !P0 ;  /* 0x00005f0000007a0c */ /* 0x000fe20004741270 */
[----:B------:R2:W-:Y:S01]  /*19cd0*/  @P5 STG.E [R24.64], R17 ;  /* 0x0000001118005986 */ /* 0x0005e2000c101904 */
[----:B------:R-:W-:Y:S02]  /*19ce0*/  ISETP.LT.AND P5, PT, R2, c[0x0][0x17c], !P0 ;  /* 0x00005f0002007a0c */ /* 0x000fe400047a1270 */
[C---:B----4-:R-:W-:Y:S01]  /*19cf0*/  IADD3 R16, R33.reuse, c[0x0][0x198], RZ ;  /* 0x0000660021107a10 */ /* 0x050fe20007ffe0ff */
[----:B------:R3:W-:Y:S01]  /*19d00*/  @P1 STG.E [R20.64], R8 ;  /* 0x0000000814001986 */ /* 0x0007e2000c101904 */
[----:B------:R-:W-:-:S02]  /*19d10*/  LEA R2, P1, R33, R48, 0x2 ;  /* 0x0000003021027211 */ /* 0x000fc400078210ff */
[C---:B------:R-:W-:Y:S02]  /*19d20*/  IADD3 R0, R252.reuse, 0xde, RZ ;  /* 0x000000defc007810 */ /* 0x040fe40007ffe0ff */
[----:B------:R-:W-:Y:S02]  /*19d30*/  IADD3 R5, R252, 0xdf, RZ ;  /* 0x000000dffc057810 */ /* 0x000fe40007ffe0ff */
[C---:B------:R-:W-:Y:S02]  /*19d40*/  LEA R4, P6, R16.reuse, R48, 0x2 ;  /* 0x0000003010047211 */ /* 0x040fe400078c10ff */
[----:B--2---:R-:W-:Y:S02]  /*19d50*/  IADD3 R24, R16, c[0x0][0x198], RZ ;  /* 0x0000660010187a10 */ /* 0x004fe40007ffe0ff */
[----:B------:R-:W-:Y:S01]  /*19d60*/  LEA.HI.X.SX32 R3, R33, R49, 0x2, P1 ;  /* 0x0000003121037211 */ /* 0x000fe200008f16ff */
[----:B------:R2:W-:Y:S01]  /*19d70*/  @P4 STG.E [R28.64], R9 ;  /* 0x000000091c004986 */ /* 0x0005e2000c101904 */
[----:B------:R-:W-:-:S02]  /*19d80*/  ISETP.LT.AND P3, PT, R0, c[0x0][0x17c], !P0 ;  /* 0x00005f0000007a0c */ /* 0x000fc40004761270 */
[----:B------:R-:W-:Y:S02]  /*19d90*/  ISETP.LT.AND P4, PT, R5, c[0x0][0x17c], !P0 ;  /* 0x00005f0005007a0c */ /* 0x000fe40004781270 */
[----:B---3--:R-:W-:Y:S01]  /*19da0*/  IADD3 R20, R24, c[0x0][0x198], RZ ;  /* 0x0000660018147a10 */ /* 0x008fe20007ffe0ff */
[----:B------:R3:W-:Y:S01]  /*19db0*/  @P2 STG.E [R2.64], R248 ;  /* 0x000000f802002986 */ /* 0x0007e2000c101904 */
[-C--:B------:R-:W-:Y:S02]  /*19dc0*/  LEA.HI.X.SX32 R5, R16, R49.reuse, 0x2, P6 ;  /* 0x0000003110057211 */ /* 0x080fe400030f16ff */
[-C--:B------:R-:W-:Y:S02]  /*19dd0*/  LEA R8, P2, R24, R48.reuse, 0x2 ;  /* 0x0000003018087211 */ /* 0x080fe400078410ff */
[----:B------:R-:W-:Y:S02]  /*19de0*/  IADD3 R17, R252, 0xe1, RZ ;  /* 0x000000e1fc117810 */ /* 0x000fe40007ffe0ff */
[----:B------:R-:W-:Y:S01]  /*19df0*/  LEA R16, P6, R20, R48, 0x2 ;  /* 0x0000003014107211 */ /* 0x000fe200078c10ff */
[----:B------:R4:W-:Y:S01]  /*19e00*/  @P5 STG.E [R4.64], R249 ;  /* 0x000000f904005986 */ /* 0x0009e2000c101904 */
[----:B--2---:R-:W-:-:S02]  /*19e10*/  LEA.HI.X.SX32 R9, R24, R49, 0x2, P2 ;  /* 0x0000003118097211 */ /* 0x004fc400010f16ff */
[----:B------:R-:W-:Y:S02]  /*19e20*/  ISETP.LT.AND P5, PT, R17, c[0x0][0x17c], !P0 ;  /* 0x00005f0011007a0c */ /* 0x000fe400047a1270 */
[----:B------:R-:W-:Y:S02]  /*19e30*/  IADD3 R0, R252, 0xe0, RZ ;  /* 0x000000e0fc007810 */ /* 0x000fe40007ffe0ff */
[C---:B------:R-:W-:Y:S02]  /*19e40*/  LEA.HI.X.SX32 R17, R20.reuse, R49, 0x2, P6 ;  /* 0x0000003114117211 */ /* 0x040fe400030f16ff */
[----:B------:R-:W-:Y:S01]  /*19e50*/  IADD3 R20, R20, c[0x0][0x198], RZ ;  /* 0x0000660014147a10 */ /* 0x000fe20007ffe0ff */
[----:B-1----:R1:W-:Y:S01]  /*19e60*/  @P3 STG.E [R8.64], R12 ;  /* 0x0000000c08003986 */ /* 0x0023e2000c101904 */
[----:B------:R-:W-:Y:S02]  /*19e70*/  ISETP.LT.AND P1, PT, R0, c[0x0][0x17c], !P0 ;  /* 0x00005f0000007a0c */ /* 0x000fe40004721270 */
[----:B---3--:R-:W-:-:S02]  /*19e80*/  LEA R2, P3, R20, R48, 0x2 ;  /* 0x0000003014027211 */ /* 0x008fc400078610ff */
[C---:B------:R-:W-:Y:S02]  /*19e90*/  IADD3 R21, R20.reuse, c[0x0][0x198], RZ ;  /* 0x0000660014157a10 */ /* 0x040fe40007ffe0ff */
[----:B------:R-:W-:Y:S02]  /*19ea0*/  LEA.HI.X.SX32 R3, R20, R49, 0x2, P3 ;  /* 0x0000003114037211 */ /* 0x000fe400018f16ff */
[C---:B------:R-:W-:Y:S02]  /*19eb0*/  IADD3 R0, R252.reuse, 0xe2, RZ ;  /* 0x000000e2fc007810 */ /* 0x040fe40007ffe0ff */
[----:B----4-:R-:W-:Y:S02]  /*19ec0*/  IADD3 R5, R252, 0xe3, RZ ;  /* 0x000000e3fc057810 */ /* 0x010fe40007ffe0ff */
[C---:B------:R-:W-:Y:S02]  /*19ed0*/  IADD3 R20, R21.reuse, c[0x0][0x198], RZ ;  /* 0x0000660015147a10 */ /* 0x040fe40007ffe0ff */
[----:B------:R-:W-:Y:S01]  /*19ee0*/  LEA R4, P6, R21, R48, 0x2 ;  /* 0x0000003015047211 */ /* 0x000fe200078c10ff */
[----:B------:R2:W-:Y:S01]  /*19ef0*/  @P4 STG.E [R16.64], R13 ;  /* 0x0000000d10004986 */ /* 0x0005e2000c101904 */
[----:B------:R-:W-:-:S02]  /*19f00*/  ISETP.LT.AND P2, PT, R0, c[0x0][0x17c], !P0 ;  /* 0x00005f0000007a0c */ /* 0x000fc40004741270 */
[----:B------:R-:W-:Y:S02]  /*19f10*/  ISETP.LT.AND P4, PT, R5, c[0x0][0x17c], !P0 ;  /* 0x00005f0005007a0c */ /* 0x000fe40004781270 */
[----:B------:R-:W-:Y:S01]  /*19f20*/  LEA.HI.X.SX32 R5, R21, R49, 0x2, P6 ;  /* 0x0000003115057211 */ /* 0x000fe200030f16ff */
[----:B------:R3:W-:Y:S01]  /*19f30*/  @P1 STG.E [R2.64], R6 ;  /* 0x0000000602001986 */ /* 0x0007e2000c101904 */
[CC--:B-1----:R-:W-:Y:S02]  /*19f40*/  LEA R8, P1, R20.reuse, R48.reuse, 0x2 ;  /* 0x0000003014087211 */ /* 0x0c2fe400078210ff */
[----:B--2---:R-:W-:Y:S02]  /*19f50*/  IADD3 R16, R20, c[0x0][0x198], RZ ;  /* 0x0000660014107a10 */ /* 0x004fe40007ffe0ff */
[----:B------:R-:W-:Y:S02]  /*19f60*/  IADD3 R13, R252, 0xe5, RZ ;  /* 0x000000e5fc0d7810 */ /* 0x000fe40007ffe0ff */
[----:B------:R-:W-:Y:S01]  /*19f70*/  LEA R12, P6, R16, R48, 0x2 ;  /* 0x00000030100c7211 */ /* 0x000fe200078c10ff */
[----:B------:R1:W-:Y:S01]  /*19f80*/  @P5 STG.E [R4.64], R7 ;  /* 0x0000000704005986 */ /* 0x0003e2000c101904 */
[----:B------:R-:W-:-:S02]  /*19f90*/  IADD3 R0, R252, 0xe4, RZ ;  /* 0x000000e4fc007810 */ /* 0x000fc40007ffe0ff */
[----:B------:R-:W-:Y:S02]  /*19fa0*/  ISETP.LT.AND P5, PT, R13, c[0x0][0x17c], !P0 ;  /* 0x00005f000d007a0c */ /* 0x000fe400047a1270 */
[-C--:B------:R-:W-:Y:S02]  /*19fb0*/  LEA.HI.X.SX32 R9, R20, R49.reuse, 0x2, P1 ;  /* 0x0000003114097211 */ /* 0x080fe400008f16ff */
[C---:B------:R-:W-:Y:S02]  /*19fc0*/  LEA.HI.X.SX32 R13, R16.reuse, R49, 0x2, P6 ;  /* 0x00000031100d7211 */ /* 0x040fe400030f16ff */
[----:B------:R-:W-:Y:S02]  /*19fd0*/  IADD3 R16, R16, c[0x0][0x198], RZ ;  /* 0x0000660010107a10 */ /* 0x000fe40007ffe0ff */
[----:B------:R-:W-:Y:S01]  /*19fe0*/  ISETP.LT.AND P3, PT, R0, c[0x0][0x17c], !P0 ;  /* 0x00005f0000007a0c */ /* 0x000fe20004761270 */
[----:B------:R2:W-:Y:S01]  /*19ff0*/  @P2 STG.E [R8.64], R66 ;  /* 0x0000004208002986 */ /* 0x0005e2000c101904 */
[----:B---3--:R-:W-:-:S02]  /*1a000*/  IADD3 R6, R16, c[0x0][0x198], RZ ;  /* 0x0000660010067a10 */ /* 0x008fc40007ffe0ff */
[-C--:B------:R-:W-:Y:S02]  /*1a010*/  LEA R2, P2, R16, R48.reuse, 0x2 ;  /* 0x0000003010027211 */ /* 0x080fe400078410ff */
[C---:B------:R-:W-:Y:S02]  /*1a020*/  IADD3 R0, R252.reuse, 0xe6, RZ ;  /* 0x000000e6fc007810 */ /* 0x040fe40007ffe0ff */
[----:B-1----:R-:W-:Y:S02]  /*1a030*/  IADD3 R5, R252, 0xe7, RZ ;  /* 0x000000e7fc057810 */ /* 0x002fe40007ffe0ff */
[C---:B------:R-:W-:Y:S02]  /*1a040*/  IADD3 R7, R6.reuse, c[0x0][0x198], RZ ;  /* 0x0000660006077a10 */ /* 0x040fe40007ffe0ff */
[----:B------:R-:W-:Y:S02]  /*1a050*/  LEA R4, P6, R6, R48, 0x2 ;  /* 0x0000003006047211 */ /* 0x000fe400078c10ff */
[----:B------:R-:W-:Y:S01]  /*1a060*/  LEA.HI.X.SX32 R3, R16, R49, 0x2, P2 ;  /* 0x0000003110037211 */ /* 0x000fe200010f16ff */
[----:B------:R1:W-:Y:S01]  /*1a070*/  @P4 STG.E [R12.64], R67 ;  /* 0x000000430c004986 */ /* 0x0003e2000c101904 */
[----:B------:R-:W-:-:S02]  /*1a080*/  ISETP.LT.AND P1, PT, R0, c[0x0][0x17c], !P0 ;  /* 0x00005f0000007a0c */ /* 0x000fc40004721270 */
[----:B------:R-:W-:Y:S01]  /*1a090*/  ISETP.LT.AND P4, PT, R5, c[0x0][0x17c], !P0 ;  /* 0x00005f0005007a0c */ /* 0x000fe20004781270 */
[----:B------:R3:W-:Y:S01]  /*1a0a0*/  @P3 STG.E [R2.64], R62 ;  /* 0x0000003e02003986 */ /* 0x0007e2000c101904 */
[----:B------:R-:W-:Y:S02]  /*1a0b0*/  LEA.HI.X.SX32 R5, R6, R49, 0x2, P6 ;  /* 0x0000003106057211 */ /* 0x000fe400030f16ff */
[CC--:B------:R-:W-:Y:S02]  /*1a0c0*/  LEA R6, P3, R7.reuse, R48.reuse, 0x2 ;  /* 0x0000003007067211 */ /* 0x0c0fe400078610ff */
[----:B--2---:R-:W-:Y:S02]  /*1a0d0*/  IADD3 R9, R252, 0xe9, RZ ;  /* 0x000000e9fc097810 */ /* 0x004fe40007ffe0ff */
[----:B-1----:R-:W-:Y:S01]  /*1a0e0*/  IADD3 R12, R7, c[0x0][0x198], RZ ;  /* 0x00006600070c7a10 */ /* 0x002fe20007ffe0ff */
[----:B------:R1:W-:Y:S03]  /*1a0f0*/  @P5 STG.E [R4.64], R63 ;  /* 0x0000003f04005986 */ /* 0x0003e6000c101904 */
[----:B------:R-:W-:-:S02]  /*1a100*/  LEA R8, P6, R12, R48, 0x2 ;  /* 0x000000300c087211 */ /* 0x000fc400078c10ff */
        /* <DEDUP_REMOVED lines=48> */
[-C--:B------:R-:W-:Y:S02]  /*1a410*/  LEA.HI.X.SX32 R7, R13, R49.reuse, 0x2, P1 ;  /* 0x000000310d077211 */ /* 0x080fe400008f16ff */
[----:B------:R-:W-:Y:S02]  /*1a420*/  ISETP.LT.AND P5, PT, R9, c[0x0][0x17c], !P0 ;  /* 0x00005f0009007a0c */ /* 0x000fe400047a1270 */
[----:B------:R-:W-:Y:S02]  /*1a430*/  IADD3 R0, R252, 0xf0, RZ ;  /* 0x000000f0fc007810 */ /* 0x000fe40007ffe0ff */
[C---:B------:R-:W-:Y:S02]  /*1a440*/  LEA.HI.X.SX32 R9, R12.reuse, R49, 0x2, P6 ;  /* 0x000000310c097211 */ /* 0x040fe400030f16ff */
[----:B------:R-:W-:Y:S01]  /*1a450*/  IADD3 R12, R12, c[0x0][0x198], RZ ;  /* 0x000066000c0c7a10 */ /* 0x000fe20007ffe0ff */
[----:B------:R-:W-:Y:S01]  /*1a460*/  @P2 STG.E [R6.64], R38 ;  /* 0x0000002606002986 */ /* 0x000fe2000c101904 */
[----:B------:R-:W-:-:S02]  /*1a470*/  ISETP.LT.AND P3, PT, R0, c[0x0][0x17c], !P0 ;  /* 0x00005f0000007a0c */ /* 0x000fc40004761270 */
[C---:B------:R-:W-:Y:S02]  /*1a480*/  IADD3 R13, R12.reuse, c[0x0][0x198], RZ ;  /* 0x000066000c0d7a10 */ /* 0x040fe40007ffe0ff */
[-C--:B---3--:R-:W-:Y:S02]  /*1a490*/  LEA R2, P2, R12, R48.reuse, 0x2 ;  /* 0x000000300c027211 */ /* 0x088fe400078410ff */
[----:B-1----:R-:W-:Y:S02]  /*1a4a0*/  IADD3 R5, R252, 0xf3, RZ ;  /* 0x000000f3fc057810 */ /* 0x002fe40007ffe0ff */
[----:B------:R-:W-:Y:S02]  /*1a4b0*/  LEA R4, P6, R13, R48, 0x2 ;  /* 0x000000300d047211 */ /* 0x000fe400078c10ff */
[----:B------:R-:W-:Y:S01]  /*1a4c0*/  LEA.HI.X.SX32 R3, R12, R49, 0x2, P2 ;  /* 0x000000310c037211 */ /* 0x000fe200010f16ff */
[----:B------:R1:W-:Y:S01]  /*1a4d0*/  @P4 STG.E [R8.64], R39 ;  /* 0x0000002708004986 */ /* 0x0003e2000c101904 */
[----:B------:R-:W-:-:S02]  /*1a4e0*/  IADD3 R0, R252, 0xf2, RZ ;  /* 0x000000f2fc007810 */ /* 0x000fc40007ffe0ff */
[----:B------:R-:W-:Y:S02]  /*1a4f0*/  IADD3 R12, R13, c[0x0][0x198], RZ ;  /* 0x000066000d0c7a10 */ /* 0x000fe40007ffe0ff */
[----:B------:R-:W-:Y:S02]  /*1a500*/  ISETP.LT.AND P4, PT, R5, c[0x0][0x17c], !P0 ;  /* 0x00005f0005007a0c */ /* 0x000fe40004781270 */
[----:B------:R-:W-:Y:S02]  /*1a510*/  LEA.HI.X.SX32 R5, R13, R49, 0x2, P6 ;  /* 0x000000310d057211 */ /* 0x000fe400030f16ff */
[----:B------:R-:W-:Y:S02]  /*1a520*/  ISETP.LT.AND P1, PT, R0, c[0x0][0x17c], !P0 ;  /* 0x00005f0000007a0c */ /* 0x000fe40004721270 */
[----:B------:R-:W-:Y:S01]  /*1a530*/  IADD3 R13, R12, c[0x0][0x198], RZ ;  /* 0x000066000c0d7a10 */ /* 0x000fe20007ffe0ff */
[----:B------:R2:W-:Y:S01]  /*1a540*/  @P3 STG.E [R2.64], R34 ;  /* 0x0000002202003986 */ /* 0x0005e2000c101904 */
[----:B-1----:R-:W-:-:S02]  /*1a550*/  IADD3 R9, R252, 0xf5, RZ ;  /* 0x000000f5fc097810 */ /* 0x002fc40007ffe0ff */
[-C--:B------:R-:W-:Y:S02]  /*1a560*/  LEA R6, P3, R12, R48.reuse, 0x2 ;  /* 0x000000300c067211 */ /* 0x080fe400078610ff */
        /* <DEDUP_REMOVED lines=9> */
[C---:B------:R-:W-:Y:S02]  /*1a600*/  IADD3 R12, R13.reuse, c[0x0][0x198], RZ ;  /* 0x000066000d0c7a10 */ /* 0x040fe40007ffe0ff */
[-C--:B--2---:R-:W-:Y:S02]  /*1a610*/  LEA R2, P1, R13, R48.reuse, 0x2 ;  /* 0x000000300d027211 */ /* 0x084fe400078210ff */
[----:B-1----:R-:W-:Y:S02]  /*1a620*/  IADD3 R5, R252, 0xf7, RZ ;  /* 0x000000f7fc057810 */ /* 0x002fe40007ffe0ff */
[----:B------:R-:W-:Y:S01]  /*1a630*/  LEA R4, P6, R12, R48, 0x2 ;  /* 0x000000300c047211 */ /* 0x000fe200078c10ff */
[----:B------:R1:W-:Y:S01]  /*1a640*/  @P4 STG.E [R8.64], R31 ;  /* 0x0000001f08004986 */ /* 0x0003e2000c101904 */
[----:B------:R-:W-:-:S02]  /*1a650*/  IADD3 R0, R252, 0xf6, RZ ;  /* 0x000000f6fc007810 */ /* 0x000fc40007ffe0ff */
[-C--:B------:R-:W-:Y:S02]  /*1a660*/  LEA.HI.X.SX32 R3, R13, R49.reuse, 0x2, P1 ;  /* 0x000000310d037211 */ /* 0x080fe400008f16ff */
[C---:B------:R-:W-:Y:S02]  /*1a670*/  IADD3 R13, R12.reuse, c[0x0][0x198], RZ ;  /* 0x000066000c0d7a10 */ /* 0x040fe40007ffe0ff */
[----:B------:R-:W-:Y:S02]  /*1a680*/  ISETP.LT.AND P4, PT, R5, c[0x0][0x17c], !P0 ;  /* 0x00005f0005007a0c */ /* 0x000fe40004781270 */
[----:B------:R-:W-:Y:S02]  /*1a690*/  LEA.HI.X.SX32 R5, R12, R49, 0x2, P6 ;  /* 0x000000310c057211 */ /* 0x000fe400030f16ff */
[----:B------:R-:W-:Y:S01]  /*1a6a0*/  ISETP.LT.AND P3, PT, R0, c[0x0][0x17c], !P0 ;  /* 0x00005f0000007a0c */ /* 0x000fe20004761270 */
[----:B------:R2:W-:Y:S01]  /*1a6b0*/  @P2 STG.E [R2.64], R26 ;  /* 0x0000001a02002986 */ /* 0x0005e2000c101904 */
[----:B------:R-:W-:-:S02]  /*1a6c0*/  IADD3 R12, R13, c[0x0][0x198], RZ ;  /* 0x000066000d0c7a10 */ /* 0x000fc40007ffe0ff */
[CC--:B---3--:R-:W-:Y:S01]  /*1a6d0*/  LEA R6, P2, R13.reuse, R48.reuse, 0x2 ;  /* 0x000000300d067211 */ /* 0x0c8fe200078410ff */
[----:B------:R3:W-:Y:S01]  /*1a6e0*/  @P5 STG.E [R4.64], R27 ;  /* 0x0000001b04005986 */ /* 0x0007e2000c101904 */
[----:B-1----:R-:W-:Y:S02]  /*1a6f0*/  IADD3 R9, R252, 0xf9, RZ ;  /* 0x000000f9fc097810 */ /* 0x002fe40007ffe0ff */
[C---:B------:R-:W-:Y:S02]  /*1a700*/  LEA R8, P5, R12.reuse, R48, 0x2 ;  /* 0x000000300c087211 */ /* 0x040fe400078a10ff */
[-C--:B------:R-:W-:Y:S02]  /*1a710*/  LEA.HI.X.SX32 R7, R13, R49.reuse, 0x2, P2 ;  /* 0x000000310d077211 */ /* 0x080fe400010f16ff */
[----:B------:R-:W-:Y:S02]  /*1a720*/  ISETP.LT.AND P2, PT, R9, c[0x0][0x17c], !P0 ;  /* 0x00005f0009007a0c */ /* 0x000fe40004741270 */
[----:B------:R-:W-:-:S02]  /*1a730*/  LEA.HI.X.SX32 R9, R12, R49, 0x2, P5 ;  /* 0x000000310c097211 */ /* 0x000fc400028f16ff */
[----:B------:R-:W-:Y:S02]  /*1a740*/  IADD3 R12, R12, c[0x0][0x198], RZ ;  /* 0x000066000c0c7a10 */ /* 0x000fe40007ffe0ff */
[----:B------:R-:W-:Y:S01]  /*1a750*/  IADD3 R0, R252, 0xf8, RZ ;  /* 0x000000f8fc007810 */ /* 0x000fe20007ffe0ff */
[----:B------:R-:W-:Y:S01]  /*1a760*/  @P3 STG.E [R6.64], R22 ;  /* 0x0000001606003986 */ /* 0x000fe2000c101904 */
[----:B--2---:R-:W-:Y:S02]  /*1a770*/  LEA R2, P3, R12, R48, 0x2 ;  /* 0x000000300c027211 */ /* 0x004fe400078610ff */
[----:B------:R-:W-:Y:S02]  /*1a780*/  ISETP.LT.AND P1, PT, R0, c[0x0][0x17c], !P0 ;  /* 0x00005f0000007a0c */ /* 0x000fe40004721270 */
[----:B------:R-:W-:Y:S02]  /*1a790*/  IADD3 R13, R12, c[0x0][0x198], RZ ;  /* 0x000066000c0d7a10 */ /* 0x000fe40007ffe0ff */
[----:B------:R-:W-:-:S02]  /*1a7a0*/  IADD3 R0, R252, 0xfa, RZ ;  /* 0x000000fafc007810 */ /* 0x000fc40007ffe0ff */
[----:B------:R-:W-:Y:S02]  /*1a7b0*/  LEA.HI.X.SX32 R3, R12, R49, 0x2, P3 ;  /* 0x000000310c037211 */ /* 0x000fe400018f16ff */
[----:B---3--:R-:W-:Y:S02]  /*1a7c0*/  IADD3 R5, R252, 0xfb, RZ ;  /* 0x000000fbfc057810 */ /* 0x008fe40007ffe0ff */
[C---:B------:R-:W-:Y:S02]  /*1a7d0*/  IADD3 R12, R13.reuse, c[0x0][0x198], RZ ;  /* 0x000066000d0c7a10 */ /* 0x040fe40007ffe0ff */
[----:B------:R-:W-:Y:S02]  /*1a7e0*/  ISETP.LT.AND P5, PT, R0, c[0x0][0x17c], !P0 ;  /* 0x00005f0000007a0c */ /* 0x000fe400047a1270 */
[----:B------:R-:W-:Y:S01]  /*1a7f0*/  LEA R4, P6, R13, R48, 0x2 ;  /* 0x000000300d047211 */ /* 0x000fe200078c10ff */
[----:B------:R1:W-:Y:S01]  /*1a800*/  @P4 STG.E [R8.64], R23 ;  /* 0x0000001708004986 */ /* 0x0003e2000c101904 */
[----:B------:R-:W-:-:S02]  /*1a810*/  IADD3 R0, R252, 0xfc, RZ ;  /* 0x000000fcfc007810 */ /* 0x000fc40007ffe0ff */
[----:B------:R-:W-:Y:S02]  /*1a820*/  ISETP.LT.AND P4, PT, R5, c[0x0][0x17c], !P0 ;  /* 0x00005f0005007a0c */ /* 0x000fe40004781270 */
[----:B------:R-:W-:Y:S02]  /*1a830*/  LEA.HI.X.SX32 R5, R13, R49, 0x2, P6 ;  /* 0x000000310d057211 */ /* 0x000fe400030f16ff */
[----:B------:R-:W-:Y:S02]  /*1a840*/  ISETP.LT.AND P3, PT, R0, c[0x0][0x17c], !P0 ;  /* 0x00005f0000007a0c */ /* 0x000fe40004761270 */
[----:B------:R-:W-:Y:S02]  /*1a850*/  IADD3 R0, R252, 0xfd, RZ ;  /* 0x000000fdfc007810 */ /* 0x000fe40007ffe0ff */
[C---:B-1----:R-:W-:Y:S01]  /*1a860*/  IADD3 R9, R12.reuse, c[0x0][0x198], RZ ;  /* 0x000066000c097a10 */ /* 0x042fe20007ffe0ff */
[----:B------:R1:W-:Y:S01]  /*1a870*/  @P1 STG.E [R2.64], R18 ;  /* 0x0000001202001986 */ /* 0x0003e2000c101904 */
[----:B------:R-:W-:-:S02]  /*1a880*/  LEA R6, P1, R12, R48, 0x2 ;  /* 0x000000300c067211 */ /* 0x000fc400078210ff */
[C---:B------:R-:W-:Y:S01]  /*1a890*/  IADD3 R13, R9.reuse, c[0x0][0x198], RZ ;  /* 0x00006600090d7a10 */ /* 0x040fe20007ffe0ff */
[----:B------:R2:W-:Y:S01]  /*1a8a0*/  @P2 STG.E [R4.64], R19 ;  /* 0x0000001304002986 */ /* 0x0005e2000c101904 */
[----:B------:R-:W-:Y:S02]  /*1a8b0*/  LEA R8, P6, R9, R48, 0x2 ;  /* 0x0000003009087211 */ /* 0x000fe400078c10ff */
[----:B------:R-:W-:Y:S02]  /*1a8c0*/  ISETP.LT.AND P2, PT, R0, c[0x0][0x17c], !P0 ;  /* 0x00005f0000007a0c */ /* 0x000fe40004741270 */
[----:B------:R-:W-:Y:S02]  /*1a8d0*/  IADD3 R0, R13, c[0x0][0x198], RZ ;  /* 0x000066000d007a10 */ /* 0x000fe40007ffe0ff */
[-C--:B------:R-:W-:Y:S02]  /*1a8e0*/  LEA.HI.X.SX32 R7, R12, R49.reuse, 0x2, P1 ;  /* 0x000000310c077211 */ /* 0x080fe400008f16ff */
[----:B------:R-:W-:-:S02]  /*1a8f0*/  LEA.HI.X.SX32 R9, R9, R49, 0x2, P6 ;  /* 0x0000003109097211 */ /* 0x000fc400030f16ff */
[CC--:B-1----:R-:W-:Y:S02]  /*1a900*/  LEA R2, P1, R13.reuse, R48.reuse, 0x2 ;  /* 0x000000300d027211 */ /* 0x0c2fe400078210ff */
[C---:B------:R-:W-:Y:S02]  /*1a910*/  LEA R12, P6, R0.reuse, R48, 0x2 ;  /* 0x00000030000c7211 */ /* 0x040fe400078c10ff */
[-C--:B------:R-:W-:Y:S02]  /*1a920*/  LEA.HI.X.SX32 R3, R13, R49.reuse, 0x2, P1 ;  /* 0x000000310d037211 */ /* 0x080fe400008f16ff */
[----:B--2---:R-:W-:Y:S02]  /*1a930*/  IADD3 R5, R0, c[0x0][0x198], RZ ;  /* 0x0000660000057a10 */ /* 0x004fe40007ffe0ff */
[----:B------:R-:W-:Y:S02]  /*1a940*/  IADD3 R17, R252, 0xfe, RZ ;  /* 0x000000fefc117810 */ /* 0x000fe40007ffe0ff */
[----:B------:R-:W-:-:S02]  /*1a950*/  LEA.HI.X.SX32 R13, R0, R49, 0x2, P6 ;  /* 0x00000031000d7211 */ /* 0x000fc400030f16ff */
[----:B------:R-:W-:Y:S02]  /*1a960*/  IADD3 R0, R252, 0xff, RZ ;  /* 0x000000fffc007810 */ /* 0x000fe40007ffe0ff */
[----:B------:R-:W-:Y:S02]  /*1a970*/  ISETP.LT.AND P1, PT, R17, c[0x0][0x17c], !P0 ;  /* 0x00005f0011007a0c */ /* 0x000fe40004721270 */
[----:B------:R-:W-:Y:S02]  /*1a980*/  ISETP.LT.AND P0, PT, R0, c[0x0][0x17c], !P0 ;  /* 0x00005f0000007a0c */ /* 0x000fe40004701270 */
[C---:B------:R-:W-:Y:S02]  /*1a990*/  LEA R4, P6, R5.reuse, R48, 0x2 ;  /* 0x0000003005047211 */ /* 0x040fe400078c10ff */
[C---:B------:R-:W-:Y:S01]  /*1a9a0*/  IADD3 R16, R5.reuse, c[0x0][0x198], RZ ;  /* 0x0000660005107a10 */ /* 0x040fe20007ffe0ff */
[----:B------:R1:W-:Y:S01]  /*1a9b0*/  @P5 STG.E [R6.64], R10 ;  /* 0x0000000a06005986 */ /* 0x0003e2000c101904 */
[----:B------:R-:W-:-:S03]  /*1a9c0*/  LEA.HI.X.SX32 R5, R5, R49, 0x2, P6 ;  /* 0x0000003105057211 */ /* 0x000fc600030f16ff */
[----:B------:R1:W-:Y:S01]  /*1a9d0*/  @P4 STG.E [R8.64], R11 ;  /* 0x0000000b08004986 */ /* 0x0003e2000c101904 */
[----:B------:R-:W-:-:S03]  /*1a9e0*/  LEA R48, P6, R16, R48, 0x2 ;  /* 0x0000003010307211 */ /* 0x000fc600078c10ff */
[----:B------:R1:W-:Y:S04]  /*1a9f0*/  @P3 STG.E [R2.64], R250 ;  /* 0x000000fa02003986 */ /* 0x0003e8000c101904 */
[----:B------:R1:W-:Y:S01]  /*1aa00*/  @P2 STG.E [R12.64], R251 ;  /* 0x000000fb0c002986 */ /* 0x0003e2000c101904 */
[----:B------:R-:W-:-:S03]  /*1aa10*/  LEA.HI.X.SX32 R49, R16, R49, 0x2, P6 ;  /* 0x0000003110317211 */ /* 0x000fc600030f16ff */
[----:B------:R1:W-:Y:S01]  /*1aa20*/  @P1 STG.E [R4.64], R14 ;  /* 0x0000000e04001986 */ /* 0x0003e2000c101904 */
[----:B------:R-:W-:Y:S05]  /*1aa30*/  @!P0 EXIT ;  /* 0x000000000000894d */ /* 0x000fea0003800000 */
[----:B------:R-:W-:Y:S01]  /*1aa40*/  STG.E [R48.64], R15 ;  /* 0x0000000f30007986 */ /* 0x000fe2000c101904 */
[----:B------:R-:W-:Y:S05]  /*1aa50*/  EXIT ;  /* 0x000000000000794d */ /* 0x000fea0003800000 */
.L_x_2:
[----:B------:R-:W-:-:S00]  /*1aa60*/  BRA `(.L_x_2) ;  /* 0xfffffff000007947 */ /* 0x000fc0000383ffff */
[----:B------:R-:W-:-:S00]  /*1aa70*/  NOP ;  /* 0x0000000000007918 */ /* 0x000fc00000000000 */
        /* <DEDUP_REMOVED lines=8> */
.L_x_3:


//--------------------- .nv.shared.matmul_kernel  --------------------------
	.section	.nv.shared.matmul_kernel,"aw",@nobits
	.sectionflags	@""
	.align	16
